	.target	sm_100a

	.elftype	@"ET_EXEC"


//--------------------- .note.nv.tkinfo           --------------------------
	.section	.note.nv.tkinfo,"",@"SHT_NOTE"
	.sectionflags	@"SHF_NOTE_NV_TKINFO"
	.tkinfo
        /*0018*/ 	.word	0x00000002
        /*0030*/ 	.string	""
        /*0030*/ 	.string	"ptxas"
        /*0030*/ 	.string	"Cuda compilation tools, release 13.0, V13.0.88"
        /*0030*/ 	.string	"Build cuda_13.0.r13.0/compiler.36424714_0"
        /*0030*/ 	.string	"-arch sm_100a -m 64 "



//--------------------- .note.nv.cuinfo           --------------------------
	.section	.note.nv.cuinfo,"",@"SHT_NOTE"
	.sectionflags	@"SHF_NOTE_NV_CUINFO"
        /*0018*/ 	.short	0x0002
        /*001a*/ 	.short	0x0064
        /*001c*/ 	.short	0x0082
	.zero		2


//--------------------- .nv.info                  --------------------------
	.section	.nv.info,"",@"SHT_CUDA_INFO"
	.align	4


	//----- nvinfo : EIATTR_REGCOUNT
	.align		4
        /*0000*/ 	.byte	0x04, 0x2f
        /*0002*/ 	.short	(.L_12 - .L_11)
	.align		4
.L_11:
        /*0004*/ 	.word	index@(_ZN7cutlass6KernelINS_4gemm6kernel15Rank2KUniversalINS1_11threadblock13MmaMultistageINS1_9GemmShapeILi64ELi64ELi16EEENS_9transform11threadblock28PredicatedTileAccessIteratorINS_11MatrixShapeILi64ELi16EEEdNS_6layout11ColumnMajorELi1ENS8_31PitchLinearWarpStripedThreadMapINS_16PitchLinearShapeILi64ELi16EEELi128ENSG_ILi16ELi2EEELi1EEENS_5ArrayIdLi1ELb1EEELb0ENSD_9NoPermuteEEENS9_25RegularTileAccessIteratorISC_dNSD_43ColumnMajorTensorOpMultiplicandCongruous64bELi1ESJ_Li8EEELNS_4arch14CacheOperation4KindE0ENSA_INSB_ILi16ELi64EEEdNSD_8RowMajorELi0ESJ_SL_Lb0ESM_EENSO_ISU_dNSD_40RowMajorTensorOpMultiplicandCongruous64bELi0ESJ_Li8EEELST_0EdSV_NS4_9MmaPolicyINS1_4warp11MmaTensorOpINS6_ILi32ELi32ELi16EEEdSP_dSX_dSV_NS10_17MmaTensorOpPolicyINSR_3MmaINS6_ILi8ELi8ELi4EEELi32EdSV_dSE_dSV_NSR_13OpMultiplyAddEEENSB_ILi1ELi1EEEEELi1ELb0EbEENSB_ILi0ELi0EEES1B_Li1EEELi3ELNS1_23SharedMemoryClearOptionE0EbEES1E_NS_8epilogue11threadblock8EpilogueIS7_S1A_Li1ENS1G_27PredicatedTileIteratorBlas3INS1G_26OutputTileOptimalThreadMapINS1G_15OutputTileShapeILi64ELi8ELi2ELi1ELi1EEENS1K_ILi1ELi4ELi1ELi1ELi4EEELi128ELi1ELi64EEEdLNS_8BlasModeE1EEENS1F_4warp24FragmentIteratorTensorOpIS12_S15_dNSK_IdLi2ELb1EEESV_EENS1Q_20TileIteratorTensorOpIS12_S15_dSV_EENS1G_18SharedLoadIteratorINS1N_18CompactedThreadMapEdLi8EEENS1F_6thread17LinearCombinationIdLi1EddLNS1Z_9ScaleType4KindE0ELNS_15FloatRoundStyleE2EdEENSB_ILi0ELi4EEELi1ELi1EEENS4_30GemmIdentityThreadblockSwizzleILi1EEELNS_8FillModeE1ELS1O_1EEEEEvNT_6ParamsE)
        /*0008*/ 	.word	0x000000a2


	//----- nvinfo : EIATTR_FRAME_SIZE
	.align		4
.L_12:
        /*000c*/ 	.byte	0x04, 0x11
        /*000e*/ 	.short	(.L_14 - .L_13)
	.align		4
.L_13:
        /*0010*/ 	.word	index@($__internal_1_$__cuda_sm20_rem_u64)
        /*0014*/ 	.word	0x00000000


	//----- nvinfo : EIATTR_FRAME_SIZE
	.align		4
.L_14:
        /*0018*/ 	.byte	0x04, 0x11
        /*001a*/ 	.short	(.L_16 - .L_15)
	.align		4
.L_15:
        /*001c*/ 	.word	index@($__internal_0_$__cuda_sm20_div_u64)
        /*0020*/ 	.word	0x00000000


	//----- nvinfo : EIATTR_FRAME_SIZE
	.align		4
.L_16:
        /*0024*/ 	.byte	0x04, 0x11
        /*0026*/ 	.short	(.L_18 - .L_17)
	.align		4
.L_17:
        /*0028*/ 	.word	index@(_ZN7cutlass6KernelINS_4gemm6kernel15Rank2KUniversalINS1_11threadblock13MmaMultistageINS1_9GemmShapeILi64ELi64ELi16EEENS_9transform11threadblock28PredicatedTileAccessIteratorINS_11MatrixShapeILi64ELi16EEEdNS_6layout11ColumnMajorELi1ENS8_31PitchLinearWarpStripedThreadMapINS_16PitchLinearShapeILi64ELi16EEELi128ENSG_ILi16ELi2EEELi1EEENS_5ArrayIdLi1ELb1EEELb0ENSD_9NoPermuteEEENS9_25RegularTileAccessIteratorISC_dNSD_43ColumnMajorTensorOpMultiplicandCongruous64bELi1ESJ_Li8EEELNS_4arch14CacheOperation4KindE0ENSA_INSB_ILi16ELi64EEEdNSD_8RowMajorELi0ESJ_SL_Lb0ESM_EENSO_ISU_dNSD_40RowMajorTensorOpMultiplicandCongruous64bELi0ESJ_Li8EEELST_0EdSV_NS4_9MmaPolicyINS1_4warp11MmaTensorOpINS6_ILi32ELi32ELi16EEEdSP_dSX_dSV_NS10_17MmaTensorOpPolicyINSR_3MmaINS6_ILi8ELi8ELi4EEELi32EdSV_dSE_dSV_NSR_13OpMultiplyAddEEENSB_ILi1ELi1EEEEELi1ELb0EbEENSB_ILi0ELi0EEES1B_Li1EEELi3ELNS1_23SharedMemoryClearOptionE0EbEES1E_NS_8epilogue11threadblock8EpilogueIS7_S1A_Li1ENS1G_27PredicatedTileIteratorBlas3INS1G_26OutputTileOptimalThreadMapINS1G_15OutputTileShapeILi64ELi8ELi2ELi1ELi1EEENS1K_ILi1ELi4ELi1ELi1ELi4EEELi128ELi1ELi64EEEdLNS_8BlasModeE1EEENS1F_4warp24FragmentIteratorTensorOpIS12_S15_dNSK_IdLi2ELb1EEESV_EENS1Q_20TileIteratorTensorOpIS12_S15_dSV_EENS1G_18SharedLoadIteratorINS1N_18CompactedThreadMapEdLi8EEENS1F_6thread17LinearCombinationIdLi1EddLNS1Z_9ScaleType4KindE0ELNS_15FloatRoundStyleE2EdEENSB_ILi0ELi4EEELi1ELi1EEENS4_30GemmIdentityThreadblockSwizzleILi1EEELNS_8FillModeE1ELS1O_1EEEEEvNT_6ParamsE)
        /*002c*/ 	.word	0x00000000


	//----- nvinfo : EIATTR_MIN_STACK_SIZE
	.align		4
.L_18:
        /*0030*/ 	.byte	0x04, 0x12
        /*0032*/ 	.short	(.L_20 - .L_19)
	.align		4
.L_19:
        /*0034*/ 	.word	index@(_ZN7cutlass6KernelINS_4gemm6kernel15Rank2KUniversalINS1_11threadblock13MmaMultistageINS1_9GemmShapeILi64ELi64ELi16EEENS_9transform11threadblock28PredicatedTileAccessIteratorINS_11MatrixShapeILi64ELi16EEEdNS_6layout11ColumnMajorELi1ENS8_31PitchLinearWarpStripedThreadMapINS_16PitchLinearShapeILi64ELi16EEELi128ENSG_ILi16ELi2EEELi1EEENS_5ArrayIdLi1ELb1EEELb0ENSD_9NoPermuteEEENS9_25RegularTileAccessIteratorISC_dNSD_43ColumnMajorTensorOpMultiplicandCongruous64bELi1ESJ_Li8EEELNS_4arch14CacheOperation4KindE0ENSA_INSB_ILi16ELi64EEEdNSD_8RowMajorELi0ESJ_SL_Lb0ESM_EENSO_ISU_dNSD_40RowMajorTensorOpMultiplicandCongruous64bELi0ESJ_Li8EEELST_0EdSV_NS4_9MmaPolicyINS1_4warp11MmaTensorOpINS6_ILi32ELi32ELi16EEEdSP_dSX_dSV_NS10_17MmaTensorOpPolicyINSR_3MmaINS6_ILi8ELi8ELi4EEELi32EdSV_dSE_dSV_NSR_13OpMultiplyAddEEENSB_ILi1ELi1EEEEELi1ELb0EbEENSB_ILi0ELi0EEES1B_Li1EEELi3ELNS1_23SharedMemoryClearOptionE0EbEES1E_NS_8epilogue11threadblock8EpilogueIS7_S1A_Li1ENS1G_27PredicatedTileIteratorBlas3INS1G_26OutputTileOptimalThreadMapINS1G_15OutputTileShapeILi64ELi8ELi2ELi1ELi1EEENS1K_ILi1ELi4ELi1ELi1ELi4EEELi128ELi1ELi64EEEdLNS_8BlasModeE1EEENS1F_4warp24FragmentIteratorTensorOpIS12_S15_dNSK_IdLi2ELb1EEESV_EENS1Q_20TileIteratorTensorOpIS12_S15_dSV_EENS1G_18SharedLoadIteratorINS1N_18CompactedThreadMapEdLi8EEENS1F_6thread17LinearCombinationIdLi1EddLNS1Z_9ScaleType4KindE0ELNS_15FloatRoundStyleE2EdEENSB_ILi0ELi4EEELi1ELi1EEENS4_30GemmIdentityThreadblockSwizzleILi1EEELNS_8FillModeE1ELS1O_1EEEEEvNT_6ParamsE)
        /*0038*/ 	.word	0x00000000
.L_20:


//--------------------- .nv.compat                --------------------------
	.section	.nv.compat,"",@"SHT_CUDA_COMPAT_INFO"
	.align	4
        /*0000*/ 	.byte	0x02, 0x09, 0x01, 0x00, 0x02, 0x02, 0x01, 0x00, 0x02, 0x05, 0x05, 0x00, 0x03, 0x07, 0x01, 0x01
        /*0010*/ 	.byte	0x02, 0x03, 0x00, 0x00, 0x02, 0x06, 0x01, 0x00, 0x04, 0x0b, 0x08, 0x00, 0x01, 0x00, 0x00, 0x00
        /*0020*/ 	.byte	0x00, 0x00, 0x00, 0x00


//--------------------- .nv.info._ZN7cutlass6KernelINS_4gemm6kernel15Rank2KUniversalINS1_11threadblock13MmaMultistageINS1_9GemmShapeILi64ELi64ELi16EEENS_9transform11threadblock28PredicatedTileAccessIteratorINS_11MatrixShapeILi64ELi16EEEdNS_6layout11ColumnMajorELi1ENS8_31PitchLinearWarpStripedThreadMapINS_16PitchLinearShapeILi64ELi16EEELi128ENSG_ILi16ELi2EEELi1EEENS_5ArrayIdLi1ELb1EEELb0ENSD_9NoPermuteEEENS9_25RegularTileAccessIteratorISC_dNSD_43ColumnMajorTensorOpMultiplicandCongruous64bELi1ESJ_Li8EEELNS_4arch14CacheOperation4KindE0ENSA_INSB_ILi16ELi64EEEdNSD_8RowMajorELi0ESJ_SL_Lb0ESM_EENSO_ISU_dNSD_40RowMajorTensorOpMultiplicandCongruous64bELi0ESJ_Li8EEELST_0EdSV_NS4_9MmaPolicyINS1_4warp11MmaTensorOpINS6_ILi32ELi32ELi16EEEdSP_dSX_dSV_NS10_17MmaTensorOpPolicyINSR_3MmaINS6_ILi8ELi8ELi4EEELi32EdSV_dSE_dSV_NSR_13OpMultiplyAddEEENSB_ILi1ELi1EEEEELi1ELb0EbEENSB_ILi0ELi0EEES1B_Li1EEELi3ELNS1_23SharedMemoryClearOptionE0EbEES1E_NS_8epilogue11threadblock8EpilogueIS7_S1A_Li1ENS1G_27PredicatedTileIteratorBlas3INS1G_26OutputTileOptimalThreadMapINS1G_15OutputTileShapeILi64ELi8ELi2ELi1ELi1EEENS1K_ILi1ELi4ELi1ELi1ELi4EEELi128ELi1ELi64EEEdLNS_8BlasModeE1EEENS1F_4warp24FragmentIteratorTensorOpIS12_S15_dNSK_IdLi2ELb1EEESV_EENS1Q_20TileIteratorTensorOpIS12_S15_dSV_EENS1G_18SharedLoadIteratorINS1N_18CompactedThreadMapEdLi8EEENS1F_6thread17LinearCombinationIdLi1EddLNS1Z_9ScaleType4KindE0ELNS_15FloatRoundStyleE2EdEENSB_ILi0ELi4EEELi1ELi1EEENS4_30GemmIdentityThreadblockSwizzleILi1EEELNS_8FillModeE1ELS1O_1EEEEEvNT_6ParamsE --------------------------
	.section	.nv.info._ZN7cutlass6KernelINS_4gemm6kernel15Rank2KUniversalINS1_11threadblock13MmaMultistageINS1_9GemmShapeILi64ELi64ELi16EEENS_9transform11threadblock28PredicatedTileAccessIteratorINS_11MatrixShapeILi64ELi16EEEdNS_6layout11ColumnMajorELi1ENS8_31PitchLinearWarpStripedThreadMapINS_16PitchLinearShapeILi64ELi16EEELi128ENSG_ILi16ELi2EEELi1EEENS_5ArrayIdLi1ELb1EEELb0ENSD_9NoPermuteEEENS9_25RegularTileAccessIteratorISC_dNSD_43ColumnMajorTensorOpMultiplicandCongruous64bELi1ESJ_Li8EEELNS_4arch14CacheOperation4KindE0ENSA_INSB_ILi16ELi64EEEdNSD_8RowMajorELi0ESJ_SL_Lb0ESM_EENSO_ISU_dNSD_40RowMajorTensorOpMultiplicandCongruous64bELi0ESJ_Li8EEELST_0EdSV_NS4_9MmaPolicyINS1_4warp11MmaTensorOpINS6_ILi32ELi32ELi16EEEdSP_dSX_dSV_NS10_17MmaTensorOpPolicyINSR_3MmaINS6_ILi8ELi8ELi4EEELi32EdSV_dSE_dSV_NSR_13OpMultiplyAddEEENSB_ILi1ELi1EEEEELi1ELb0EbEENSB_ILi0ELi0EEES1B_Li1EEELi3ELNS1_23SharedMemoryClearOptionE0EbEES1E_NS_8epilogue11threadblock8EpilogueIS7_S1A_Li1ENS1G_27PredicatedTileIteratorBlas3INS1G_26OutputTileOptimalThreadMapINS1G_15OutputTileShapeILi64ELi8ELi2ELi1ELi1EEENS1K_ILi1ELi4ELi1ELi1ELi4EEELi128ELi1ELi64EEEdLNS_8BlasModeE1EEENS1F_4warp24FragmentIteratorTensorOpIS12_S15_dNSK_IdLi2ELb1EEESV_EENS1Q_20TileIteratorTensorOpIS12_S15_dSV_EENS1G_18SharedLoadIteratorINS1N_18CompactedThreadMapEdLi8EEENS1F_6thread17LinearCombinationIdLi1EddLNS1Z_9ScaleType4KindE0ELNS_15FloatRoundStyleE2EdEENSB_ILi0ELi4EEELi1ELi1EEENS4_30GemmIdentityThreadblockSwizzleILi1EEELNS_8FillModeE1ELS1O_1EEEEEvNT_6ParamsE,"",@"SHT_CUDA_INFO"
	.sectionflags	@""
	.align	4


	//----- nvinfo : EIATTR_CUDA_API_VERSION
	.align		4
        /*0000*/ 	.byte	0x04, 0x37
        /*0002*/ 	.short	(.L_22 - .L_21)
.L_21:
        /*0004*/ 	.word	0x00000082


	//----- nvinfo : EIATTR_KPARAM_INFO
	.align		4
.L_22:
        /*0008*/ 	.byte	0x04, 0x17
        /*000a*/ 	.short	(.L_24 - .L_23)
.L_23:
        /*000c*/ 	.word	0x00000000
        /*0010*/ 	.short	0x0000
        /*0012*/ 	.short	0x0000
        /*0014*/ 	.byte	0x00, 0xf0, 0xc1, 0x06


	//----- nvinfo : EIATTR_SPARSE_MMA_MASK
	.align		4
.L_24:
        /*0018*/ 	.byte	0x03, 0x50
        /*001a*/ 	.short	0x0000


	//----- nvinfo : EIATTR_MAXREG_COUNT
	.align		4
        /*001c*/ 	.byte	0x03, 0x1b
        /*001e*/ 	.short	0x00ff


	//----- nvinfo : EIATTR_NUM_BARRIERS
	.align		4
        /*0020*/ 	.byte	0x02, 0x4c
        /*0022*/ 	.byte	0x01
	.zero		1


	//----- nvinfo : EIATTR_MERCURY_ISA_VERSION
	.align		4
        /*0024*/ 	.byte	0x03, 0x5f
        /*0026*/ 	.short	0x0101


	//----- nvinfo : EIATTR_COOP_GROUP_MASK_REGIDS
	.align		4
        /*0028*/ 	.byte	0x04, 0x29
        /*002a*/ 	.short	(.L_26 - .L_25)


	//   ....[0]....
.L_25:
        /*002c*/ 	.word	0xffffffff


	//----- nvinfo : EIATTR_COOP_GROUP_INSTR_OFFSETS
	.align		4
.L_26:
        /*0030*/ 	.byte	0x04, 0x28
        /*0032*/ 	.short	(.L_28 - .L_27)


	//   ....[0]....
.L_27:
        /*0034*/ 	.word	0x00000640


	//----- nvinfo : EIATTR_VRC_CTA_INIT_COUNT
	.align		4
.L_28:
        /*0038*/ 	.byte	0x02, 0x4a
	.zero		1
	.zero		1


	//----- nvinfo : EIATTR_EXIT_INSTR_OFFSETS
	.align		4
        /*003c*/ 	.byte	0x04, 0x1c
        /*003e*/ 	.short	(.L_30 - .L_29)


	//   ....[0]....
.L_29:
        /*0040*/ 	.word	0x00000070


	//   ....[1]....
        /*0044*/ 	.word	0x00000150


	//   ....[2]....
        /*0048*/ 	.word	0x00000190


	//   ....[3]....
        /*004c*/ 	.word	0x0001b060


	//   ....[4]....
        /*0050*/ 	.word	0x0001b0e0


	//   ....[5]....
        /*0054*/ 	.word	0x0001b170


	//----- nvinfo : EIATTR_CRS_STACK_SIZE
	.align		4
.L_30:
        /*0058*/ 	.byte	0x04, 0x1e
        /*005a*/ 	.short	(.L_32 - .L_31)
.L_31:
        /*005c*/ 	.word	0x00000000


	//----- nvinfo : EIATTR_CBANK_PARAM_SIZE
	.align		4
.L_32:
        /*0060*/ 	.byte	0x03, 0x19
        /*0062*/ 	.short	0x01b0


	//----- nvinfo : EIATTR_PARAM_CBANK
	.align		4
        /*0064*/ 	.byte	0x04, 0x0a
        /*0066*/ 	.short	(.L_34 - .L_33)
	.align		4
.L_33:
        /*0068*/ 	.word	index@(.nv.constant0._ZN7cutlass6KernelINS_4gemm6kernel15Rank2KUniversalINS1_11threadblock13MmaMultistageINS1_9GemmShapeILi64ELi64ELi16EEENS_9transform11threadblock28PredicatedTileAccessIteratorINS_11MatrixShapeILi64ELi16EEEdNS_6layout11ColumnMajorELi1ENS8_31PitchLinearWarpStripedThreadMapINS_16PitchLinearShapeILi64ELi16EEELi128ENSG_ILi16ELi2EEELi1EEENS_5ArrayIdLi1ELb1EEELb0ENSD_9NoPermuteEEENS9_25RegularTileAccessIteratorISC_dNSD_43ColumnMajorTensorOpMultiplicandCongruous64bELi1ESJ_Li8EEELNS_4arch14CacheOperation4KindE0ENSA_INSB_ILi16ELi64EEEdNSD_8RowMajorELi0ESJ_SL_Lb0ESM_EENSO_ISU_dNSD_40RowMajorTensorOpMultiplicandCongruous64bELi0ESJ_Li8EEELST_0EdSV_NS4_9MmaPolicyINS1_4warp11MmaTensorOpINS6_ILi32ELi32ELi16EEEdSP_dSX_dSV_NS10_17MmaTensorOpPolicyINSR_3MmaINS6_ILi8ELi8ELi4EEELi32EdSV_dSE_dSV_NSR_13OpMultiplyAddEEENSB_ILi1ELi1EEEEELi1ELb0EbEENSB_ILi0ELi0EEES1B_Li1EEELi3ELNS1_23SharedMemoryClearOptionE0EbEES1E_NS_8epilogue11threadblock8EpilogueIS7_S1A_Li1ENS1G_27PredicatedTileIteratorBlas3INS1G_26OutputTileOptimalThreadMapINS1G_15OutputTileShapeILi64ELi8ELi2ELi1ELi1EEENS1K_ILi1ELi4ELi1ELi1ELi4EEELi128ELi1ELi64EEEdLNS_8BlasModeE1EEENS1F_4warp24FragmentIteratorTensorOpIS12_S15_dNSK_IdLi2ELb1EEESV_EENS1Q_20TileIteratorTensorOpIS12_S15_dSV_EENS1G_18SharedLoadIteratorINS1N_18CompactedThreadMapEdLi8EEENS1F_6thread17LinearCombinationIdLi1EddLNS1Z_9ScaleType4KindE0ELNS_15FloatRoundStyleE2EdEENSB_ILi0ELi4EEELi1ELi1EEENS4_30GemmIdentityThreadblockSwizzleILi1EEELNS_8FillModeE1ELS1O_1EEEEEvNT_6ParamsE)
        /*006c*/ 	.short	0x0380
        /*006e*/ 	.short	0x01b0


	//----- nvinfo : EIATTR_SW_WAR
	.align		4
.L_34:
        /*0070*/ 	.byte	0x04, 0x36
        /*0072*/ 	.short	(.L_36 - .L_35)
.L_35:
        /*0074*/ 	.word	0x00000008
.L_36:


//--------------------- .nv.callgraph             --------------------------
	.section	.nv.callgraph,"",@"SHT_CUDA_CALLGRAPH"
	.align	4
	.sectionentsize	8
	.align		4
        /*0000*/ 	.word	0x00000000
	.align		4
        /*0004*/ 	.word	0xffffffff
	.align		4
        /*0008*/ 	.word	0x00000000
	.align		4
        /*000c*/ 	.word	0xfffffffe
	.align		4
        /*0010*/ 	.word	0x00000000
	.align		4
        /*0014*/ 	.word	0xfffffffd
	.align		4
        /*0018*/ 	.word	0x00000000
	.align		4
        /*001c*/ 	.word	0xfffffffc


//--------------------- .nv.constant4             --------------------------
	.section	.nv.constant4,"a",@progbits
	.align	8
	.align		8
.nv.constant4:
        /*0000*/ 	.dword	_ZN39_INTERNAL_9b7db774_4_k_cu_7a7d594e_24044cuda3std3__45__cpo5beginE
	.align		8
        /*0008*/ 	.dword	_ZN39_INTERNAL_9b7db774_4_k_cu_7a7d594e_24044cuda3std3__45__cpo3endE
	.align		8
        /*0010*/ 	.dword	_ZN39_INTERNAL_9b7db774_4_k_cu_7a7d594e_24044cuda3std3__45__cpo6cbeginE
	.align		8
        /*0018*/ 	.dword	_ZN39_INTERNAL_9b7db774_4_k_cu_7a7d594e_24044cuda3std3__45__cpo4cendE
	.align		8
        /*0020*/ 	.dword	_ZN39_INTERNAL_9b7db774_4_k_cu_7a7d594e_24044cuda3std3__441_GLOBAL__N__9b7db774_4_k_cu_7a7d594e_24046ignoreE
	.align		8
        /*0028*/ 	.dword	_ZN39_INTERNAL_9b7db774_4_k_cu_7a7d594e_24044cuda3std3__419piecewise_constructE
	.align		8
        /*0030*/ 	.dword	_ZN39_INTERNAL_9b7db774_4_k_cu_7a7d594e_24044cuda3std3__48in_placeE
	.align		8
        /*0038*/ 	.dword	_ZN39_INTERNAL_9b7db774_4_k_cu_7a7d594e_24044cuda3std6ranges3__45__cpo4swapE
	.align		8
        /*0040*/ 	.dword	_ZN39_INTERNAL_9b7db774_4_k_cu_7a7d594e_24044cuda3std6ranges3__45__cpo9iter_moveE
	.align		8
        /*0048*/ 	.dword	_ZN39_INTERNAL_9b7db774_4_k_cu_7a7d594e_24044cute7productE
	.align		8
        /*0050*/ 	.dword	_ZN39_INTERNAL_9b7db774_4_k_cu_7a7d594e_24044cute1_E


//--------------------- .text._ZN7cutlass6KernelINS_4gemm6kernel15Rank2KUniversalINS1_11threadblock13MmaMultistageINS1_9GemmShapeILi64ELi64ELi16EEENS_9transform11threadblock28PredicatedTileAccessIteratorINS_11MatrixShapeILi64ELi16EEEdNS_6layout11ColumnMajorELi1ENS8_31PitchLinearWarpStripedThreadMapINS_16PitchLinearShapeILi64ELi16EEELi128ENSG_ILi16ELi2EEELi1EEENS_5ArrayIdLi1ELb1EEELb0ENSD_9NoPermuteEEENS9_25RegularTileAccessIteratorISC_dNSD_43ColumnMajorTensorOpMultiplicandCongruous64bELi1ESJ_Li8EEELNS_4arch14CacheOperation4KindE0ENSA_INSB_ILi16ELi64EEEdNSD_8RowMajorELi0ESJ_SL_Lb0ESM_EENSO_ISU_dNSD_40RowMajorTensorOpMultiplicandCongruous64bELi0ESJ_Li8EEELST_0EdSV_NS4_9MmaPolicyINS1_4warp11MmaTensorOpINS6_ILi32ELi32ELi16EEEdSP_dSX_dSV_NS10_17MmaTensorOpPolicyINSR_3MmaINS6_ILi8ELi8ELi4EEELi32EdSV_dSE_dSV_NSR_13OpMultiplyAddEEENSB_ILi1ELi1EEEEELi1ELb0EbEENSB_ILi0ELi0EEES1B_Li1EEELi3ELNS1_23SharedMemoryClearOptionE0EbEES1E_NS_8epilogue11threadblock8EpilogueIS7_S1A_Li1ENS1G_27PredicatedTileIteratorBlas3INS1G_26OutputTileOptimalThreadMapINS1G_15OutputTileShapeILi64ELi8ELi2ELi1ELi1EEENS1K_ILi1ELi4ELi1ELi1ELi4EEELi128ELi1ELi64EEEdLNS_8BlasModeE1EEENS1F_4warp24FragmentIteratorTensorOpIS12_S15_dNSK_IdLi2ELb1EEESV_EENS1Q_20TileIteratorTensorOpIS12_S15_dSV_EENS1G_18SharedLoadIteratorINS1N_18CompactedThreadMapEdLi8EEENS1F_6thread17LinearCombinationIdLi1EddLNS1Z_9ScaleType4KindE0ELNS_15FloatRoundStyleE2EdEENSB_ILi0ELi4EEELi1ELi1EEENS4_30GemmIdentityThreadblockSwizzleILi1EEELNS_8FillModeE1ELS1O_1EEEEEvNT_6ParamsE --------------------------
	.section	.text._ZN7cutlass6KernelINS_4gemm6kernel15Rank2KUniversalINS1_11threadblock13MmaMultistageINS1_9GemmShapeILi64ELi64ELi16EEENS_9transform11threadblock28PredicatedTileAccessIteratorINS_11MatrixShapeILi64ELi16EEEdNS_6layout11ColumnMajorELi1ENS8_31PitchLinearWarpStripedThreadMapINS_16PitchLinearShapeILi64ELi16EEELi128ENSG_ILi16ELi2EEELi1EEENS_5ArrayIdLi1ELb1EEELb0ENSD_9NoPermuteEEENS9_25RegularTileAccessIteratorISC_dNSD_43ColumnMajorTensorOpMultiplicandCongruous64bELi1ESJ_Li8EEELNS_4arch14CacheOperation4KindE0ENSA_INSB_ILi16ELi64EEEdNSD_8RowMajorELi0ESJ_SL_Lb0ESM_EENSO_ISU_dNSD_40RowMajorTensorOpMultiplicandCongruous64bELi0ESJ_Li8EEELST_0EdSV_NS4_9MmaPolicyINS1_4warp11MmaTensorOpINS6_ILi32ELi32ELi16EEEdSP_dSX_dSV_NS10_17MmaTensorOpPolicyINSR_3MmaINS6_ILi8ELi8ELi4EEELi32EdSV_dSE_dSV_NSR_13OpMultiplyAddEEENSB_ILi1ELi1EEEEELi1ELb0EbEENSB_ILi0ELi0EEES1B_Li1EEELi3ELNS1_23SharedMemoryClearOptionE0EbEES1E_NS_8epilogue11threadblock8EpilogueIS7_S1A_Li1ENS1G_27PredicatedTileIteratorBlas3INS1G_26OutputTileOptimalThreadMapINS1G_15OutputTileShapeILi64ELi8ELi2ELi1ELi1EEENS1K_ILi1ELi4ELi1ELi1ELi4EEELi128ELi1ELi64EEEdLNS_8BlasModeE1EEENS1F_4warp24FragmentIteratorTensorOpIS12_S15_dNSK_IdLi2ELb1EEESV_EENS1Q_20TileIteratorTensorOpIS12_S15_dSV_EENS1G_18SharedLoadIteratorINS1N_18CompactedThreadMapEdLi8EEENS1F_6thread17LinearCombinationIdLi1EddLNS1Z_9ScaleType4KindE0ELNS_15FloatRoundStyleE2EdEENSB_ILi0ELi4EEELi1ELi1EEENS4_30GemmIdentityThreadblockSwizzleILi1EEELNS_8FillModeE1ELS1O_1EEEEEvNT_6ParamsE,"ax",@progbits
	.align	128
.text._ZN7cutlass6KernelINS_4gemm6kernel15Rank2KUniversalINS1_11threadblock13MmaMultistageINS1_9GemmShapeILi64ELi64ELi16EEENS_9transform11threadblock28PredicatedTileAccessIteratorINS_11MatrixShapeILi64ELi16EEEdNS_6layout11ColumnMajorELi1ENS8_31PitchLinearWarpStripedThreadMapINS_16PitchLinearShapeILi64ELi16EEELi128ENSG_ILi16ELi2EEELi1EEENS_5ArrayIdLi1ELb1EEELb0ENSD_9NoPermuteEEENS9_25RegularTileAccessIteratorISC_dNSD_43ColumnMajorTensorOpMultiplicandCongruous64bELi1ESJ_Li8EEELNS_4arch14CacheOperation4KindE0ENSA_INSB_ILi16ELi64EEEdNSD_8RowMajorELi0ESJ_SL_Lb0ESM_EENSO_ISU_dNSD_40RowMajorTensorOpMultiplicandCongruous64bELi0ESJ_Li8EEELST_0EdSV_NS4_9MmaPolicyINS1_4warp11MmaTensorOpINS6_ILi32ELi32ELi16EEEdSP_dSX_dSV_NS10_17MmaTensorOpPolicyINSR_3MmaINS6_ILi8ELi8ELi4EEELi32EdSV_dSE_dSV_NSR_13OpMultiplyAddEEENSB_ILi1ELi1EEEEELi1ELb0EbEENSB_ILi0ELi0EEES1B_Li1EEELi3ELNS1_23SharedMemoryClearOptionE0EbEES1E_NS_8epilogue11threadblock8EpilogueIS7_S1A_Li1ENS1G_27PredicatedTileIteratorBlas3INS1G_26OutputTileOptimalThreadMapINS1G_15OutputTileShapeILi64ELi8ELi2ELi1ELi1EEENS1K_ILi1ELi4ELi1ELi1ELi4EEELi128ELi1ELi64EEEdLNS_8BlasModeE1EEENS1F_4warp24FragmentIteratorTensorOpIS12_S15_dNSK_IdLi2ELb1EEESV_EENS1Q_20TileIteratorTensorOpIS12_S15_dSV_EENS1G_18SharedLoadIteratorINS1N_18CompactedThreadMapEdLi8EEENS1F_6thread17LinearCombinationIdLi1EddLNS1Z_9ScaleType4KindE0ELNS_15FloatRoundStyleE2EdEENSB_ILi0ELi4EEELi1ELi1EEENS4_30GemmIdentityThreadblockSwizzleILi1EEELNS_8FillModeE1ELS1O_1EEEEEvNT_6ParamsE:
        .type           _ZN7cutlass6KernelINS_4gemm6kernel15Rank2KUniversalINS1_11threadblock13MmaMultistageINS1_9GemmShapeILi64ELi64ELi16EEENS_9transform11threadblock28PredicatedTileAccessIteratorINS_11MatrixShapeILi64ELi16EEEdNS_6layout11ColumnMajorELi1ENS8_31PitchLinearWarpStripedThreadMapINS_16PitchLinearShapeILi64ELi16EEELi128ENSG_ILi16ELi2EEELi1EEENS_5ArrayIdLi1ELb1EEELb0ENSD_9NoPermuteEEENS9_25RegularTileAccessIteratorISC_dNSD_43ColumnMajorTensorOpMultiplicandCongruous64bELi1ESJ_Li8EEELNS_4arch14CacheOperation4KindE0ENSA_INSB_ILi16ELi64EEEdNSD_8RowMajorELi0ESJ_SL_Lb0ESM_EENSO_ISU_dNSD_40RowMajorTensorOpMultiplicandCongruous64bELi0ESJ_Li8EEELST_0EdSV_NS4_9MmaPolicyINS1_4warp11MmaTensorOpINS6_ILi32ELi32ELi16EEEdSP_dSX_dSV_NS10_17MmaTensorOpPolicyINSR_3MmaINS6_ILi8ELi8ELi4EEELi32EdSV_dSE_dSV_NSR_13OpMultiplyAddEEENSB_ILi1ELi1EEEEELi1ELb0EbEENSB_ILi0ELi0EEES1B_Li1EEELi3ELNS1_23SharedMemoryClearOptionE0EbEES1E_NS_8epilogue11threadblock8EpilogueIS7_S1A_Li1ENS1G_27PredicatedTileIteratorBlas3INS1G_26OutputTileOptimalThreadMapINS1G_15OutputTileShapeILi64ELi8ELi2ELi1ELi1EEENS1K_ILi1ELi4ELi1ELi1ELi4EEELi128ELi1ELi64EEEdLNS_8BlasModeE1EEENS1F_4warp24FragmentIteratorTensorOpIS12_S15_dNSK_IdLi2ELb1EEESV_EENS1Q_20TileIteratorTensorOpIS12_S15_dSV_EENS1G_18SharedLoadIteratorINS1N_18CompactedThreadMapEdLi8EEENS1F_6thread17LinearCombinationIdLi1EddLNS1Z_9ScaleType4KindE0ELNS_15FloatRoundStyleE2EdEENSB_ILi0ELi4EEELi1ELi1EEENS4_30GemmIdentityThreadblockSwizzleILi1EEELNS_8FillModeE1ELS1O_1EEEEEvNT_6ParamsE,@function
        .size           _ZN7cutlass6KernelINS_4gemm6kernel15Rank2KUniversalINS1_11threadblock13MmaMultistageINS1_9GemmShapeILi64ELi64ELi16EEENS_9transform11threadblock28PredicatedTileAccessIteratorINS_11MatrixShapeILi64ELi16EEEdNS_6layout11ColumnMajorELi1ENS8_31PitchLinearWarpStripedThreadMapINS_16PitchLinearShapeILi64ELi16EEELi128ENSG_ILi16ELi2EEELi1EEENS_5ArrayIdLi1ELb1EEELb0ENSD_9NoPermuteEEENS9_25RegularTileAccessIteratorISC_dNSD_43ColumnMajorTensorOpMultiplicandCongruous64bELi1ESJ_Li8EEELNS_4arch14CacheOperation4KindE0ENSA_INSB_ILi16ELi64EEEdNSD_8RowMajorELi0ESJ_SL_Lb0ESM_EENSO_ISU_dNSD_40RowMajorTensorOpMultiplicandCongruous64bELi0ESJ_Li8EEELST_0EdSV_NS4_9MmaPolicyINS1_4warp11MmaTensorOpINS6_ILi32ELi32ELi16EEEdSP_dSX_dSV_NS10_17MmaTensorOpPolicyINSR_3MmaINS6_ILi8ELi8ELi4EEELi32EdSV_dSE_dSV_NSR_13OpMultiplyAddEEENSB_ILi1ELi1EEEEELi1ELb0EbEENSB_ILi0ELi0EEES1B_Li1EEELi3ELNS1_23SharedMemoryClearOptionE0EbEES1E_NS_8epilogue11threadblock8EpilogueIS7_S1A_Li1ENS1G_27PredicatedTileIteratorBlas3INS1G_26OutputTileOptimalThreadMapINS1G_15OutputTileShapeILi64ELi8ELi2ELi1ELi1EEENS1K_ILi1ELi4ELi1ELi1ELi4EEELi128ELi1ELi64EEEdLNS_8BlasModeE1EEENS1F_4warp24FragmentIteratorTensorOpIS12_S15_dNSK_IdLi2ELb1EEESV_EENS1Q_20TileIteratorTensorOpIS12_S15_dSV_EENS1G_18SharedLoadIteratorINS1N_18CompactedThreadMapEdLi8EEENS1F_6thread17LinearCombinationIdLi1EddLNS1Z_9ScaleType4KindE0ELNS_15FloatRoundStyleE2EdEENSB_ILi0ELi4EEELi1ELi1EEENS4_30GemmIdentityThreadblockSwizzleILi1EEELNS_8FillModeE1ELS1O_1EEEEEvNT_6ParamsE,(.L_x_341 - _ZN7cutlass6KernelINS_4gemm6kernel15Rank2KUniversalINS1_11threadblock13MmaMultistageINS1_9GemmShapeILi64ELi64ELi16EEENS_9transform11threadblock28PredicatedTileAccessIteratorINS_11MatrixShapeILi64ELi16EEEdNS_6layout11ColumnMajorELi1ENS8_31PitchLinearWarpStripedThreadMapINS_16PitchLinearShapeILi64ELi16EEELi128ENSG_ILi16ELi2EEELi1EEENS_5ArrayIdLi1ELb1EEELb0ENSD_9NoPermuteEEENS9_25RegularTileAccessIteratorISC_dNSD_43ColumnMajorTensorOpMultiplicandCongruous64bELi1ESJ_Li8EEELNS_4arch14CacheOperation4KindE0ENSA_INSB_ILi16ELi64EEEdNSD_8RowMajorELi0ESJ_SL_Lb0ESM_EENSO_ISU_dNSD_40RowMajorTensorOpMultiplicandCongruous64bELi0ESJ_Li8EEELST_0EdSV_NS4_9MmaPolicyINS1_4warp11MmaTensorOpINS6_ILi32ELi32ELi16EEEdSP_dSX_dSV_NS10_17MmaTensorOpPolicyINSR_3MmaINS6_ILi8ELi8ELi4EEELi32EdSV_dSE_dSV_NSR_13OpMultiplyAddEEENSB_ILi1ELi1EEEEELi1ELb0EbEENSB_ILi0ELi0EEES1B_Li1EEELi3ELNS1_23SharedMemoryClearOptionE0EbEES1E_NS_8epilogue11threadblock8EpilogueIS7_S1A_Li1ENS1G_27PredicatedTileIteratorBlas3INS1G_26OutputTileOptimalThreadMapINS1G_15OutputTileShapeILi64ELi8ELi2ELi1ELi1EEENS1K_ILi1ELi4ELi1ELi1ELi4EEELi128ELi1ELi64EEEdLNS_8BlasModeE1EEENS1F_4warp24FragmentIteratorTensorOpIS12_S15_dNSK_IdLi2ELb1EEESV_EENS1Q_20TileIteratorTensorOpIS12_S15_dSV_EENS1G_18SharedLoadIteratorINS1N_18CompactedThreadMapEdLi8EEENS1F_6thread17LinearCombinationIdLi1EddLNS1Z_9ScaleType4KindE0ELNS_15FloatRoundStyleE2EdEENSB_ILi0ELi4EEELi1ELi1EEENS4_30GemmIdentityThreadblockSwizzleILi1EEELNS_8FillModeE1ELS1O_1EEEEEvNT_6ParamsE)
        .other          _ZN7cutlass6KernelINS_4gemm6kernel15Rank2KUniversalINS1_11threadblock13MmaMultistageINS1_9GemmShapeILi64ELi64ELi16EEENS_9transform11threadblock28PredicatedTileAccessIteratorINS_11MatrixShapeILi64ELi16EEEdNS_6layout11ColumnMajorELi1ENS8_31PitchLinearWarpStripedThreadMapINS_16PitchLinearShapeILi64ELi16EEELi128ENSG_ILi16ELi2EEELi1EEENS_5ArrayIdLi1ELb1EEELb0ENSD_9NoPermuteEEENS9_25RegularTileAccessIteratorISC_dNSD_43ColumnMajorTensorOpMultiplicandCongruous64bELi1ESJ_Li8EEELNS_4arch14CacheOperation4KindE0ENSA_INSB_ILi16ELi64EEEdNSD_8RowMajorELi0ESJ_SL_Lb0ESM_EENSO_ISU_dNSD_40RowMajorTensorOpMultiplicandCongruous64bELi0ESJ_Li8EEELST_0EdSV_NS4_9MmaPolicyINS1_4warp11MmaTensorOpINS6_ILi32ELi32ELi16EEEdSP_dSX_dSV_NS10_17MmaTensorOpPolicyINSR_3MmaINS6_ILi8ELi8ELi4EEELi32EdSV_dSE_dSV_NSR_13OpMultiplyAddEEENSB_ILi1ELi1EEEEELi1ELb0EbEENSB_ILi0ELi0EEES1B_Li1EEELi3ELNS1_23SharedMemoryClearOptionE0EbEES1E_NS_8epilogue11threadblock8EpilogueIS7_S1A_Li1ENS1G_27PredicatedTileIteratorBlas3INS1G_26OutputTileOptimalThreadMapINS1G_15OutputTileShapeILi64ELi8ELi2ELi1ELi1EEENS1K_ILi1ELi4ELi1ELi1ELi4EEELi128ELi1ELi64EEEdLNS_8BlasModeE1EEENS1F_4warp24FragmentIteratorTensorOpIS12_S15_dNSK_IdLi2ELb1EEESV_EENS1Q_20TileIteratorTensorOpIS12_S15_dSV_EENS1G_18SharedLoadIteratorINS1N_18CompactedThreadMapEdLi8EEENS1F_6thread17LinearCombinationIdLi1EddLNS1Z_9ScaleType4KindE0ELNS_15FloatRoundStyleE2EdEENSB_ILi0ELi4EEELi1ELi1EEENS4_30GemmIdentityThreadblockSwizzleILi1EEELNS_8FillModeE1ELS1O_1EEEEEvNT_6ParamsE,@"STO_CUDA_ENTRY STV_DEFAULT"
_ZN7cutlass6KernelINS_4gemm6kernel15Rank2KUniversalINS1_11threadblock13MmaMultistageINS1_9GemmShapeILi64ELi64ELi16EEENS_9transform11threadblock28PredicatedTileAccessIteratorINS_11MatrixShapeILi64ELi16EEEdNS_6layout11ColumnMajorELi1ENS8_31PitchLinearWarpStripedThreadMapINS_16PitchLinearShapeILi64ELi16EEELi128ENSG_ILi16ELi2EEELi1EEENS_5ArrayIdLi1ELb1EEELb0ENSD_9NoPermuteEEENS9_25RegularTileAccessIteratorISC_dNSD_43ColumnMajorTensorOpMultiplicandCongruous64bELi1ESJ_Li8EEELNS_4arch14CacheOperation4KindE0ENSA_INSB_ILi16ELi64EEEdNSD_8RowMajorELi0ESJ_SL_Lb0ESM_EENSO_ISU_dNSD_40RowMajorTensorOpMultiplicandCongruous64bELi0ESJ_Li8EEELST_0EdSV_NS4_9MmaPolicyINS1_4warp11MmaTensorOpINS6_ILi32ELi32ELi16EEEdSP_dSX_dSV_NS10_17MmaTensorOpPolicyINSR_3MmaINS6_ILi8ELi8ELi4EEELi32EdSV_dSE_dSV_NSR_13OpMultiplyAddEEENSB_ILi1ELi1EEEEELi1ELb0EbEENSB_ILi0ELi0EEES1B_Li1EEELi3ELNS1_23SharedMemoryClearOptionE0EbEES1E_NS_8epilogue11threadblock8EpilogueIS7_S1A_Li1ENS1G_27PredicatedTileIteratorBlas3INS1G_26OutputTileOptimalThreadMapINS1G_15OutputTileShapeILi64ELi8ELi2ELi1ELi1EEENS1K_ILi1ELi4ELi1ELi1ELi4EEELi128ELi1ELi64EEEdLNS_8BlasModeE1EEENS1F_4warp24FragmentIteratorTensorOpIS12_S15_dNSK_IdLi2ELb1EEESV_EENS1Q_20TileIteratorTensorOpIS12_S15_dSV_EENS1G_18SharedLoadIteratorINS1N_18CompactedThreadMapEdLi8EEENS1F_6thread17LinearCombinationIdLi1EddLNS1Z_9ScaleType4KindE0ELNS_15FloatRoundStyleE2EdEENSB_ILi0ELi4EEELi1ELi1EEENS4_30GemmIdentityThreadblockSwizzleILi1EEELNS_8FillModeE1ELS1O_1EEEEEvNT_6ParamsE:
[----:B------:R-:W-:Y:S08]  /*0000*/  LDC R1, c[0x0][0x37c] ;  /* 0x0000df00ff017b82 */ /* 0x000ff00000000800 */
[----:B------:R-:W1:Y:S01]  /*0010*/  LDC.64 R4, c[0x0][0x4a8] ;  /* 0x00012a00ff047b82 */ /* 0x000e620000000a00 */
[----:B------:R-:W2:Y:S07]  /*0020*/  LDCU.U8 UR4, c[0x0][0x528] ;  /* 0x0000a500ff0477ac */ /* 0x000eae0008000000 */
[----:B------:R-:W3:Y:S01]  /*0030*/  LDC.64 R2, c[0x0][0x4a0] ;  /* 0x00012800ff027b82 */ /* 0x000ee20000000a00 */
[----:B--2---:R-:W-:Y:S01]  /*0040*/  ISETP.NE.AND P0, PT, RZ, UR4, PT ;  /* 0x00000004ff007c0c */ /* 0x004fe2000bf05270 */
[----:B-1----:R-:W-:-:S06]  /*0050*/  DSETP.NEU.AND P1, PT, R4, 1, PT ;  /* 0x3ff000000400742a */ /* 0x002fcc0003f2d000 */
[----:B---3--:R-:W-:-:S14]  /*0060*/  DSETP.EQ.AND P1, PT, R2, RZ, !P1 ;  /* 0x000000ff0200722a */ /* 0x008fdc0004f22000 */
[----:B------:R-:W-:Y:S05]  /*0070*/  @P1 EXIT P0 ;  /* 0x000000000000194d */ /* 0x000fea0000000000 */
[----:B------:R-:W1:Y:S01]  /*0080*/  S2R R4, SR_CTAID.Y ;  /* 0x0000000000047919 */ /* 0x000e620000002600 */
[----:B------:R-:W2:Y:S01]  /*0090*/  LDC R33, c[0x0][0x398] ;  /* 0x0000e600ff217b82 */ /* 0x000ea20000000800 */
[----:B------:R-:W-:Y:S01]  /*00a0*/  IMAD.MOV.U32 R2, RZ, RZ, -0x1 ;  /* 0xffffffffff027424 */ /* 0x000fe200078e00ff */
[----:B------:R-:W3:Y:S01]  /*00b0*/  LDCU UR5, c[0x0][0x390] ;  /* 0x00007200ff0577ac */ /* 0x000ee20008000800 */
[----:B------:R-:W4:Y:S01]  /*00c0*/  S2R R0, SR_CTAID.X ;  /* 0x0000000000007919 */ /* 0x000f220000002500 */
[----:B------:R-:W3:Y:S02]  /*00d0*/  LDCU UR4, c[0x0][0x38c] ;  /* 0x00007180ff0477ac */ /* 0x000ee40008000800 */
[-C--:B--2---:R-:W-:Y:S02]  /*00e0*/  SHF.L.U32 R3, R2, R33.reuse, RZ ;  /* 0x0000002102037219 */ /* 0x084fe400000006ff */
[----:B-1----:R-:W-:Y:S02]  /*00f0*/  SHF.L.U32 R4, R4, R33, RZ ;  /* 0x0000002104047219 */ /* 0x002fe400000006ff */
[----:B----4-:R-:W-:-:S02]  /*0100*/  LOP3.LUT R3, R0, R3, RZ, 0x30, !PT ;  /* 0x0000000300037212 */ /* 0x010fc400078e30ff */
[----:B------:R-:W-:-:S03]  /*0110*/  SHF.R.U32.HI R33, RZ, R33, R0 ;  /* 0x00000021ff217219 */ /* 0x000fc60000011600 */
[----:B------:R-:W-:-:S05]  /*0120*/  IMAD.IADD R31, R4, 0x1, R3 ;  /* 0x00000001041f7824 */ /* 0x000fca00078e0203 */
[----:B---3--:R-:W-:-:S04]  /*0130*/  ISETP.GE.AND P0, PT, R31, UR5, PT ;  /* 0x000000051f007c0c */ /* 0x008fc8000bf06270 */
[----:B------:R-:W-:-:S13]  /*0140*/  ISETP.GE.OR P0, PT, R33, UR4, P0 ;  /* 0x0000000421007c0c */ /* 0x000fda0008706670 */
[----:B------:R-:W-:Y:S05]  /*0150*/  @P0 EXIT ;  /* 0x000000000000094d */ /* 0x000fea0003800000 */
[----:B------:R-:W-:Y:S01]  /*0160*/  IMAD.SHL.U32 R0, R31, 0x40, RZ ;  /* 0x000000401f007824 */ /* 0x000fe200078e00ff */
[----:B------:R-:W-:-:S04]  /*0170*/  LEA R3, R33, 0x40, 0x6 ;  /* 0x0000004021037811 */ /* 0x000fc800078e30ff */
[----:B------:R-:W-:-:S13]  /*0180*/  ISETP.GT.AND P0, PT, R3, R0, PT ;  /* 0x000000000300720c */ /* 0x000fda0003f04270 */
[----:B------:R-:W-:Y:S05]  /*0190*/  @!P0 EXIT ;  /* 0x000000000000894d */ /* 0x000fea0003800000 */
[----:B------:R-:W1:Y:S01]  /*01a0*/  LDCU UR5, c[0x0][0x4d0] ;  /* 0x00009a00ff0577ac */ /* 0x000e620008000800 */
[----:B------:R-:W-:Y:S01]  /*01b0*/  MOV R139, RZ ;  /* 0x000000ff008b7202 */ /* 0x000fe20000000f00 */
[----:B------:R-:W2:Y:S01]  /*01c0*/  LDCU UR4, c[0x0][0x388] ;  /* 0x00007100ff0477ac */ /* 0x000ea20008000800 */
[----:B------:R-:W3:Y:S01]  /*01d0*/  LDCU.64 UR22, c[0x0][0x358] ;  /* 0x00006b00ff1677ac */ /* 0x000ee20008000a00 */
[----:B-1----:R-:W-:-:S09]  /*01e0*/  UISETP.GT.U32.AND UP0, UPT, UR5, 0x1, UPT ;  /* 0x000000010500788c */ /* 0x002fd2000bf04070 */
[----:B--23--:R-:W-:Y:S05]  /*01f0*/  BRA.U UP0, `(.L_x_0) ;  /* 0x0000000100287547 */ /* 0x00cfea000b800000 */
[----:B------:R-:W1:Y:S01]  /*0200*/  S2UR UR7, SR_CTAID.Z ;  /* 0x00000000000779c3 */ /* 0x000e620000002700 */
[----:B------:R-:W1:Y:S01]  /*0210*/  LDCU UR4, c[0x0][0x4d8] ;  /* 0x00009b00ff0477ac */ /* 0x000e620008000800 */
[----:B------:R-:W2:Y:S01]  /*0220*/  LDCU UR5, c[0x0][0x394] ;  /* 0x00007280ff0577ac */ /* 0x000ea20008000800 */
[----:B-1----:R-:W-:Y:S02]  /*0230*/  UIMAD UR6, UR7, UR4, URZ ;  /* 0x00000004070672a4 */ /* 0x002fe4000f8e02ff */
[----:B------:R-:W-:Y:S02]  /*0240*/  UIADD3 UR7, UPT, UPT, UR7, 0x1, URZ ;  /* 0x0000000107077890 */ /* 0x000fe4000fffe0ff */
[----:B------:R-:W-:Y:S02]  /*0250*/  UIADD3 UR4, UPT, UPT, UR6, UR4, URZ ;  /* 0x0000000406047290 */ /* 0x000fe4000fffe0ff */
[----:B--2---:R-:W-:Y:S01]  /*0260*/  UISETP.GE.AND UP0, UPT, UR7, UR5, UPT ;  /* 0x000000050700728c */ /* 0x004fe2000bf06270 */
[----:B------:R-:W-:-:S10]  /*0270*/  MOV R139, UR6 ;  /* 0x00000006008b7c02 */ /* 0x000fd40008000f00 */
[----:B------:R-:W1:Y:S01]  /*0280*/  @UP0 LDCU UR4, c[0x0][0x388] ;  /* 0x00007100ff0407ac */ /* 0x000e620008000800 */
[----:B------:R-:W-:Y:S01]  /*0290*/  NOP ;  /* 0x0000000000007918 */ /* 0x000fe20000000000 */
.L_x_0:
[----:B------:R-:W2:Y:S01]  /*02a0*/  S2R R2, SR_TID.X ;  /* 0x0000000000027919 */ /* 0x000ea20000002100 */
[----:B-1----:R-:W-:Y:S01]  /*02b0*/  IADD3 R135, PT, PT, -R139, UR4, RZ ;  /* 0x000000048b877c10 */ /* 0x002fe2000fffe1ff */
[----:B------:R-:W1:Y:S01]  /*02c0*/  LDCU.64 UR6, c[0x0][0x380] ;  /* 0x00007000ff0677ac */ /* 0x000e620008000a00 */
[----:B------:R-:W-:Y:S02]  /*02d0*/  CS2R R54, SRZ ;  /* 0x0000000000367805 */ /* 0x000fe4000001ff00 */
[----:B------:R-:W-:Y:S02]  /*02e0*/  CS2R R52, SRZ ;  /* 0x0000000000347805 */ /* 0x000fe4000001ff00 */
[----:B------:R-:W-:Y:S01]  /*02f0*/  SHF.R.S32.HI R136, RZ, 0x1f, R135 ;  /* 0x0000001fff887819 */ /* 0x000fe20000011487 */
[----:B------:R-:W-:Y:S01]  /*0300*/  VIADD R0, R135, 0x1e ;  /* 0x0000001e87007836 */ /* 0x000fe20000000000 */
[----:B------:R-:W3:Y:S01]  /*0310*/  LDCU.128 UR16, c[0x0][0x4e0] ;  /* 0x00009c00ff1077ac */ /* 0x000ee20008000c00 */
[----:B------:R-:W-:-:S02]  /*0320*/  CS2R R50, SRZ ;  /* 0x0000000000327805 */ /* 0x000fc4000001ff00 */
[----:B------:R-:W-:Y:S02]  /*0330*/  LEA.HI R136, R136, R135, RZ, 0x4 ;  /* 0x0000008788887211 */ /* 0x000fe400078f20ff */
[----:B------:R-:W-:Y:S02]  /*0340*/  CS2R R48, SRZ ;  /* 0x0000000000307805 */ /* 0x000fe4000001ff00 */
[----:B------:R-:W-:Y:S01]  /*0350*/  ISETP.GE.U32.AND P2, PT, R0, 0x1f, PT ;  /* 0x0000001f0000780c */ /* 0x000fe20003f46070 */
[----:B------:R-:W4:Y:S01]  /*0360*/  LDCU.128 UR12, c[0x0][0x3b0] ;  /* 0x00007600ff0c77ac */ /* 0x000f220008000c00 */
[----:B------:R-:W-:Y:S02]  /*0370*/  LOP3.LUT R136, R136, 0xfffffff0, RZ, 0xc0, !PT ;  /* 0xfffffff088887812 */ /* 0x000fe400078ec0ff */
[----:B------:R-:W-:Y:S02]  /*0380*/  CS2R R58, SRZ ;  /* 0x00000000003a7805 */ /* 0x000fe4000001ff00 */
[----:B------:R-:W-:Y:S01]  /*0390*/  CS2R R56, SRZ ;  /* 0x0000000000387805 */ /* 0x000fe2000001ff00 */
[----:B------:R-:W3:Y:S01]  /*03a0*/  LDCU.64 UR20, c[0x0][0x3a8] ;  /* 0x00007500ff1477ac */ /* 0x000ee20008000a00 */
[----:B------:R-:W-:Y:S01]  /*03b0*/  CS2R R46, SRZ ;  /* 0x00000000002e7805 */ /* 0x000fe2000001ff00 */
[----:B------:R-:W-:Y:S01]  /*03c0*/  IMAD.IADD R136, R135, 0x1, -R136 ;  /* 0x0000000187887824 */ /* 0x000fe200078e0a88 */
[----:B------:R-:W-:Y:S01]  /*03d0*/  CS2R R44, SRZ ;  /* 0x00000000002c7805 */ /* 0x000fe2000001ff00 */
[----:B------:R-:W1:Y:S01]  /*03e0*/  LDCU.128 UR8, c[0x0][0x3d0] ;  /* 0x00007a00ff0877ac */ /* 0x000e620008000c00 */
[----:B------:R-:W-:-:S02]  /*03f0*/  CS2R R62, SRZ ;  /* 0x00000000003e7805 */ /* 0x000fc4000001ff00 */
[----:B------:R-:W-:Y:S02]  /*0400*/  CS2R R60, SRZ ;  /* 0x00000000003c7805 */ /* 0x000fe4000001ff00 */
[C---:B------:R-:W-:Y:S02]  /*0410*/  ISETP.NE.AND P0, PT, R136.reuse, RZ, PT ;  /* 0x000000ff8800720c */ /* 0x040fe40003f05270 */
[----:B------:R-:W-:Y:S02]  /*0420*/  CS2R R42, SRZ ;  /* 0x00000000002a7805 */ /* 0x000fe4000001ff00 */
[----:B------:R-:W-:Y:S02]  /*0430*/  CS2R R40, SRZ ;  /* 0x0000000000287805 */ /* 0x000fe4000001ff00 */
[----:B------:R-:W-:Y:S02]  /*0440*/  CS2R R66, SRZ ;  /* 0x0000000000427805 */ /* 0x000fe4000001ff00 */
[----:B------:R-:W-:-:S02]  /*0450*/  SEL R136, R136, 0x10, P0 ;  /* 0x0000001088887807 */ /* 0x000fc40000000000 */
[----:B------:R-:W-:Y:S02]  /*0460*/  CS2R R64, SRZ ;  /* 0x0000000000407805 */ /* 0x000fe4000001ff00 */
[----:B------:R-:W-:Y:S01]  /*0470*/  CS2R R38, SRZ ;  /* 0x0000000000267805 */ /* 0x000fe2000001ff00 */
[----:B----4-:R-:W-:Y:S01]  /*0480*/  UIADD3 UR12, UP1, UPT, UR12, -UR14, URZ ;  /* 0x8000000e0c0c7290 */ /* 0x010fe2000ff3e0ff */
[----:B------:R-:W-:Y:S01]  /*0490*/  VIADDMNMX R11, R139, R136, UR4, PT ;  /* 0x000000048b0b7e46 */ /* 0x000fe2000b800188 */
[----:B------:R-:W4:Y:S01]  /*04a0*/  LDCU.64 UR4, c[0x0][0x3a0] ;  /* 0x00007400ff0477ac */ /* 0x000f220008000a00 */
[--C-:B--2---:R-:W-:Y:S02]  /*04b0*/  SHF.R.U32.HI R85, RZ, 0x4, R2.reuse ;  /* 0x00000004ff557819 */ /* 0x104fe40000011602 */
[----:B------:R-:W-:Y:S02]  /*04c0*/  CS2R R36, SRZ ;  /* 0x0000000000247805 */ /* 0x000fe4000001ff00 */
[----:B------:R-:W-:Y:S01]  /*04d0*/  LOP3.LUT R4, R2, 0xf, RZ, 0xc0, !PT ;  /* 0x0000000f02047812 */ /* 0x000fe200078ec0ff */
[----:B------:R-:W-:Y:S01]  /*04e0*/  UIADD3.X UR13, UPT, UPT, UR13, ~UR15, URZ, UP1, !UPT ;  /* 0x8000000f0d0d7290 */ /* 0x000fe20008ffe4ff */
[----:B------:R-:W-:Y:S01]  /*04f0*/  SHF.R.U32.HI R0, RZ, 0x5, R2 ;  /* 0x00000005ff007819 */ /* 0x000fe20000011602 */
[----:B-1----:R-:W-:Y:S01]  /*0500*/  UIADD3 UR8, UP0, UPT, UR8, -UR10, URZ ;  /* 0x8000000a08087290 */ /* 0x002fe2000ff1e0ff */
[----:B------:R-:W-:Y:S01]  /*0510*/  LOP3.LUT R5, R85, 0x1, RZ, 0xc0, !PT ;  /* 0x0000000155057812 */ /* 0x000fe200078ec0ff */
[----:B------:R-:W-:Y:S01]  /*0520*/  IMAD R32, R33, 0x40, R4 ;  /* 0x0000004021207824 */ /* 0x000fe200078e0204 */
[----:B------:R-:W-:Y:S01]  /*0530*/  SHF.R.U32.HI R84, RZ, 0x1, R2 ;  /* 0x00000001ff547819 */ /* 0x000fe20000011602 */
[--C-:B------:R-:W-:Y:S01]  /*0540*/  IMAD R30, R31, 0x40, R4.reuse ;  /* 0x000000401f1e7824 */ /* 0x100fe200078e0204 */
[----:B------:R-:W-:Y:S01]  /*0550*/  SHF.R.U32.HI R4, RZ, 0x3, R4 ;  /* 0x00000003ff047819 */ /* 0x000fe20000011604 */
[----:B------:R-:W-:Y:S01]  /*0560*/  IMAD R5, R0, 0x2, R5 ;  /* 0x0000000200057824 */ /* 0x000fe200078e0205 */
[C---:B------:R-:W-:Y:S01]  /*0570*/  ISETP.GE.AND P3, PT, R32.reuse, UR6, PT ;  /* 0x0000000620007c0c */ /* 0x040fe2000bf66270 */
[----:B------:R-:W-:Y:S01]  /*0580*/  VIADD R3, R32, 0x10 ;  /* 0x0000001020037836 */ /* 0x000fe20000000000 */
[----:B------:R-:W-:Y:S01]  /*0590*/  LOP3.LUT R84, R84, 0x3, RZ, 0xc0, !PT ;  /* 0x0000000354547812 */ /* 0x000fe200078ec0ff */
[----:B------:R-:W-:Y:S01]  /*05a0*/  IMAD.IADD R28, R5, 0x1, R139 ;  /* 0x00000001051c7824 */ /* 0x000fe200078e028b */
[----:B------:R-:W-:Y:S01]  /*05b0*/  SEL R13, RZ, 0x100, P3 ;  /* 0x00000100ff0d7807 */ /* 0x000fe20001800000 */
[C---:B------:R-:W-:Y:S01]  /*05c0*/  VIADD R7, R32.reuse, 0x20 ;  /* 0x0000002020077836 */ /* 0x040fe20000000000 */
[----:B------:R-:W-:Y:S01]  /*05d0*/  ISETP.GE.AND P4, PT, R3, UR6, PT ;  /* 0x0000000603007c0c */ /* 0x000fe2000bf86270 */
[----:B------:R-:W-:Y:S01]  /*05e0*/  VIADD R6, R32, 0x30 ;  /* 0x0000003020067836 */ /* 0x000fe20000000000 */
[-C--:B------:R-:W-:Y:S01]  /*05f0*/  ISETP.LT.AND P1, PT, R28, R11.reuse, !P3 ;  /* 0x0000000b1c00720c */ /* 0x080fe20005f21270 */
[C---:B------:R-:W-:Y:S01]  /*0600*/  VIADD R3, R30.reuse, 0x10 ;  /* 0x000000101e037836 */ /* 0x040fe20000000000 */
[----:B------:R-:W-:Y:S01]  /*0610*/  ISETP.GE.AND P6, PT, R7, UR6, PT ;  /* 0x0000000607007c0c */ /* 0x000fe2000bfc6270 */
[----:B------:R-:W-:Y:S01]  /*0620*/  VIADD R9, R30, 0x20 ;  /* 0x000000201e097836 */ /* 0x000fe20000000000 */
[----:B------:R-:W-:Y:S01]  /*0630*/  SEL R7, RZ, 0x1, !P1 ;  /* 0x00000001ff077807 */ /* 0x000fe20004800000 */
[----:B------:R-:W1:Y:S01]  /*0640*/  SHFL.IDX PT, R0, R0, RZ, 0x1f ;  /* 0x00001fff00007589 */ /* 0x000e6200000e0000 */
[----:B------:R-:W-:Y:S01]  /*0650*/  SEL R26, RZ, 0x2, P4 ;  /* 0x00000002ff1a7807 */ /* 0x000fe20002000000 */
[----:B------:R-:W-:Y:S01]  /*0660*/  UIADD3.X UR9, UPT, UPT, UR9, ~UR11, URZ, UP0, !UPT ;  /* 0x8000000b09097290 */ /* 0x000fe200087fe4ff */
[----:B------:R-:W-:-:S02]  /*0670*/  ISETP.GE.AND P1, PT, R28, R11, PT ;  /* 0x0000000b1c00720c */ /* 0x000fc40003f26270 */
[----:B------:R-:W-:Y:S02]  /*0680*/  CS2R R34, SRZ ;  /* 0x0000000000227805 */ /* 0x000fe4000001ff00 */
[----:B------:R-:W-:Y:S02]  /*0690*/  SEL R25, RZ, 0x4, P6 ;  /* 0x00000004ff197807 */ /* 0x000fe40003000000 */
[----:B------:R-:W-:Y:S01]  /*06a0*/  ISETP.GE.AND P0, PT, R6, UR6, PT ;  /* 0x0000000606007c0c */ /* 0x000fe2000bf06270 */
[----:B------:R-:W-:Y:S01]  /*06b0*/  VIADD R6, R28, 0x8 ;  /* 0x000000081c067836 */ /* 0x000fe20000000000 */
[----:B------:R-:W-:Y:S01]  /*06c0*/  ISETP.GE.AND P5, PT, R3, UR7, PT ;  /* 0x0000000703007c0c */ /* 0x000fe2000bfa6270 */
[----:B------:R-:W2:Y:S01]  /*06d0*/  S2UR UR6, SR_CgaCtaId ;  /* 0x00000000000679c3 */ /* 0x000ea20000008800 */
[----:B------:R-:W-:Y:S02]  /*06e0*/  SEL R8, R26, RZ, !P1 ;  /* 0x000000ff1a087207 */ /* 0x000fe40004800000 */
[----:B------:R-:W-:-:S02]  /*06f0*/  SEL R3, R25, RZ, !P1 ;  /* 0x000000ff19037207 */ /* 0x000fc40004800000 */
[----:B------:R-:W-:Y:S02]  /*0700*/  SEL R146, RZ, 0x400, P6 ;  /* 0x00000400ff927807 */ /* 0x000fe40003000000 */
[----:B------:R-:W-:Y:S02]  /*0710*/  ISETP.GE.AND P6, PT, R6, R11, PT ;  /* 0x0000000b0600720c */ /* 0x000fe40003fc6270 */
[----:B------:R-:W-:Y:S01]  /*0720*/  IADD3 R6, PT, PT, R3, R8, R7 ;  /* 0x0000000803067210 */ /* 0x000fe20007ffe007 */
[----:B------:R-:W-:Y:S01]  /*0730*/  IMAD.SHL.U32 R3, R2, 0x4, RZ ;  /* 0x0000000402037824 */ /* 0x000fe200078e00ff */
[----:B------:R-:W-:Y:S02]  /*0740*/  SEL R18, RZ, 0x8, P0 ;  /* 0x00000008ff127807 */ /* 0x000fe40000000000 */
[----:B------:R-:W-:Y:S02]  /*0750*/  SEL R15, RZ, 0x200, P4 ;  /* 0x00000200ff0f7807 */ /* 0x000fe40002000000 */
[----:B------:R-:W-:-:S02]  /*0760*/  ISETP.GE.AND P4, PT, R9, UR7, PT ;  /* 0x0000000709007c0c */ /* 0x000fc4000bf86270 */
[----:B------:R-:W-:Y:S02]  /*0770*/  SEL R9, RZ, 0x800, P0 ;  /* 0x00000800ff097807 */ /* 0x000fe40000000000 */
[----:B------:R-:W-:Y:S02]  /*0780*/  SEL R7, R18, RZ, !P1 ;  /* 0x000000ff12077207 */ /* 0x000fe40004800000 */
[----:B------:R-:W-:Y:S02]  /*0790*/  SEL R10, R13, RZ, !P6 ;  /* 0x000000ff0d0a7207 */ /* 0x000fe40007000000 */
[----:B------:R-:W-:Y:S02]  /*07a0*/  ISETP.GE.AND P0, PT, R30, UR7, PT ;  /* 0x000000071e007c0c */ /* 0x000fe4000bf06270 */
[----:B------:R-:W-:Y:S02]  /*07b0*/  LOP3.LUT R8, R84, 0x4, R3, 0xf8, !PT ;  /* 0x0000000454087812 */ /* 0x000fe400078ef803 */
[----:B------:R-:W-:-:S02]  /*07c0*/  SEL R22, RZ, 0x1, P3 ;  /* 0x00000001ff167807 */ /* 0x000fc40001800000 */
[----:B------:R-:W-:Y:S01]  /*07d0*/  IADD3 R10, PT, PT, R10, R7, R6 ;  /* 0x000000070a0a7210 */ /* 0x000fe20007ffe006 */
[----:B------:R-:W-:Y:S01]  /*07e0*/  VIADD R6, R30, 0x30 ;  /* 0x000000301e067836 */ /* 0x000fe20000000000 */
[----:B------:R-:W-:Y:S02]  /*07f0*/  ISETP.LT.AND P3, PT, R28, R11, !P0 ;  /* 0x0000000b1c00720c */ /* 0x000fe40004761270 */
[----:B------:R-:W-:Y:S02]  /*0800*/  LOP3.LUT R7, R8, 0x1, R85, 0x78, !PT ;  /* 0x0000000108077812 */ /* 0x000fe400078e7855 */
[----:B------:R-:W-:Y:S02]  /*0810*/  SEL R11, R15, RZ, !P6 ;  /* 0x000000ff0f0b7207 */ /* 0x000fe40007000000 */
[----:B------:R-:W-:Y:S01]  /*0820*/  SEL R8, R146, RZ, !P6 ;  /* 0x000000ff92087207 */ /* 0x000fe20007000000 */
[----:B------:R-:W-:Y:S01]  /*0830*/  IMAD R4, R7, 0x2, R4 ;  /* 0x0000000207047824 */ /* 0x000fe200078e0204 */
[----:B------:R-:W-:-:S02]  /*0840*/  SEL R14, RZ, 0x1, !P3 ;  /* 0x00000001ff0e7807 */ /* 0x000fc40005800000 */
[----:B------:R-:W-:Y:S01]  /*0850*/  ISETP.GE.AND P3, PT, R6, UR7, PT ;  /* 0x0000000706007c0c */ /* 0x000fe2000bf66270 */
[----:B------:R-:W-:Y:S01]  /*0860*/  UMOV UR7, 0x400 ;  /* 0x0000040000077882 */ /* 0x000fe20000000000 */
[----:B------:R-:W-:Y:S01]  /*0870*/  IADD3 R11, PT, PT, R8, R11, R10 ;  /* 0x0000000b080b7210 */ /* 0x000fe20007ffe00a */
[----:B--2---:R-:W-:Y:S01]  /*0880*/  ULEA UR6, UR6, UR7, 0x18 ;  /* 0x0000000706067291 */ /* 0x004fe2000f8ec0ff */
[----:B------:R-:W-:Y:S02]  /*0890*/  SHF.R.U32.HI R7, RZ, 0x3, R2 ;  /* 0x00000003ff077819 */ /* 0x000fe40000011602 */
[----:B------:R-:W-:Y:S02]  /*08a0*/  SEL R6, R9, RZ, !P6 ;  /* 0x000000ff09067207 */ /* 0x000fe40007000000 */
[----:B------:R-:W-:Y:S02]  /*08b0*/  LOP3.LUT R20, R4, 0x4, R7, 0x78, !PT ;  /* 0x0000000404147812 */ /* 0x000fe400078e7807 */
[----:B------:R-:W-:Y:S01]  /*08c0*/  SHF.R.S32.HI R19, RZ, 0x1f, R28 ;  /* 0x0000001fff137819 */ /* 0x000fe2000001141c */
[----:B------:R-:W-:Y:S01]  /*08d0*/  IMAD.IADD R4, R11, 0x1, R6 ;  /* 0x000000010b047824 */ /* 0x000fe200078e0206 */
[----:B------:R-:W-:-:S02]  /*08e0*/  SHF.R.S32.HI R33, RZ, 0x1f, R32 ;  /* 0x0000001fff217819 */ /* 0x000fc40000011420 */
[----:B------:R-:W-:Y:S01]  /*08f0*/  SEL R24, RZ, 0x2, P5 ;  /* 0x00000002ff187807 */ /* 0x000fe20002800000 */
[----:B----4-:R-:W-:Y:S01]  /*0900*/  IMAD R17, R19, UR4, RZ ;  /* 0x0000000413117c24 */ /* 0x010fe2000f8e02ff */
[----:B------:R-:W-:Y:S01]  /*0910*/  SEL R4, R4, RZ, P2 ;  /* 0x000000ff04047207 */ /* 0x000fe20001000000 */
[----:B------:R-:W-:Y:S01]  /*0920*/  IMAD.WIDE.U32 R32, R28, UR4, R32 ;  /* 0x000000041c207c25 */ /* 0x000fe2000f8e0020 */
[----:B------:R-:W-:Y:S02]  /*0930*/  SEL R23, RZ, 0x4, P4 ;  /* 0x00000004ff177807 */ /* 0x000fe40002000000 */
[----:B------:R-:W-:Y:S01]  /*0940*/  SEL R8, RZ, 0x8, P3 ;  /* 0x00000008ff087807 */ /* 0x000fe20001800000 */
[----:B------:R-:W-:Y:S01]  /*0950*/  IMAD.SHL.U32 R134, R4, 0x8, RZ ;  /* 0x0000000804867824 */ /* 0x000fe200078e00ff */
[----:B------:R-:W-:Y:S01]  /*0960*/  LOP3.LUT R5, R84, 0x3c, R5, 0xf8, !PT ;  /* 0x0000003c54057812 */ /* 0x000fe200078ef805 */
[----:B------:R-:W-:Y:S01]  /*0970*/  IMAD R17, R28, UR5, R17 ;  /* 0x000000051c117c24 */ /* 0x000fe2000f8e0211 */
[----:B------:R-:W-:Y:S01]  /*0980*/  SEL R11, R24, RZ, !P1 ;  /* 0x000000ff180b7207 */ /* 0x000fe20004800000 */
[----:B------:R-:W-:Y:S01]  /*0990*/  IMAD.SHL.U32 R133, R4, 0x4, RZ ;  /* 0x0000000404857824 */ /* 0x000fe200078e00ff */
[----:B------:R-:W-:Y:S01]  /*09a0*/  SEL R10, R23, RZ, !P1 ;  /* 0x000000ff170a7207 */ /* 0x000fe20004800000 */
[----:B------:R-:W-:Y:S01]  /*09b0*/  IMAD.IADD R17, R33, 0x1, R17 ;  /* 0x0000000121117824 */ /* 0x000fe200078e0211 */
[----:B------:R-:W-:Y:S01]  /*09c0*/  SEL R6, R8, RZ, !P1 ;  /* 0x000000ff08067207 */ /* 0x000fe20004800000 */
[----:B------:R-:W-:Y:S01]  /*09d0*/  IMAD R5, R5, 0x40, R20 ;  /* 0x0000004005057824 */ /* 0x000fe200078e0214 */
[----:B------:R-:W-:Y:S01]  /*09e0*/  SEL R7, RZ, 0x100, P0 ;  /* 0x00000100ff077807 */ /* 0x000fe20000000000 */
[----:B------:R-:W-:Y:S01]  /*09f0*/  IMAD.SHL.U32 R132, R4, 0x2, RZ ;  /* 0x0000000204847824 */ /* 0x000fe200078e00ff */
[----:B------:R-:W-:Y:S01]  /*0a00*/  SEL R12, RZ, 0x1, P0 ;  /* 0x00000001ff0c7807 */ /* 0x000fe20000000000 */
[C---:B------:R-:W-:Y:S01]  /*0a10*/  VIADD R20, R135.reuse, 0xffffffff ;  /* 0xffffffff87147836 */ /* 0x040fe20000000000 */
[----:B------:R-:W-:Y:S01]  /*0a20*/  LOP3.LUT P1, R134, R134, 0x8, RZ, 0xc0, !PT ;  /* 0x0000000886867812 */ /* 0x000fe2000782c0ff */
[----:B------:R-:W-:Y:S01]  /*0a30*/  VIADD R135, R135, 0xf ;  /* 0x0000000f87877836 */ /* 0x000fe20000000000 */
[----:B---3--:R-:W-:-:S02]  /*0a40*/  LEA R16, P0, R32, UR16, 0x3 ;  /* 0x0000001020107c11 */ /* 0x008fc4000f8018ff */
[----:B------:R-:W-:Y:S02]  /*0a50*/  LEA R5, R5, UR6, 0x3 ;  /* 0x0000000605057c11 */ /* 0x000fe4000f8e18ff */
[----:B------:R-:W-:Y:S01]  /*0a60*/  LEA.HI.X R17, R32, UR17, R17, 0x3, P0 ;  /* 0x0000001120117c11 */ /* 0x000fe200080f1c11 */
[----:B------:R-:W-:Y:S01]  /*0a70*/  BAR.SYNC.DEFER_BLOCKING 0x0 ;  /* 0x0000000000007b1d */ /* 0x000fe20000010000 */
[----:B------:R-:W-:Y:S02]  /*0a80*/  LOP3.LUT P0, R133, R133, 0x8, RZ, 0xc0, !PT ;  /* 0x0000000885857812 */ /* 0x000fe4000780c0ff */
[----:B------:R-:W-:Y:S02]  /*0a90*/  CS2R R32, SRZ ;  /* 0x0000000000207805 */ /* 0x000fe4000001ff00 */
[----:B------:R-:W-:Y:S02]  /*0aa0*/  SHF.R.S32.HI R31, RZ, 0x1f, R30 ;  /* 0x0000001fff1f7819 */ /* 0x000fe4000001141e */
[----:B------:R-:W-:Y:S01]  /*0ab0*/  IADD3 R22, PT, PT, R25, R26, R22 ;  /* 0x0000001a19167210 */ /* 0x000fe20007ffe016 */
[----:B------:R-:W2:Y:S01]  /*0ac0*/  LDCU.64 UR16, c[0x0][0x3c0] ;  /* 0x00007800ff1077ac */ /* 0x000ea20008000a00 */
[----:B------:R-:W-:-:S02]  /*0ad0*/  IADD3 R23, PT, PT, R23, R24, R12 ;  /* 0x0000001817177210 */ /* 0x000fc40007ffe00c */
[----:B------:R-:W-:Y:S02]  /*0ae0*/  CS2R R26, SRZ ;  /* 0x00000000001a7805 */ /* 0x000fe4000001ff00 */
[----:B------:R-:W-:Y:S02]  /*0af0*/  SHF.R.S32.HI R118, RZ, 0x1f, R136 ;  /* 0x0000001fff767819 */ /* 0x000fe40000011488 */
[----:B------:R-:W-:Y:S02]  /*0b00*/  CS2R R24, SRZ ;  /* 0x0000000000187805 */ /* 0x000fe4000001ff00 */
[----:B------:R-:W-:Y:S02]  /*0b10*/  IADD3 R22, PT, PT, R13, R18, R22 ;  /* 0x000000120d167210 */ /* 0x000fe40007ffe016 */
[----:B------:R-:W-:Y:S02]  /*0b20*/  IADD3 R10, PT, PT, R10, R11, R14 ;  /* 0x0000000b0a0a7210 */ /* 0x000fe40007ffe00e */
[----:B------:R-:W-:-:S02]  /*0b30*/  IADD3 R146, PT, PT, R146, R15, R22 ;  /* 0x0000000f92927210 */ /* 0x000fc40007ffe016 */
[----:B------:R-:W-:Y:S02]  /*0b40*/  SEL R145, RZ, 0x200, P5 ;  /* 0x00000200ff917807 */ /* 0x000fe40002800000 */
[----:B------:R-:W-:Y:S01]  /*0b50*/  IADD3 R23, PT, PT, R7, R8, R23 ;  /* 0x0000000807177210 */ /* 0x000fe20007ffe017 */
[----:B------:R-:W-:Y:S01]  /*0b60*/  IMAD.IADD R146, R9, 0x1, R146 ;  /* 0x0000000109927824 */ /* 0x000fe200078e0292 */
[----:B------:R-:W-:Y:S02]  /*0b70*/  SEL R8, RZ, 0x800, P3 ;  /* 0x00000800ff087807 */ /* 0x000fe40001800000 */
[----:B------:R-:W-:Y:S01]  /*0b80*/  SEL R14, R145, RZ, !P6 ;  /* 0x000000ff910e7207 */ /* 0x000fe20007000000 */
[----:B------:R-:W-:Y:S01]  /*0b90*/  @!PT LDS RZ, [RZ] ;  /* 0x00000000fffff984 */ /* 0x000fe20000000800 */
[----:B------:R-:W-:Y:S01]  /*0ba0*/  @!PT LDS RZ, [RZ] ;  /* 0x00000000fffff984 */ /* 0x000fe20000000800 */
[----:B------:R-:W-:Y:S01]  /*0bb0*/  @!PT LDS RZ, [RZ] ;  /* 0x00000000fffff984 */ /* 0x000fe20000000800 */
[----:B------:R-:W-:Y:S01]  /*0bc0*/  LDGSTS.E.LTC128B.64 [R5], desc[UR22][R16.64], P1 ;  /* 0x0000000010057fae */ /* 0x000fe200089a1616 */
[----:B------:R-:W-:Y:S01]  /*0bd0*/  LOP3.LUT P1, R132, R132, 0x8, RZ, 0xc0, !PT ;  /* 0x0000000884847812 */ /* 0x000fe2000782c0ff */
[----:B--2---:R-:W-:Y:S01]  /*0be0*/  IMAD R19, R19, UR16, RZ ;  /* 0x0000001013137c24 */ /* 0x004fe2000f8e02ff */
[--C-:B------:R-:W-:Y:S01]  /*0bf0*/  SHF.R.U32.HI R130, RZ, 0x5, R4.reuse ;  /* 0x00000005ff827819 */ /* 0x100fe20000011604 */
[----:B------:R-:W-:Y:S01]  /*0c00*/  LDGSTS.E.LTC128B.64 [R5+0x80], desc[UR22][R16.64+0x80], P0 ;  /* 0x0008008010057fae */ /* 0x000fe200081a1616 */
[----:B------:R-:W-:Y:S01]  /*0c10*/  LOP3.LUT P0, R131, R4, 0x8, RZ, 0xc0, !PT ;  /* 0x0000000804837812 */ /* 0x000fe2000780c0ff */
[----:B------:R-:W-:Y:S01]  /*0c20*/  IMAD R19, R28, UR17, R19 ;  /* 0x000000111c137c24 */ /* 0x000fe2000f8e0213 */
[----:B------:R-:W-:-:S02]  /*0c30*/  SHF.R.U32.HI R129, RZ, 0x6, R4 ;  /* 0x00000006ff817819 */ /* 0x000fc40000011604 */
[--C-:B------:R-:W-:Y:S02]  /*0c40*/  SHF.R.U32.HI R128, RZ, 0x7, R4.reuse ;  /* 0x00000007ff807819 */ /* 0x100fe40000011604 */
[----:B------:R-:W-:Y:S02]  /*0c50*/  SHF.R.U32.HI R127, RZ, 0x8, R4 ;  /* 0x00000008ff7f7819 */ /* 0x000fe40000011604 */
[----:B------:R-:W-:Y:S01]  /*0c60*/  LOP3.LUT P5, R129, R129, 0x8, RZ, 0xc0, !PT ;  /* 0x0000000881817812 */ /* 0x000fe200078ac0ff */
[----:B------:R-:W-:Y:S01]  /*0c70*/  LDGSTS.E.LTC128B.64 [R5+0x100], desc[UR22][R16.64+0x100], P1 ;  /* 0x0010010010057fae */ /* 0x000fe200089a1616 */
[----:B------:R-:W-:Y:S01]  /*0c80*/  ISETP.GE.U32.AND P1, PT, R20, 0x10, PT ;  /* 0x000000101400780c */ /* 0x000fe20003f26070 */
[----:B------:R-:W-:Y:S01]  /*0c90*/  IMAD.WIDE.U32 R20, R28, UR16, R30 ;  /* 0x000000101c147c25 */ /* 0x000fe2000f8e001e */
[----:B------:R-:W-:Y:S01]  /*0ca0*/  LOP3.LUT P3, R127, R127, 0x8, RZ, 0xc0, !PT ;  /* 0x000000087f7f7812 */ /* 0x000fe2000786c0ff */
[----:B------:R2:W-:Y:S01]  /*0cb0*/  LDGSTS.E.LTC128B.64 [R5+0x180], desc[UR22][R16.64+0x180], P0 ;  /* 0x0018018010057fae */ /* 0x0005e200081a1616 */
[----:B------:R-:W-:Y:S01]  /*0cc0*/  SEL R146, R146, RZ, P1 ;  /* 0x000000ff92927207 */ /* 0x000fe20000800000 */
[----:B------:R-:W-:Y:S01]  /*0cd0*/  IMAD.IADD R19, R21, 0x1, R19 ;  /* 0x0000000115137824 */ /* 0x000fe200078e0213 */
[----:B------:R-:W-:-:S02]  /*0ce0*/  LEA R12, P0, R20, UR18, 0x3 ;  /* 0x00000012140c7c11 */ /* 0x000fc4000f8018ff */
[----:B------:R-:W-:Y:S02]  /*0cf0*/  CS2R R30, SRZ ;  /* 0x00000000001e7805 */ /* 0x000fe4000001ff00 */
[--C-:B------:R-:W-:Y:S01]  /*0d00*/  SHF.R.U32.HI R113, RZ, 0x5, R146.reuse ;  /* 0x00000005ff717819 */ /* 0x100fe20000011692 */
[----:B------:R-:W-:Y:S01]  /*0d10*/  IMAD.SHL.U32 R117, R146, 0x8, RZ ;  /* 0x0000000892757824 */ /* 0x000fe200078e00ff */
[----:B------:R-:W-:Y:S01]  /*0d20*/  LEA.HI.X R13, R20, UR19, R19, 0x3, P0 ;  /* 0x00000013140d7c11 */ /* 0x000fe200080f1c13 */
[----:B------:R-:W-:Y:S01]  /*0d30*/  IMAD R19, R118, UR4, RZ ;  /* 0x0000000476137c24 */ /* 0x000fe2000f8e02ff */
[--C-:B------:R-:W-:Y:S01]  /*0d40*/  SHF.R.U32.HI R112, RZ, 0x6, R146.reuse ;  /* 0x00000006ff707819 */ /* 0x100fe20000011692 */
[----:B------:R-:W-:Y:S01]  /*0d50*/  IMAD.WIDE.U32 R20, R136, UR4, RZ ;  /* 0x0000000488147c25 */ /* 0x000fe2000f8e00ff */
[----:B------:R-:W-:Y:S02]  /*0d60*/  SHF.R.U32.HI R111, RZ, 0x7, R146 ;  /* 0x00000007ff6f7819 */ /* 0x000fe40000011692 */
[----:B------:R-:W-:-:S02]  /*0d70*/  CS2R R28, SRZ ;  /* 0x00000000001c7805 */ /* 0x000fc4000001ff00 */
[----:B------:R-:W-:Y:S01]  /*0d80*/  SHF.R.U32.HI R110, RZ, 0x8, R146 ;  /* 0x00000008ff6e7819 */ /* 0x000fe20000011692 */
[----:B------:R-:W-:Y:S01]  /*0d90*/  IMAD R18, R136, UR5, R19 ;  /* 0x0000000588127c24 */ /* 0x000fe2000f8e0213 */
[----:B------:R-:W-:Y:S01]  /*0da0*/  SEL R19, R7, RZ, !P6 ;  /* 0x000000ff07137207 */ /* 0x000fe20007000000 */
[----:B------:R-:W3:Y:S01]  /*0db0*/  LDCU.64 UR4, c[0x0][0x3c8] ;  /* 0x00007900ff0477ac */ /* 0x000ee20008000a00 */
[----:B------:R-:W-:Y:S01]  /*0dc0*/  LEA R152, P0, R20, UR12, 0x3 ;  /* 0x0000000c14987c11 */ /* 0x000fe2000f8018ff */
[----:B------:R-:W-:Y:S01]  /*0dd0*/  IMAD.IADD R11, R21, 0x1, R18 ;  /* 0x00000001150b7824 */ /* 0x000fe200078e0212 */
[----:B------:R-:W-:Y:S01]  /*0de0*/  IADD3 R15, PT, PT, R19, R6, R10 ;  /* 0x00000006130f7210 */ /* 0x000fe20007ffe00a */
[C---:B------:R-:W-:Y:S01]  /*0df0*/  IMAD.SHL.U32 R116, R146.reuse, 0x4, RZ ;  /* 0x0000000492747824 */ /* 0x040fe200078e00ff */
[----:B------:R-:W-:Y:S01]  /*0e00*/  SEL R10, RZ, 0x400, P4 ;  /* 0x00000400ff0a7807 */ /* 0x000fe20002000000 */
[----:B------:R-:W-:Y:S01]  /*0e10*/  IMAD.SHL.U32 R115, R146, 0x2, RZ ;  /* 0x0000000292737824 */ /* 0x000fe200078e00ff */
[----:B------:R-:W-:-:S02]  /*0e20*/  LEA.HI.X R6, R20, UR13, R11, 0x3, P0 ;  /* 0x0000000d14067c11 */ /* 0x000fc400080f1c0b */
[----:B------:R-:W-:Y:S02]  /*0e30*/  CS2R R20, SRZ ;  /* 0x0000000000147805 */ /* 0x000fe4000001ff00 */
[----:B------:R-:W-:Y:S02]  /*0e40*/  SEL R11, R10, RZ, !P6 ;  /* 0x000000ff0a0b7207 */ /* 0x000fe40007000000 */
[----:B------:R-:W-:Y:S02]  /*0e50*/  CS2R R18, SRZ ;  /* 0x0000000000127805 */ /* 0x000fe4000001ff00 */
[----:B------:R-:W-:Y:S02]  /*0e60*/  SEL R7, R8, RZ, !P6 ;  /* 0x000000ff08077207 */ /* 0x000fe40007000000 */
[----:B------:R-:W-:Y:S01]  /*0e70*/  IADD3 R14, PT, PT, R11, R14, R15 ;  /* 0x0000000e0b0e7210 */ /* 0x000fe20007ffe00f */
[----:B------:R-:W-:Y:S01]  /*0e80*/  IMAD R15, R118, UR16, RZ ;  /* 0x00000010760f7c24 */ /* 0x000fe2000f8e02ff */
[----:B------:R-:W-:-:S02]  /*0e90*/  LOP3.LUT P6, R130, R130, 0x8, RZ, 0xc0, !PT ;  /* 0x0000000882827812 */ /* 0x000fc400078cc0ff */
[----:B------:R-:W-:Y:S01]  /*0ea0*/  LOP3.LUT P4, R128, R128, 0x8, RZ, 0xc0, !PT ;  /* 0x0000000880807812 */ /* 0x000fe2000788c0ff */
[----:B------:R-:W-:Y:S01]  /*0eb0*/  IMAD.IADD R7, R14, 0x1, R7 ;  /* 0x000000010e077824 */ /* 0x000fe200078e0207 */
[----:B--2---:R-:W-:Y:S01]  /*0ec0*/  IADD3 R16, P0, PT, R16, UR20, RZ ;  /* 0x0000001410107c10 */ /* 0x004fe2000ff1e0ff */
[----:B------:R-:W-:Y:S01]  /*0ed0*/  IMAD R15, R136, UR17, R15 ;  /* 0x00000011880f7c24 */ /* 0x000fe2000f8e020f */
[----:B------:R-:W-:Y:S01]  /*0ee0*/  IADD3 R145, PT, PT, R10, R145, R23 ;  /* 0x000000910a917210 */ /* 0x000fe20007ffe017 */
[----:B------:R-:W-:Y:S01]  /*0ef0*/  IMAD.WIDE.U32 R10, R136, UR16, RZ ;  /* 0x00000010880a7c25 */ /* 0x000fe2000f8e00ff */
[----:B------:R-:W-:Y:S02]  /*0f00*/  SEL R119, R7, RZ, P2 ;  /* 0x000000ff07777207 */ /* 0x000fe40001000000 */
[----:B------:R-:W-:Y:S02]  /*0f10*/  CS2R R22, SRZ ;  /* 0x0000000000167805 */ /* 0x000fe4000001ff00 */
[----:B------:R-:W-:Y:S01]  /*0f20*/  IADD3.X R17, PT, PT, R17, UR21, RZ, P0, !PT ;  /* 0x0000001511117c10 */ /* 0x000fe200087fe4ff */
[----:B------:R-:W-:Y:S01]  /*0f30*/  IMAD.IADD R4, R11, 0x1, R15 ;  /* 0x000000010b047824 */ /* 0x000fe200078e020f */
[----:B------:R-:W-:Y:S01]  /*0f40*/  IADD3 R152, P0, PT, R152, R16, RZ ;  /* 0x0000001098987210 */ /* 0x000fe20007f1e0ff */
[C---:B------:R-:W-:Y:S01]  /*0f50*/  IMAD.SHL.U32 R126, R119.reuse, 0x8, RZ ;  /* 0x00000008777e7824 */ /* 0x040fe200078e00ff */
[--C-:B------:R-:W-:Y:S01]  /*0f60*/  SHF.R.U32.HI R122, RZ, 0x5, R119.reuse ;  /* 0x00000005ff7a7819 */ /* 0x100fe20000011677 */
[C---:B------:R-:W-:Y:S01]  /*0f70*/  IMAD.SHL.U32 R125, R119.reuse, 0x4, RZ ;  /* 0x00000004777d7824 */ /* 0x040fe200078e00ff */
[----:B------:R-:W-:Y:S01]  /*0f80*/  LDGSTS.E.LTC128B.64 [R5+0x1000], desc[UR22][R16.64], P6 ;  /* 0x0100000010057fae */ /* 0x000fe2000b1a1616 */
[----:B------:R-:W-:Y:S01]  /*0f90*/  IMAD.SHL.U32 R124, R119, 0x2, RZ ;  /* 0x00000002777c7824 */ /* 0x000fe200078e00ff */
[----:B------:R-:W-:Y:S01]  /*0fa0*/  SHF.R.U32.HI R121, RZ, 0x6, R119 ;  /* 0x00000006ff797819 */ /* 0x000fe20000011677 */
[----:B------:R-:W-:Y:S01]  /*0fb0*/  IMAD.X R153, R6, 0x1, R17, P0 ;  /* 0x0000000106997824 */ /* 0x000fe200000e0611 */
[----:B------:R-:W-:Y:S01]  /*0fc0*/  LDGSTS.E.LTC128B.64 [R5+0x1080], desc[UR22][R16.64+0x80], P5 ;  /* 0x0108008010057fae */ /* 0x000fe2000a9a1616 */
[----:B---3--:R-:W-:Y:S01]  /*0fd0*/  IADD3 R6, P5, PT, R12, UR4, RZ ;  /* 0x000000040c067c10 */ /* 0x008fe2000ffbe0ff */
[----:B------:R-:W-:Y:S01]  /*0fe0*/  IMAD.IADD R145, R8, 0x1, R145 ;  /* 0x0000000108917824 */ /* 0x000fe200078e0291 */
[----:B------:R-:W-:Y:S01]  /*0ff0*/  LOP3.LUT P2, R124, R124, 0x8, RZ, 0xc0, !PT ;  /* 0x000000087c7c7812 */ /* 0x000fe2000784c0ff */
[----:B------:R-:W-:Y:S01]  /*1000*/  LDGSTS.E.LTC128B.64 [R5+0x1100], desc[UR22][R16.64+0x100], P4 ;  /* 0x0110010010057fae */ /* 0x000fe2000a1a1616 */
[----:B------:R-:W-:-:S02]  /*1010*/  LOP3.LUT P4, R126, R126, 0x8, RZ, 0xc0, !PT ;  /* 0x000000087e7e7812 */ /* 0x000fc4000788c0ff */
[----:B------:R-:W-:Y:S02]  /*1020*/  CS2R R14, SRZ ;  /* 0x00000000000e7805 */ /* 0x000fe4000001ff00 */
[----:B------:R-:W-:Y:S01]  /*1030*/  LOP3.LUT P6, R123, R119, 0x8, RZ, 0xc0, !PT ;  /* 0x00000008777b7812 */ /* 0x000fe200078cc0ff */
[----:B------:R2:W-:Y:S01]  /*1040*/  LDGSTS.E.LTC128B.64 [R5+0x1180], desc[UR22][R16.64+0x180], P3 ;  /* 0x0118018010057fae */ /* 0x0005e200099a1616 */
[----:B------:R-:W-:Y:S02]  /*1050*/  LOP3.LUT P3, R125, R125, 0x8, RZ, 0xc0, !PT ;  /* 0x000000087d7d7812 */ /* 0x000fe4000786c0ff */
[--C-:B------:R-:W-:Y:S02]  /*1060*/  SHF.R.U32.HI R120, RZ, 0x7, R119.reuse ;  /* 0x00000007ff787819 */ /* 0x100fe40000011677 */
[----:B------:R-:W-:Y:S02]  /*1070*/  IADD3.X R7, PT, PT, R13, UR5, RZ, P5, !PT ;  /* 0x000000050d077c10 */ /* 0x000fe4000affe4ff */
[----:B------:R-:W-:-:S02]  /*1080*/  SHF.R.U32.HI R119, RZ, 0x8, R119 ;  /* 0x00000008ff777819 */ /* 0x000fc40000011677 */
[----:B------:R-:W-:Y:S01]  /*1090*/  LOP3.LUT P5, R122, R122, 0x8, RZ, 0xc0, !PT ;  /* 0x000000087a7a7812 */ /* 0x000fe200078ac0ff */
[----:B------:R-:W-:Y:S01]  /*10a0*/  LDGSTS.E.LTC128B.64 [R5+0x6000], desc[UR22][R12.64], P4 ;  /* 0x060000000c057fae */ /* 0x000fe2000a1a1616 */
[----:B------:R-:W-:Y:S02]  /*10b0*/  LOP3.LUT P4, R121, R121, 0x8, RZ, 0xc0, !PT ;  /* 0x0000000879797812 */ /* 0x000fe4000788c0ff */
[----:B------:R-:W-:Y:S01]  /*10c0*/  LEA R151, P0, R10, UR8, 0x3 ;  /* 0x000000080a977c11 */ /* 0x000fe2000f8018ff */
[----:B------:R-:W-:Y:S01]  /*10d0*/  LDGSTS.E.LTC128B.64 [R5+0x6080], desc[UR22][R12.64+0x80], P3 ;  /* 0x060800800c057fae */ /* 0x000fe200099a1616 */
[----:B------:R-:W-:Y:S02]  /*10e0*/  LOP3.LUT P3, R120, R120, 0x8, RZ, 0xc0, !PT ;  /* 0x0000000878787812 */ /* 0x000fe4000786c0ff */
[----:B------:R-:W-:Y:S01]  /*10f0*/  LEA.HI.X R4, R10, UR9, R4, 0x3, P0 ;  /* 0x000000090a047c11 */ /* 0x000fe200080f1c04 */
[----:B------:R-:W-:Y:S01]  /*1100*/  LDGSTS.E.LTC128B.64 [R5+0x6100], desc[UR22][R12.64+0x100], P2 ;  /* 0x061001000c057fae */ /* 0x000fe200091a1616 */
[----:B------:R-:W-:-:S02]  /*1110*/  LOP3.LUT P2, R119, R119, 0x8, RZ, 0xc0, !PT ;  /* 0x0000000877777812 */ /* 0x000fc4000784c0ff */
[----:B------:R-:W-:Y:S01]  /*1120*/  IADD3 R150, P0, PT, R151, R6, RZ ;  /* 0x0000000697967210 */ /* 0x000fe20007f1e0ff */
[----:B------:R3:W-:Y:S01]  /*1130*/  LDGSTS.E.LTC128B.64 [R5+0x6180], desc[UR22][R12.64+0x180], P6 ;  /* 0x061801800c057fae */ /* 0x0007e2000b1a1616 */
[----:B------:R-:W-:Y:S02]  /*1140*/  SEL R145, R145, RZ, P1 ;  /* 0x000000ff91917207 */ /* 0x000fe40000800000 */
[----:B------:R-:W-:Y:S01]  /*1150*/  LOP3.LUT P1, R116, R116, 0x8, RZ, 0xc0, !PT ;  /* 0x0000000874747812 */ /* 0x000fe2000782c0ff */
[----:B------:R-:W-:Y:S01]  /*1160*/  LDGSTS.E.LTC128B.64 [R5+0x7000], desc[UR22][R6.64], P5 ;  /* 0x0700000006057fae */ /* 0x000fe2000a9a1616 */
[----:B------:R-:W-:Y:S01]  /*1170*/  IMAD.X R151, R4, 0x1, R7, P0 ;  /* 0x0000000104977824 */ /* 0x000fe200000e0607 */
[----:B------:R-:W-:Y:S01]  /*1180*/  IADD3 R10, P5, PT, R152, UR20, RZ ;  /* 0x00000014980a7c10 */ /* 0x000fe2000ffbe0ff */
[C---:B------:R-:W-:Y:S01]  /*1190*/  IMAD.SHL.U32 R109, R145.reuse, 0x8, RZ ;  /* 0x00000008916d7824 */ /* 0x040fe200078e00ff */
[----:B------:R-:W-:Y:S01]  /*11a0*/  LDGSTS.E.LTC128B.64 [R5+0x7080], desc[UR22][R6.64+0x80], P4 ;  /* 0x0708008006057fae */ /* 0x000fe2000a1a1616 */
[----:B------:R-:W-:Y:S01]  /*11b0*/  IADD3 R8, P0, PT, R150, UR4, RZ ;  /* 0x0000000496087c10 */ /* 0x000fe2000ff1e0ff */
[----:B------:R-:W-:Y:S01]  /*11c0*/  IMAD.SHL.U32 R108, R145, 0x4, RZ ;  /* 0x00000004916c7824 */ /* 0x000fe200078e00ff */
[----:B------:R-:W-:Y:S01]  /*11d0*/  IADD3.X R11, PT, PT, R153, UR21, RZ, P5, !PT ;  /* 0x00000015990b7c10 */ /* 0x000fe2000affe4ff */
[----:B------:R-:W-:Y:S01]  /*11e0*/  LDGSTS.E.LTC128B.64 [R5+0x7100], desc[UR22][R6.64+0x100], P3 ;  /* 0x0710010006057fae */ /* 0x000fe200099a1616 */
[----:B------:R-:W-:Y:S01]  /*11f0*/  LOP3.LUT P6, R115, R115, 0x8, RZ, 0xc0, !PT ;  /* 0x0000000873737812 */ /* 0x000fe200078cc0ff */
[----:B------:R-:W-:Y:S01]  /*1200*/  IMAD.SHL.U32 R107, R145, 0x2, RZ ;  /* 0x00000002916b7824 */ /* 0x000fe200078e00ff */
[----:B------:R-:W-:Y:S01]  /*1210*/  IADD3.X R9, PT, PT, R151, UR5, RZ, P0, !PT ;  /* 0x0000000597097c10 */ /* 0x000fe200087fe4ff */
[----:B------:R4:W-:Y:S01]  /*1220*/  LDGSTS.E.LTC128B.64 [R5+0x7180], desc[UR22][R6.64+0x180], P2 ;  /* 0x0718018006057fae */ /* 0x0009e200091a1616 */
[----:B------:R-:W-:-:S02]  /*1230*/  LOP3.LUT P2, R117, R117, 0x8, RZ, 0xc0, !PT ;  /* 0x0000000875757812 */ /* 0x000fc4000784c0ff */
[----:B--2---:R-:W-:Y:S02]  /*1240*/  CS2R R16, SRZ ;  /* 0x0000000000107805 */ /* 0x004fe4000001ff00 */
[----:B------:R-:W-:Y:S01]  /*1250*/  LOP3.LUT P5, R114, R146, 0x8, RZ, 0xc0, !PT ;  /* 0x0000000892727812 */ /* 0x000fe200078ac0ff */
[----:B------:R-:W0:Y:S01]  /*1260*/  LDGDEPBAR ;  /* 0x00000000000079af */ /* 0x000e220000000000 */
[----:B-1----:R-:W-:Y:S02]  /*1270*/  R2UR UR5, R0 ;  /* 0x00000000000572ca */ /* 0x002fe400000e0000 */
[----:B------:R-:W-:Y:S02]  /*1280*/  LOP3.LUT P4, R113, R113, 0x8, RZ, 0xc0, !PT ;  /* 0x0000000871717812 */ /* 0x000fe4000788c0ff */
[----:B------:R-:W-:Y:S02]  /*1290*/  LOP3.LUT P3, R112, R112, 0x8, RZ, 0xc0, !PT ;  /* 0x0000000870707812 */ /* 0x000fe4000786c0ff */
[----:B------:R-:W-:-:S02]  /*12a0*/  LOP3.LUT P0, R109, R109, 0x8, RZ, 0xc0, !PT ;  /* 0x000000086d6d7812 */ /* 0x000fc4000780c0ff */
[----:B---3--:R-:W-:Y:S02]  /*12b0*/  CS2R R12, SRZ ;  /* 0x00000000000c7805 */ /* 0x008fe4000001ff00 */
[--C-:B------:R-:W-:Y:S01]  /*12c0*/  SHF.R.U32.HI R105, RZ, 0x5, R145.reuse ;  /* 0x00000005ff697819 */ /* 0x100fe20000011691 */
[----:B------:R-:W-:Y:S01]  /*12d0*/  LDGSTS.E.LTC128B.64 [R5+0x2000], desc[UR22][R152.64], P2 ;  /* 0x0200000098057fae */ /* 0x000fe200091a1616 */
[----:B------:R-:W-:Y:S02]  /*12e0*/  LOP3.LUT P2, R111, R111, 0x8, RZ, 0xc0, !PT ;  /* 0x000000086f6f7812 */ /* 0x000fe4000784c0ff */
[--C-:B------:R-:W-:Y:S01]  /*12f0*/  SHF.R.U32.HI R104, RZ, 0x6, R145.reuse ;  /* 0x00000006ff687819 */ /* 0x100fe20000011691 */
[----:B------:R-:W-:Y:S01]  /*1300*/  LDGSTS.E.LTC128B.64 [R5+0x2080], desc[UR22][R152.64+0x80], P1 ;  /* 0x0208008098057fae */ /* 0x000fe200089a1616 */
[----:B------:R-:W-:Y:S01]  /*1310*/  LOP3.LUT P1, R110, R110, 0x8, RZ, 0xc0, !PT ;  /* 0x000000086e6e7812 */ /* 0x000fe2000782c0ff */
[----:B------:R-:W-:Y:S01]  /*1320*/  USHF.R.S32.HI UR26, URZ, 0x1f, UR5 ;  /* 0x0000001fff1a7899 */ /* 0x000fe20008011405 */
[--C-:B------:R-:W-:Y:S01]  /*1330*/  SHF.R.U32.HI R103, RZ, 0x7, R145.reuse ;  /* 0x00000007ff677819 */ /* 0x100fe20000011691 */
[----:B------:R-:W-:Y:S01]  /*1340*/  LDGSTS.E.LTC128B.64 [R5+0x2100], desc[UR22][R152.64+0x100], P6 ;  /* 0x0210010098057fae */ /* 0x000fe2000b1a1616 */
[----:B------:R-:W-:Y:S01]  /*1350*/  LOP3.LUT P6, R108, R108, 0x8, RZ, 0xc0, !PT ;  /* 0x000000086c6c7812 */ /* 0x000fe200078cc0ff */
[----:B------:R-:W-:Y:S01]  /*1360*/  ULEA.HI UR26, UR26, UR5, URZ, 0x2 ;  /* 0x000000051a1a7291 */ /* 0x000fe2000f8f10ff */
[----:B------:R-:W-:Y:S01]  /*1370*/  SHF.R.U32.HI R102, RZ, 0x8, R145 ;  /* 0x00000008ff667819 */ /* 0x000fe20000011691 */
[----:B------:R-:W-:Y:S01]  /*1380*/  LDGSTS.E.LTC128B.64 [R5+0x2180], desc[UR22][R152.64+0x180], P5 ;  /* 0x0218018098057fae */ /* 0x000fe2000a9a1616 */
[----:B------:R-:W-:Y:S01]  /*1390*/  LOP3.LUT P5, R107, R107, 0x8, RZ, 0xc0, !PT ;  /* 0x000000086b6b7812 */ /* 0x000fe200078ac0ff */
[----:B------:R-:W-:Y:S01]  /*13a0*/  ULOP3.LUT UR4, UR26, 0xfffc, URZ, 0xc0, !UPT ;  /* 0x0000fffc1a047892 */ /* 0x000fe2000f8ec0ff */
[----:B----4-:R-:W-:Y:S01]  /*13b0*/  LOP3.LUT R7, R2, 0x1f, RZ, 0xc0, !PT ;  /* 0x0000001f02077812 */ /* 0x010fe200078ec0ff */
[----:B------:R-:W-:Y:S01]  /*13c0*/  LDGSTS.E.LTC128B.64 [R5+0x3000], desc[UR22][R10.64], P4 ;  /* 0x030000000a057fae */ /* 0x000fe2000a1a1616 */
[----:B------:R-:W-:Y:S01]  /*13d0*/  LOP3.LUT P4, R106, R145, 0x8, RZ, 0xc0, !PT ;  /* 0x00000008916a7812 */ /* 0x000fe2000788c0ff */
[----:B------:R-:W-:Y:S01]  /*13e0*/  UIADD3 UR4, UPT, UPT, UR5, -UR4, URZ ;  /* 0x8000000405047290 */ /* 0x000fe2000fffe0ff */
[----:B------:R-:W-:Y:S01]  /*13f0*/  SHF.R.U32.HI R7, RZ, 0x3, R7 ;  /* 0x00000003ff077819 */ /* 0x000fe20000011607 */
[----:B------:R-:W-:Y:S01]  /*1400*/  LDGSTS.E.LTC128B.64 [R5+0x3080], desc[UR22][R10.64+0x80], P3 ;  /* 0x030800800a057fae */ /* 0x000fe200099a1616 */
[----:B------:R-:W-:Y:S01]  /*1410*/  LOP3.LUT P3, R105, R105, 0x8, RZ, 0xc0, !PT ;  /* 0x0000000869697812 */ /* 0x000fe2000786c0ff */
[----:B------:R-:W-:Y:S01]  /*1420*/  ULOP3.LUT UR24, UR4, 0x80, URZ, 0xc0, !UPT ;  /* 0x0000008004187892 */ /* 0x000fe2000f8ec0ff */
[----:B------:R-:W-:Y:S01]  /*1430*/  LOP3.LUT R4, R7, 0x7, R2, 0x78, !PT ;  /* 0x0000000707047812 */ /* 0x000fe200078e7802 */
[----:B------:R-:W-:Y:S01]  /*1440*/  LDGSTS.E.LTC128B.64 [R5+0x3100], desc[UR22][R10.64+0x100], P2 ;  /* 0x031001000a057fae */ /* 0x000fe200091a1616 */
[----:B------:R-:W-:Y:S01]  /*1450*/  LOP3.LUT P2, R104, R104, 0x8, RZ, 0xc0, !PT ;  /* 0x0000000868687812 */ /* 0x000fe2000784c0ff */
[----:B------:R-:W-:-:S02]  /*1460*/  ULEA.HI UR24, UR24, UR4, URZ, 0x19 ;  /* 0x0000000418187291 */ /* 0x000fc4000f8fc8ff */
[----:B------:R1:W-:Y:S01]  /*1470*/  LDGSTS.E.LTC128B.64 [R5+0x3180], desc[UR22][R10.64+0x180], P1 ;  /* 0x031801800a057fae */ /* 0x0003e200089a1616 */
[----:B------:R-:W-:Y:S01]  /*1480*/  LOP3.LUT P1, R103, R103, 0x8, RZ, 0xc0, !PT ;  /* 0x0000000867677812 */ /* 0x000fe2000782c0ff */
[----:B------:R-:W-:Y:S01]  /*1490*/  ULOP3.LUT UR25, UR24, 0xfffe, URZ, 0xc0, !UPT ;  /* 0x0000fffe18197892 */ /* 0x000fe2000f8ec0ff */
[----:B------:R-:W-:Y:S01]  /*14a0*/  IMAD R0, R7, 0x20, R4 ;  /* 0x0000002007007824 */ /* 0x000fe200078e0204 */
[----:B------:R-:W-:Y:S01]  /*14b0*/  LDGSTS.E.LTC128B.64 [R5+0x8000], desc[UR22][R150.64], P0 ;  /* 0x0800000096057fae */ /* 0x000fe200081a1616 */
[----:B------:R-:W-:Y:S01]  /*14c0*/  LOP3.LUT P0, R102, R102, 0x8, RZ, 0xc0, !PT ;  /* 0x0000000866667812 */ /* 0x000fe2000780c0ff */
[----:B------:R-:W-:Y:S01]  /*14d0*/  UIADD3 UR25, UPT, UPT, URZ, -UR25, URZ ;  /* 0x80000019ff197290 */ /* 0x000fe2000fffe0ff */
[----:B------:R-:W-:Y:S01]  /*14e0*/  SHF.R.S32.HI R4, RZ, 0x1f, R135 ;  /* 0x0000001fff047819 */ /* 0x000fe20000011487 */
[----:B------:R-:W-:Y:S01]  /*14f0*/  LDGSTS.E.LTC128B.64 [R5+0x8080], desc[UR22][R150.64+0x80], P6 ;  /* 0x0808008096057fae */ /* 0x000fe2000b1a1616 */
[----:B------:R-:W-:Y:S01]  /*1500*/  UPRMT UR24, UR24, 0x8880, URZ ;  /* 0x0000888018187896 */ /* 0x000fe200080000ff */
[----:B------:R-:W-:Y:S01]  /*1510*/  LEA R0, R0, UR6, 0x4 ;  /* 0x0000000600007c11 */ /* 0x000fe2000f8e20ff */
[----:B------:R-:W-:Y:S01]  /*1520*/  UPRMT UR25, UR25, 0x7710, URZ ;  /* 0x0000771019197896 */ /* 0x000fe200080000ff */
[----:B------:R-:W-:Y:S01]  /*1530*/  LDGSTS.E.LTC128B.64 [R5+0x8100], desc[UR22][R150.64+0x100], P5 ;  /* 0x0810010096057fae */ /* 0x000fe2000a9a1616 */
[----:B------:R-:W-:Y:S01]  /*1540*/  LEA.HI R137, R4, R135, RZ, 0x4 ;  /* 0x0000008704897211 */ /* 0x000fe200078f20ff */
[----:B------:R-:W-:Y:S01]  /*1550*/  USHF.R.S32.HI UR26, URZ, 0x2, UR26 ;  /* 0x00000002ff1a7899 */ /* 0x000fe2000801141a */
[----:B------:R-:W-:Y:S01]  /*1560*/  CS2R R6, SRZ ;  /* 0x0000000000067805 */ /* 0x000fe2000001ff00 */
[----:B------:R-:W-:Y:S01]  /*1570*/  LDGSTS.E.LTC128B.64 [R5+0x8180], desc[UR22][R150.64+0x180], P4 ;  /* 0x0818018096057fae */ /* 0x000fe2000a1a1616 */
[----:B------:R-:W-:Y:S01]  /*1580*/  UIADD3 UR25, UPT, UPT, UR4, UR25, URZ ;  /* 0x0000001904197290 */ /* 0x000fe2000fffe0ff */
[----:B------:R-:W-:Y:S01]  /*1590*/  LEA.HI.SX32 R137, R137, 0xfffffffe, 0x1c ;  /* 0xfffffffe89897811 */ /* 0x000fe200078fe2ff */
[----:B------:R-:W-:Y:S01]  /*15a0*/  USHF.R.S32.HI UR24, URZ, 0x1, UR24 ;  /* 0x00000001ff187899 */ /* 0x000fe20008011418 */
[----:B------:R-:W-:Y:S01]  /*15b0*/  LDGSTS.E.LTC128B.64 [R5+0x9000], desc[UR22][R8.64], P3 ;  /* 0x0900000008057fae */ /* 0x000fe200099a1616 */
[----:B------:R-:W-:-:S02]  /*15c0*/  UPRMT UR5, UR25, 0x8880, URZ ;  /* 0x0000888019057896 */ /* 0x000fc400080000ff */
[----:B------:R-:W-:Y:S01]  /*15d0*/  UPRMT UR24, UR24, 0x9910, URZ ;  /* 0x0000991018187896 */ /* 0x000fe200080000ff */
[----:B------:R-:W-:Y:S01]  /*15e0*/  LDGSTS.E.LTC128B.64 [R5+0x9080], desc[UR22][R8.64+0x80], P2 ;  /* 0x0908008008057fae */ /* 0x000fe200091a1616 */
[----:B------:R-:W-:Y:S02]  /*15f0*/  ULOP3.LUT UR25, UR25, 0xffff, URZ, 0xc0, !UPT ;  /* 0x0000ffff19197892 */ /* 0x000fe4000f8ec0ff */
[----:B------:R-:W-:Y:S01]  /*1600*/  USHF.L.U32 UR7, UR26, 0xd, URZ ;  /* 0x0000000d1a077899 */ /* 0x000fe200080006ff */
[----:B------:R-:W-:Y:S01]  /*1610*/  LDGSTS.E.LTC128B.64 [R5+0x9100], desc[UR22][R8.64+0x100], P1 ;  /* 0x0910010008057fae */ /* 0x000fe200089a1616 */
[----:B------:R-:W-:Y:S01]  /*1620*/  ISETP.NE.AND P1, PT, R137, RZ, PT ;  /* 0x000000ff8900720c */ /* 0x000fe20003f25270 */
[----:B------:R-:W-:Y:S01]  /*1630*/  UPRMT UR25, UR25, 0x8880, URZ ;  /* 0x0000888019197896 */ /* 0x000fe200080000ff */
[----:B-1----:R-:W-:Y:S01]  /*1640*/  CS2R R10, SRZ ;  /* 0x00000000000a7805 */ /* 0x002fe2000001ff00 */
[----:B------:R1:W-:Y:S01]  /*1650*/  LDGSTS.E.LTC128B.64 [R5+0x9180], desc[UR22][R8.64+0x180], P0 ;  /* 0x0918018008057fae */ /* 0x0003e200081a1616 */
[----:B------:R-:W-:Y:S01]  /*1660*/  ISETP.GE.AND P0, PT, R135, 0x10, PT ;  /* 0x000000108700780c */ /* 0x000fe20003f06270 */
[----:B------:R-:W-:Y:S01]  /*1670*/  ULEA UR4, UR24, UR7, 0x8 ;  /* 0x0000000718047291 */ /* 0x000fe2000f8e40ff */
[----:B------:R-:W-:Y:S01]  /*1680*/  SEL R146, R146, RZ, P1 ;  /* 0x000000ff92927207 */ /* 0x000fe20000800000 */
[----:B------:R-:W0:Y:S01]  /*1690*/  LDGDEPBAR ;  /* 0x00000000000079af */ /* 0x000e220000000000 */
[----:B------:R-:W-:Y:S01]  /*16a0*/  ULEA UR5, UR5, UR7, 0x8 ;  /* 0x0000000705057291 */ /* 0x000fe2000f8e40ff */
[----:B------:R-:W-:-:S02]  /*16b0*/  SEL R145, R145, RZ, P1 ;  /* 0x000000ff91917207 */ /* 0x000fc40000800000 */
[----:B-1----:R-:W-:Y:S01]  /*16c0*/  CS2R R8, SRZ ;  /* 0x0000000000087805 */ /* 0x002fe2000001ff00 */
[----:B------:R-:W-:-:S04]  /*16d0*/  DEPBAR.LE SB0, 0x1 ;  /* 0x000080400000791a */ /* 0x000fc80000000000 */
[----:B------:R-:W-:Y:S01]  /*16e0*/  CS2R R4, SRZ ;  /* 0x0000000000047805 */ /* 0x000fe2000001ff00 */
[----:B------:R-:W-:Y:S06]  /*16f0*/  BAR.SYNC.DEFER_BLOCKING 0x0 ;  /* 0x0000000000007b1d */ /* 0x000fec0000010000 */
[----:B------:R-:W-:Y:S05]  /*1700*/  @!P0 BRA `(.L_x_1) ;  /* 0x0000001000108947 */ /* 0x000fea0003800000 */
[----:B------:R1:W2:Y:S01]  /*1710*/  LDS.128 R76, [R0+UR4+0x6080] ;  /* 0x00608004004c7984 */ /* 0x0002a20008000c00 */
[----:B------:R-:W-:Y:S01]  /*1720*/  LOP3.LUT R54, R84, 0x4, R3, 0xf8, !PT ;  /* 0x0000000454367812 */ /* 0x000fe200078ef803 */
[----:B------:R-:W3:Y:S01]  /*1730*/  LDC.64 R100, c[0x0][0x3d0] ;  /* 0x0000f400ff647b82 */ /* 0x000ee20000000a00 */
[----:B------:R-:W-:Y:S01]  /*1740*/  LOP3.LUT R3, R2, 0x8, RZ, 0xc0, !PT ;  /* 0x0000000802037812 */ /* 0x000fe200078ec0ff */
[----:B------:R1:W1:Y:S01]  /*1750*/  LDS.128 R72, [R0+UR4+0x6000] ;  /* 0x0060000400487984 */ /* 0x0002620008000c00 */
[----:B------:R-:W-:Y:S01]  /*1760*/  LOP3.LUT R55, R54, 0x1, R85, 0x78, !PT ;  /* 0x0000000136377812 */ /* 0x000fe200078e7855 */
[----:B------:R-:W-:Y:S01]  /*1770*/  IMAD.MOV.U32 R144, RZ, RZ, R145 ;  /* 0x000000ffff907224 */ /* 0x000fe200078e0091 */
[----:B------:R-:W-:Y:S01]  /*1780*/  SHF.R.U32.HI R54, RZ, 0x3, R3 ;  /* 0x00000003ff367819 */ /* 0x000fe20000011603 */
[----:B------:R1:W1:Y:S01]  /*1790*/  LDS.128 R80, [R0+UR5+0x80] ;  /* 0x0000800500507984 */ /* 0x0002620008000c00 */
[----:B------:R-:W-:Y:S01]  /*17a0*/  LOP3.LUT R141, R84, 0x3c, R85, 0xf8, !PT ;  /* 0x0000003c548d7812 */ /* 0x000fe200078ef855 */
[----:B------:R-:W-:Y:S01]  /*17b0*/  IMAD.MOV.U32 R143, RZ, RZ, R146 ;  /* 0x000000ffff8f7224 */ /* 0x000fe200078e0092 */
[----:B------:R-:W1:Y:S01]  /*17c0*/  LDCU.64 UR10, c[0x0][0x3c8] ;  /* 0x00007900ff0a77ac */ /* 0x000e620008000a00 */
[----:B------:R1:W1:Y:S01]  /*17d0*/  LDS.128 R68, [R0+UR5] ;  /* 0x0000000500447984 */ /* 0x0002620008000c00 */
[----:B------:R-:W-:Y:S01]  /*17e0*/  IMAD R55, R55, 0x2, R54 ;  /* 0x0000000237377824 */ /* 0x000fe200078e0236 */
[----:B------:R-:W-:Y:S01]  /*17f0*/  SHF.R.U32.HI R54, RZ, 0x3, R2 ;  /* 0x00000003ff367819 */ /* 0x000fe20000011602 */
[----:B------:R-:W-:Y:S01]  /*1800*/  IMAD.MOV.U32 R142, RZ, RZ, R137 ;  /* 0x000000ffff8e7224 */ /* 0x000fe200078e0089 */
[----:B------:R-:W1:Y:S01]  /*1810*/  LDC.64 R2, c[0x0][0x3b0] ;  /* 0x0000ec00ff027b82 */ /* 0x000e620000000a00 */
[----:B------:R-:W1:Y:S01]  /*1820*/  LDCU.64 UR8, c[0x0][0x3a8] ;  /* 0x00007500ff0877ac */ /* 0x000e620008000a00 */
[----:B------:R-:W-:Y:S01]  /*1830*/  LOP3.LUT R54, R55, 0x4, R54, 0x78, !PT ;  /* 0x0000000437367812 */ /* 0x000fe200078e7836 */
[----:B------:R-:W-:Y:S01]  /*1840*/  UMOV UR13, 0x4000 ;  /* 0x00004000000d7882 */ /* 0x000fe20000000000 */
[----:B------:R-:W-:-:S03]  /*1850*/  UMOV UR12, 0x2 ;  /* 0x00000002000c7882 */ /* 0x000fc60000000000 */
[----:B------:R-:W-:Y:S01]  /*1860*/  IMAD R141, R141, 0x40, R54 ;  /* 0x000000408d8d7824 */ /* 0x000fe200078e0236 */
[----:B------:R-:W-:Y:S01]  /*1870*/  CS2R R54, SRZ ;  /* 0x0000000000367805 */ /* 0x000fe2000001ff00 */
[----:B------:R-:W-:Y:S01]  /*1880*/  UMOV UR7, URZ ;  /* 0x000000ff00077c82 */ /* 0x000fe20008000000 */
[----:B------:R-:W-:Y:S01]  /*1890*/  UMOV UR16, 0x4000 ;  /* 0x0000400000107882 */ /* 0x000fe20000000000 */
[----:B------:R-:W-:Y:S01]  /*18a0*/  UMOV UR14, 0xffffc000 ;  /* 0xffffc000000e7882 */ /* 0x000fe20000000000 */
[----:B------:R-:W-:-:S07]  /*18b0*/  LEA R141, R141, UR6, 0x3 ;  /* 0x000000068d8d7c11 */ /* 0x000fce000f8e18ff */
.L_x_2:
[----:B------:R-:W-:-:S04]  /*18c0*/  DEPBAR.LE SB5, 0xc ;  /* 0x0000d3000000791a */ /* 0x000fc80000000000 */
[C---:B-1----:R-:W5:Y:S01]  /*18d0*/  DMMA.8x8x4 R4, R68.reuse, R72, R4 ;  /* 0x000000484404723f */ /* 0x042f620000000004 */
[----:B---3--:R-:W-:Y:S01]  /*18e0*/  LDS.128 R84, [R0+UR5+0x800] ;  /* 0x0008000500547984 */ /* 0x008fe20008000c00 */
[----:B------:R-:W-:Y:S02]  /*18f0*/  UIADD3 UR7, UPT, UPT, UR7, 0x1, URZ ;  /* 0x0000000107077890 */ /* 0x000fe4000fffe0ff */
[----:B---3--:R-:W-:Y:S01]  /*1900*/  IADD3 R150, P3, P2, R150, UR10, R100 ;  /* 0x0000000a96967c10 */ /* 0x008fe2000fa7e064 */
[----:B------:R-:W-:Y:S01]  /*1910*/  VIADD R148, R141, UR16 ;  /* 0x000000108d947c36 */ /* 0x000fe20008000000 */
[----:B------:R-:W-:Y:S01]  /*1920*/  IADD3 R152, P1, P0, R152, UR8, R2 ;  /* 0x0000000898987c10 */ /* 0x000fe2000f83e002 */
[C---:B------:R-:W-:Y:S01]  /*1930*/  VIADD R140, R0.reuse, UR5 ;  /* 0x00000005008c7c36 */ /* 0x040fe20008000000 */
[----:B------:R-:W-:Y:S01]  /*1940*/  IADD3.X R151, PT, PT, R151, UR11, R101, P3, P2 ;  /* 0x0000000b97977c10 */ /* 0x000fe20009fe4465 */
[----:B--2---:R-:W2:Y:S01]  /*1950*/  LDS.128 R88, [R0+UR4+0x6800] ;  /* 0x0068000400587984 */ /* 0x004ea20008000c00 */
[----:B------:R-:W-:Y:S01]  /*1960*/  LOP3.LUT P3, RZ, R143, 0x1, RZ, 0xc0, !PT ;  /* 0x000000018fff7812 */ /* 0x000fe2000786c0ff */
[----:B------:R-:W-:Y:S01]  /*1970*/  VIADD R138, R0, UR4 ;  /* 0x00000004008a7c36 */ /* 0x000fe20008000000 */
[----:B------:R-:W-:Y:S01]  /*1980*/  IADD3.X R153, PT, PT, R153, UR9, R3, P1, P0 ;  /* 0x0000000999997c10 */ /* 0x000fe20008fe0403 */
[----:B------:R-:W-:Y:S01]  /*1990*/  UISETP.NE.AND UP0, UPT, UR7, 0x3, UPT ;  /* 0x000000030700788c */ /* 0x000fe2000bf05270 */
[----:B------:R-:W-:Y:S01]  /*19a0*/  LOP3.LUT P1, RZ, R144, 0x1, RZ, 0xc0, !PT ;  /* 0x0000000190ff7812 */ /* 0x000fe2000782c0ff */
[----:B------:R-:W-:Y:S01]  /*19b0*/  UIADD3 UR12, UPT, UPT, UR12, 0x1, URZ ;  /* 0x000000010c0c7890 */ /* 0x000fe2000fffe0ff */
[C---:B------:R-:W5:Y:S01]  /*19c0*/  DMMA.8x8x4 R8, R68.reuse, R74, R8 ;  /* 0x0000004a4408723f */ /* 0x040f620000000008 */
[----:B------:R-:W2:Y:S01]  /*19d0*/  LDS.128 R92, [R0+UR4+0x6880] ;  /* 0x00688004005c7984 */ /* 0x000ea20008000c00 */
[----:B------:R-:W-:Y:S02]  /*19e0*/  USEL UR6, UR14, 0x2000, !UP0 ;  /* 0x000020000e067887 */ /* 0x000fe4000c000000 */
[--C-:B------:R-:W-:Y:S01]  /*19f0*/  SHF.R.U32.HI R147, RZ, 0x1, R143.reuse ;  /* 0x00000001ff937819 */ /* 0x100fe2000001168f */
[----:B------:R-:W-:Y:S01]  /*1a00*/  UISETP.NE.AND UP1, UPT, UR12, 0x3, UPT ;  /* 0x000000030c00788c */ /* 0x000fe2000bf25270 */
[--C-:B------:R-:W-:Y:S01]  /*1a10*/  SHF.R.U32.HI R149, RZ, 0x1, R144.reuse ;  /* 0x00000001ff957819 */ /* 0x100fe20000011690 */
[----:B------:R-:W-:Y:S01]  /*1a20*/  USEL UR7, UR7, URZ, UP0 ;  /* 0x000000ff07077287 */ /* 0x000fe20008000000 */
[----:B------:R-:W-:Y:S01]  /*1a30*/  LOP3.LUT P2, RZ, R147, 0x1, RZ, 0xc0, !PT ;  /* 0x0000000193ff7812 */ /* 0x000fe2000784c0ff */
[----:B------:R-:W1:Y:S01]  /*1a40*/  LDS.128 R96, [R0+UR5+0x880] ;  /* 0x0008800500607984 */ /* 0x000e620008000c00 */
[----:B------:R-:W-:Y:S01]  /*1a50*/  VIADD R147, R141, UR13 ;  /* 0x0000000d8d937c36 */ /* 0x000fe20008000000 */
[----:B------:R-:W-:Y:S01]  /*1a60*/  LOP3.LUT P0, RZ, R149, 0x1, RZ, 0xc0, !PT ;  /* 0x0000000195ff7812 */ /* 0x000fe2000780c0ff */
[----:B------:R-:W-:Y:S01]  /*1a70*/  USEL UR15, UR14, 0x2000, !UP1 ;  /* 0x000020000e0f7887 */ /* 0x000fe2000c800000 */
[--C-:B------:R-:W-:Y:S01]  /*1a80*/  SHF.R.U32.HI R156, RZ, 0x2, R143.reuse ;  /* 0x00000002ff9c7819 */ /* 0x100fe2000001168f */
[----:B------:R-:W-:Y:S01]  /*1a90*/  USEL UR12, UR12, URZ, UP1 ;  /* 0x000000ff0c0c7287 */ /* 0x000fe20008800000 */
[--C-:B------:R-:W-:Y:S01]  /*1aa0*/  SHF.R.U32.HI R155, RZ, 0x3, R143.reuse ;  /* 0x00000003ff9b7819 */ /* 0x100fe2000001168f */
[C---:B------:R-:W5:Y:S01]  /*1ab0*/  DMMA.8x8x4 R12, R68.reuse, R76, R12 ;  /* 0x0000004c440c723f */ /* 0x040f62000000000c */
[----:B------:R-:W-:Y:S01]  /*1ac0*/  @!PT LDS RZ, [RZ] ;  /* 0x00000000fffff984 */ /* 0x000fe20000000800 */
[----:B------:R-:W-:Y:S01]  /*1ad0*/  @!PT LDS RZ, [RZ] ;  /* 0x00000000fffff984 */ /* 0x000fe20000000800 */
[----:B------:R-:W-:Y:S01]  /*1ae0*/  @!PT LDS RZ, [RZ] ;  /* 0x00000000fffff984 */ /* 0x000fe20000000800 */
[----:B------:R3:W-:Y:S01]  /*1af0*/  @P3 LDGSTS.E.LTC128B.64 [R148], desc[UR22][R152.64] ;  /* 0x0000000098943fae */ /* 0x0007e2000b9a1616 */
[----:B------:R-:W-:Y:S01]  /*1b00*/  UIADD3 UR16, UPT, UPT, UR15, UR16, URZ ;  /* 0x000000100f107290 */ /* 0x000fe2000fffe0ff */
[----:B------:R-:W-:Y:S01]  /*1b10*/  LOP3.LUT P5, RZ, R156, 0x1, RZ, 0xc0, !PT ;  /* 0x000000019cff7812 */ /* 0x000fe200078ac0ff */
[----:B------:R-:W-:Y:S01]  /*1b20*/  UIADD3 UR13, UPT, UPT, UR15, UR13, URZ ;  /* 0x0000000d0f0d7290 */ /* 0x000fe2000fffe0ff */
[----:B------:R-:W-:Y:S02]  /*1b30*/  LOP3.LUT P4, RZ, R155, 0x1, RZ, 0xc0, !PT ;  /* 0x000000019bff7812 */ /* 0x000fe4000788c0ff */
[----:B------:R3:W-:Y:S01]  /*1b40*/  @P2 LDGSTS.E.LTC128B.64 [R148+0x80], desc[UR22][R152.64+0x80] ;  /* 0x0008008098942fae */ /* 0x0007e2000b9a1616 */
[--C-:B------:R-:W-:Y:S02]  /*1b50*/  SHF.R.U32.HI R154, RZ, 0x2, R144.reuse ;  /* 0x00000002ff9a7819 */ /* 0x100fe40000011690 */
[--C-:B------:R-:W-:Y:S02]  /*1b60*/  SHF.R.U32.HI R149, RZ, 0x3, R144.reuse ;  /* 0x00000003ff957819 */ /* 0x100fe40000011690 */
[----:B------:R-:W-:Y:S01]  /*1b70*/  LOP3.LUT P3, RZ, R154, 0x1, RZ, 0xc0, !PT ;  /* 0x000000019aff7812 */ /* 0x000fe2000786c0ff */
[----:B------:R3:W-:Y:S01]  /*1b80*/  @P1 LDGSTS.E.LTC128B.64 [R147+0x6000], desc[UR22][R150.64] ;  /* 0x0600000096931fae */ /* 0x0007e2000b9a1616 */
[----:B------:R-:W-:Y:S02]  /*1b90*/  LOP3.LUT P2, RZ, R149, 0x1, RZ, 0xc0, !PT ;  /* 0x0000000195ff7812 */ /* 0x000fe4000784c0ff */
[-C--:B------:R-:W5:Y:S03]  /*1ba0*/  DMMA.8x8x4 R16, R68, R78.reuse, R16 ;  /* 0x0000004e4410723f */ /* 0x080f660000000010 */
[----:B------:R3:W-:Y:S01]  /*1bb0*/  @P0 LDGSTS.E.LTC128B.64 [R147+0x6080], desc[UR22][R150.64+0x80] ;  /* 0x0608008096930fae */ /* 0x0007e2000b9a1616 */
[----:B------:R-:W-:Y:S02]  /*1bc0*/  IADD3 R156, P0, PT, R150, UR10, RZ ;  /* 0x0000000a969c7c10 */ /* 0x000fe4000ff1e0ff */
[----:B------:R-:W-:Y:S02]  /*1bd0*/  IADD3 R158, P1, PT, R152, UR8, RZ ;  /* 0x00000008989e7c10 */ /* 0x000fe4000ff3e0ff */
[----:B------:R-:W-:Y:S02]  /*1be0*/  IADD3.X R157, PT, PT, R151, UR11, RZ, P0, !PT ;  /* 0x0000000b979d7c10 */ /* 0x000fe400087fe4ff */
[----:B------:R-:W-:Y:S01]  /*1bf0*/  IADD3.X R159, PT, PT, R153, UR9, RZ, P1, !PT ;  /* 0x00000009999f7c10 */ /* 0x000fe20008ffe4ff */
[----:B------:R-:W-:Y:S05]  /*1c00*/  DEPBAR.LE SB5, 0xc ;  /* 0x0000d3000000791a */ /* 0x000fea0000000000 */
[C---:B------:R-:W5:Y:S04]  /*1c10*/  DMMA.8x8x4 R20, R70.reuse, R78, R20 ;  /* 0x0000004e4614723f */ /* 0x040f680000000014 */
[--C-:B------:R-:W-:Y:S02]  /*1c20*/  SHF.R.U32.HI R155, RZ, 0x8, R143.reuse ;  /* 0x00000008ff9b7819 */ /* 0x100fe4000001168f */
[--C-:B------:R-:W-:Y:S02]  /*1c30*/  SHF.R.U32.HI R149, RZ, 0x9, R143.reuse ;  /* 0x00000009ff957819 */ /* 0x100fe4000001168f */
[----:B------:R-:W-:Y:S02]  /*1c40*/  LOP3.LUT P0, RZ, R155, 0x1, RZ, 0xc0, !PT ;  /* 0x000000019bff7812 */ /* 0x000fe4000780c0ff */
[----:B------:R-:W-:Y:S02]  /*1c50*/  LOP3.LUT P6, RZ, R149, 0x1, RZ, 0xc0, !PT ;  /* 0x0000000195ff7812 */ /* 0x000fe400078cc0ff */
[--C-:B------:R-:W-:Y:S02]  /*1c60*/  SHF.R.U32.HI R154, RZ, 0x8, R144.reuse ;  /* 0x00000008ff9a7819 */ /* 0x100fe40000011690 */
[----:B------:R-:W-:Y:S02]  /*1c70*/  SHF.R.U32.HI R149, RZ, 0x9, R144 ;  /* 0x00000009ff957819 */ /* 0x000fe40000011690 */
[----:B------:R-:W-:Y:S01]  /*1c80*/  SHF.R.U32.HI R155, RZ, 0xb, R143 ;  /* 0x0000000bff9b7819 */ /* 0x000fe2000001168f */
[C---:B------:R-:W5:Y:S11]  /*1c90*/  DMMA.8x8x4 R24, R70.reuse, R76, R24 ;  /* 0x0000004c4618723f */ /* 0x040f760000000018 */
[----:B------:R-:W-:Y:S05]  /*1ca0*/  @!UPT UIADD3 URZ, UPT, UPT, URZ, URZ, URZ ;  /* 0x000000fffffff290 */ /* 0x000fea000fffe0ff */
[C---:B------:R-:W5:Y:S11]  /*1cb0*/  DMMA.8x8x4 R28, R70.reuse, R74, R28 ;  /* 0x0000004a461c723f */ /* 0x040f76000000001c */
[----:B------:R-:W-:Y:S05]  /*1cc0*/  @!UPT UIADD3 URZ, UPT, UPT, URZ, URZ, URZ ;  /* 0x000000fffffff290 */ /* 0x000fea000fffe0ff */
[-C--:B---3--:R3:W5:Y:S02]  /*1cd0*/  DMMA.8x8x4 R32, R70, R72.reuse, R32 ;  /* 0x000000484620723f */ /* 0x0887640000000020 */
[----:B---3--:R-:W-:Y:S01]  /*1ce0*/  LDS.128 R68, [R0+UR5+0x1000] ;  /* 0x0010000500447984 */ /* 0x008fe20008000c00 */
[----:B------:R-:W-:Y:S11]  /*1cf0*/  DEPBAR.LE SB5, 0xc ;  /* 0x0000d3000000791a */ /* 0x000ff60000000000 */
[----:B------:R-:W-:Y:S02]  /*1d00*/  @!UPT UIADD3 URZ, UPT, UPT, URZ, URZ, URZ ;  /* 0x000000fffffff290 */ /* 0x000fe4000fffe0ff */
[C---:B------:R-:W5:Y:S11]  /*1d10*/  DMMA.8x8x4 R36, R80.reuse, R72, R36 ;  /* 0x000000485024723f */ /* 0x040f760000000024 */
[----:B------:R-:W-:Y:S05]  /*1d20*/  @!UPT UIADD3 URZ, UPT, UPT, URZ, URZ, URZ ;  /* 0x000000fffffff290 */ /* 0x000fea000fffe0ff */
[C---:B------:R-:W5:Y:S11]  /*1d30*/  DMMA.8x8x4 R40, R80.reuse, R74, R40 ;  /* 0x0000004a5028723f */ /* 0x040f760000000028 */
[----:B------:R-:W-:Y:S05]  /*1d40*/  @!UPT UIADD3 URZ, UPT, UPT, URZ, URZ, URZ ;  /* 0x000000fffffff290 */ /* 0x000fea000fffe0ff */
[C---:B------:R-:W5:Y:S11]  /*1d50*/  DMMA.8x8x4 R44, R80.reuse, R76, R44 ;  /* 0x0000004c502c723f */ /* 0x040f76000000002c */
[----:B------:R-:W-:Y:S05]  /*1d60*/  @!UPT UIADD3 URZ, UPT, UPT, URZ, URZ, URZ ;  /* 0x000000fffffff290 */ /* 0x000fea000fffe0ff */
[-C--:B------:R-:W5:Y:S01]  /*1d70*/  DMMA.8x8x4 R48, R80, R78.reuse, R48 ;  /* 0x0000004e5030723f */ /* 0x080f620000000030 */
[----:B------:R-:W-:Y:S11]  /*1d80*/  DEPBAR.LE SB5, 0xc ;  /* 0x0000d3000000791a */ /* 0x000ff60000000000 */
[----:B------:R-:W-:Y:S04]  /*1d90*/  @!UPT UIADD3 URZ, UPT, UPT, URZ, URZ, URZ ;  /* 0x000000fffffff290 */ /* 0x000fe8000fffe0ff */
[C---:B------:R-:W5:Y:S11]  /*1da0*/  DMMA.8x8x4 R52, R82.reuse, R78, R52 ;  /* 0x0000004e5234723f */ /* 0x040f760000000034 */
[----:B------:R-:W-:Y:S05]  /*1db0*/  @!UPT UIADD3 URZ, UPT, UPT, URZ, URZ, URZ ;  /* 0x000000fffffff290 */ /* 0x000fea000fffe0ff */
[C---:B------:R3:W5:Y:S02]  /*1dc0*/  DMMA.8x8x4 R56, R82.reuse, R76, R56 ;  /* 0x0000004c5238723f */ /* 0x0407640000000038 */
[----:B---3--:R-:W-:Y:S11]  /*1dd0*/  LDS.128 R76, [R0+UR4+0x7080] ;  /* 0x00708004004c7984 */ /* 0x008ff60008000c00 */
[----:B------:R-:W-:Y:S03]  /*1de0*/  @!UPT UIADD3 URZ, UPT, UPT, URZ, URZ, URZ ;  /* 0x000000fffffff290 */ /* 0x000fe6000fffe0ff */
[C---:B------:R-:W5:Y:S11]  /*1df0*/  DMMA.8x8x4 R60, R82.reuse, R74, R60 ;  /* 0x0000004a523c723f */ /* 0x040f76000000003c */
[----:B------:R-:W-:Y:S05]  /*1e00*/  @!UPT UIADD3 URZ, UPT, UPT, URZ, URZ, URZ ;  /* 0x000000fffffff290 */ /* 0x000fea000fffe0ff */
[----:B------:R3:W5:Y:S02]  /*1e10*/  DMMA.8x8x4 R64, R82, R72, R64 ;  /* 0x000000485240723f */ /* 0x0007640000000040 */
[----:B---3--:R-:W3:Y:S08]  /*1e20*/  LDS.128 R72, [R0+UR4+0x7000] ;  /* 0x0070000400487984 */ /* 0x008ef00008000c00 */
[----:B------:R-:W4:Y:S01]  /*1e30*/  LDS.128 R80, [R0+UR5+0x1080] ;  /* 0x0010800500507984 */ /* 0x000f220008000c00 */
[----:B------:R-:W-:-:S05]  /*1e40*/  DEPBAR.LE SB5, 0xc ;  /* 0x0000d3000000791a */ /* 0x000fca0000000000 */
[C---:B--2---:R-:W5:Y:S02]  /*1e50*/  DMMA.8x8x4 R4, R84.reuse, R88, R4 ;  /* 0x000000585404723f */ /* 0x044f640000000004 */
[----:B------:R-:W-:Y:S01]  /*1e60*/  @!PT LDS RZ, [RZ] ;  /* 0x00000000fffff984 */ /* 0x000fe20000000800 */
[----:B------:R-:W-:Y:S01]  /*1e70*/  @!PT LDS RZ, [RZ] ;  /* 0x00000000fffff984 */ /* 0x000fe20000000800 */
[----:B------:R-:W-:Y:S01]  /*1e80*/  @!PT LDS RZ, [RZ] ;  /* 0x00000000fffff984 */ /* 0x000fe20000000800 */
[----:B------:R2:W-:Y:S02]  /*1e90*/  @P5 LDGSTS.E.LTC128B.64 [R148+0x100], desc[UR22][R152.64+0x100] ;  /* 0x0010010098945fae */ /* 0x0005e4000b9a1616 */
[----:B------:R-:W-:Y:S02]  /*1ea0*/  LOP3.LUT P5, RZ, R154, 0x1, RZ, 0xc0, !PT ;  /* 0x000000019aff7812 */ /* 0x000fe400078ac0ff */
[----:B------:R-:W-:Y:S02]  /*1eb0*/  SHF.R.U32.HI R154, RZ, 0xa, R143 ;  /* 0x0000000aff9a7819 */ /* 0x000fe4000001168f */
[----:B------:R2:W-:Y:S01]  /*1ec0*/  @P4 LDGSTS.E.LTC128B.64 [R148+0x180], desc[UR22][R152.64+0x180] ;  /* 0x0018018098944fae */ /* 0x0005e2000b9a1616 */
[----:B------:R-:W-:Y:S02]  /*1ed0*/  LOP3.LUT P4, RZ, R149, 0x1, RZ, 0xc0, !PT ;  /* 0x0000000195ff7812 */ /* 0x000fe4000788c0ff */
[--C-:B------:R-:W-:Y:S05]  /*1ee0*/  SHF.R.U32.HI R149, RZ, 0xa, R144.reuse ;  /* 0x0000000aff957819 */ /* 0x100fea0000011690 */
[C---:B------:R-:W5:Y:S01]  /*1ef0*/  DMMA.8x8x4 R8, R84.reuse, R90, R8 ;  /* 0x0000005a5408723f */ /* 0x040f620000000008 */
[----:B------:R2:W-:Y:S02]  /*1f00*/  @P3 LDGSTS.E.LTC128B.64 [R147+0x6100], desc[UR22][R150.64+0x100] ;  /* 0x0610010096933fae */ /* 0x0005e4000b9a1616 */
[----:B------:R-:W-:Y:S02]  /*1f10*/  LOP3.LUT P3, RZ, R154, 0x1, RZ, 0xc0, !PT ;  /* 0x000000019aff7812 */ /* 0x000fe4000786c0ff */
[----:B------:R-:W-:Y:S01]  /*1f20*/  LOP3.LUT P1, RZ, R149, 0x1, RZ, 0xc0, !PT ;  /* 0x0000000195ff7812 */ /* 0x000fe2000782c0ff */
[----:B------:R-:W-:Y:S01]  /*1f30*/  VIADD R149, R142, 0xffffffff ;  /* 0xffffffff8e957836 */ /* 0x000fe20000000000 */
[----:B------:R-:W-:Y:S01]  /*1f40*/  SHF.R.U32.HI R154, RZ, 0xb, R144 ;  /* 0x0000000bff9a7819 */ /* 0x000fe20000011690 */
[----:B------:R2:W-:Y:S01]  /*1f50*/  @P2 LDGSTS.E.LTC128B.64 [R147+0x6180], desc[UR22][R150.64+0x180] ;  /* 0x0618018096932fae */ /* 0x0005e2000b9a1616 */
[----:B------:R-:W-:Y:S07]  /*1f60*/  LOP3.LUT P2, RZ, R155, 0x1, RZ, 0xc0, !PT ;  /* 0x000000019bff7812 */ /* 0x000fee000784c0ff */
[C---:B------:R-:W5:Y:S11]  /*1f70*/  DMMA.8x8x4 R12, R84.reuse, R92, R12 ;  /* 0x0000005c540c723f */ /* 0x040f76000000000c */
[----:B------:R-:W-:Y:S05]  /*1f80*/  @!UPT UIADD3 URZ, UPT, UPT, URZ, URZ, URZ ;  /* 0x000000fffffff290 */ /* 0x000fea000fffe0ff */
[-C--:B------:R-:W5:Y:S01]  /*1f90*/  DMMA.8x8x4 R16, R84, R94.reuse, R16 ;  /* 0x0000005e5410723f */ /* 0x080f620000000010 */
[----:B------:R-:W-:Y:S11]  /*1fa0*/  DEPBAR.LE SB5, 0xc ;  /* 0x0000d3000000791a */ /* 0x000ff60000000000 */
[----:B------:R-:W-:Y:S04]  /*1fb0*/  @!UPT UIADD3 URZ, UPT, UPT, URZ, URZ, URZ ;  /* 0x000000fffffff290 */ /* 0x000fe8000fffe0ff */
[C---:B------:R-:W5:Y:S11]  /*1fc0*/  DMMA.8x8x4 R20, R86.reuse, R94, R20 ;  /* 0x0000005e5614723f */ /* 0x040f760000000014 */
[----:B------:R-:W-:Y:S05]  /*1fd0*/  @!UPT UIADD3 URZ, UPT, UPT, URZ, URZ, URZ ;  /* 0x000000fffffff290 */ /* 0x000fea000fffe0ff */
[C---:B------:R-:W5:Y:S11]  /*1fe0*/  DMMA.8x8x4 R24, R86.reuse, R92, R24 ;  /* 0x0000005c5618723f */ /* 0x040f760000000018 */
[----:B------:R-:W-:Y:S05]  /*1ff0*/  @!UPT UIADD3 URZ, UPT, UPT, URZ, URZ, URZ ;  /* 0x000000fffffff290 */ /* 0x000fea000fffe0ff */
[C---:B------:R-:W5:Y:S11]  /*2000*/  DMMA.8x8x4 R28, R86.reuse, R90, R28 ;  /* 0x0000005a561c723f */ /* 0x040f76000000001c */
[----:B------:R-:W-:Y:S05]  /*2010*/  @!UPT UIADD3 URZ, UPT, UPT, URZ, URZ, URZ ;  /* 0x000000fffffff290 */ /* 0x000fea000fffe0ff */
[-C--:B--2---:R2:W5:Y:S02]  /*2020*/  DMMA.8x8x4 R32, R86, R88.reuse, R32 ;  /* 0x000000585620723f */ /* 0x0845640000000020 */
[----:B--2---:R-:W-:Y:S01]  /*2030*/  LDS.128 R84, [R0+UR5+0x1800] ;  /* 0x0018000500547984 */ /* 0x004fe20008000c00 */
[----:B------:R-:W-:Y:S11]  /*2040*/  DEPBAR.LE SB5, 0xc ;  /* 0x0000d3000000791a */ /* 0x000ff60000000000 */
[----:B------:R-:W-:Y:S02]  /*2050*/  @!UPT UIADD3 URZ, UPT, UPT, URZ, URZ, URZ ;  /* 0x000000fffffff290 */ /* 0x000fe4000fffe0ff */
[C---:B-1----:R-:W5:Y:S11]  /*2060*/  DMMA.8x8x4 R36, R96.reuse, R88, R36 ;  /* 0x000000586024723f */ /* 0x042f760000000024 */
        /* <DEDUP_REMOVED lines=11> */
[----:B-1----:R-:W-:Y:S11]  /*2120*/  LDS.128 R92, [R0+UR4+0x7880] ;  /* 0x00788004005c7984 */ /* 0x002ff60008000c00 */
[----:B------:R-:W-:Y:S03]  /*2130*/  @!UPT UIADD3 URZ, UPT, UPT, URZ, URZ, URZ ;  /* 0x000000fffffff290 */ /* 0x000fe6000fffe0ff */
[C---:B------:R-:W5:Y:S11]  /*2140*/  DMMA.8x8x4 R60, R98.reuse, R90, R60 ;  /* 0x0000005a623c723f */ /* 0x040f76000000003c */
[----:B------:R-:W-:Y:S05]  /*2150*/  @!UPT UIADD3 URZ, UPT, UPT, URZ, URZ, URZ ;  /* 0x000000fffffff290 */ /* 0x000fea000fffe0ff */
[----:B------:R1:W5:Y:S02]  /*2160*/  DMMA.8x8x4 R64, R98, R88, R64 ;  /* 0x000000586240723f */ /* 0x0003640000000040 */
[----:B-1----:R-:W1:Y:S01]  /*2170*/  LDS.128 R88, [R0+UR4+0x7800] ;  /* 0x0078000400587984 */ /* 0x002e620008000c00 */
[----:B------:R-:W-:Y:S07]  /*2180*/  UIADD3 UR4, UPT, UPT, UR6, UR4, URZ ;  /* 0x0000000406047290 */ /* 0x000fee000fffe0ff */
[----:B------:R-:W2:Y:S01]  /*2190*/  LDS.128 R96, [R0+UR5+0x1880] ;  /* 0x0018800500607984 */ /* 0x000ea20008000c00 */
[----:B------:R-:W-:Y:S01]  /*21a0*/  UIADD3 UR5, UPT, UPT, UR6, UR5, URZ ;  /* 0x0000000506057290 */ /* 0x000fe2000fffe0ff */
[----:B------:R-:W-:-:S04]  /*21b0*/  DEPBAR.LE SB5, 0xc ;  /* 0x0000d3000000791a */ /* 0x000fc80000000000 */
[C---:B---3--:R-:W5:Y:S02]  /*21c0*/  DMMA.8x8x4 R4, R68.reuse, R72, R4 ;  /* 0x000000484404723f */ /* 0x048f640000000004 */
[----:B------:R-:W-:Y:S01]  /*21d0*/  @!PT LDS RZ, [RZ] ;  /* 0x00000000fffff984 */ /* 0x000fe20000000800 */
[----:B------:R-:W-:Y:S01]  /*21e0*/  @!PT LDS RZ, [RZ] ;  /* 0x00000000fffff984 */ /* 0x000fe20000000800 */
[----:B------:R-:W-:Y:S01]  /*21f0*/  @!PT LDS RZ, [RZ] ;  /* 0x00000000fffff984 */ /* 0x000fe20000000800 */
[----:B------:R3:W-:Y:S02]  /*2200*/  @P0 LDGSTS.E.LTC128B.64 [R148+0x1000], desc[UR22][R158.64] ;  /* 0x010000009e940fae */ /* 0x0007e4000b9a1616 */
[----:B------:R-:W-:Y:S04]  /*2210*/  LOP3.LUT P0, RZ, R154, 0x1, RZ, 0xc0, !PT ;  /* 0x000000019aff7812 */ /* 0x000fe8000780c0ff */
[----:B------:R3:W-:Y:S08]  /*2220*/  @P6 LDGSTS.E.LTC128B.64 [R148+0x1080], desc[UR22][R158.64+0x80] ;  /* 0x010800809e946fae */ /* 0x0007f0000b9a1616 */
[C---:B------:R-:W5:Y:S01]  /*2230*/  DMMA.8x8x4 R8, R68.reuse, R74, R8 ;  /* 0x0000004a4408723f */ /* 0x040f620000000008 */
[----:B------:R3:W-:Y:S06]  /*2240*/  @P5 LDGSTS.E.LTC128B.64 [R147+0x7000], desc[UR22][R156.64] ;  /* 0x070000009c935fae */ /* 0x0007ec000b9a1616 */
[----:B------:R3:W-:Y:S06]  /*2250*/  @P4 LDGSTS.E.LTC128B.64 [R147+0x7080], desc[UR22][R156.64+0x80] ;  /* 0x070800809c934fae */ /* 0x0007ec000b9a1616 */
[----:B------:R3:W-:Y:S03]  /*2260*/  @P3 LDGSTS.E.LTC128B.64 [R148+0x1100], desc[UR22][R158.64+0x100] ;  /* 0x011001009e943fae */ /* 0x0007e6000b9a1616 */
[C---:B------:R-:W5:Y:S03]  /*2270*/  DMMA.8x8x4 R12, R68.reuse, R76, R12 ;  /* 0x0000004c440c723f */ /* 0x040f66000000000c */
[----:B------:R3:W-:Y:S06]  /*2280*/  @P2 LDGSTS.E.LTC128B.64 [R148+0x1180], desc[UR22][R158.64+0x180] ;  /* 0x011801809e942fae */ /* 0x0007ec000b9a1616 */
[----:B------:R3:W-:Y:S07]  /*2290*/  @P1 LDGSTS.E.LTC128B.64 [R147+0x7100], desc[UR22][R156.64+0x100] ;  /* 0x071001009c931fae */ /* 0x0007ee000b9a1616 */
[-C--:B------:R-:W5:Y:S01]  /*22a0*/  DMMA.8x8x4 R16, R68, R78.reuse, R16 ;  /* 0x0000004e4410723f */ /* 0x080f620000000010 */
[----:B------:R3:W-:Y:S02]  /*22b0*/  @P0 LDGSTS.E.LTC128B.64 [R147+0x7180], desc[UR22][R156.64+0x180] ;  /* 0x071801809c930fae */ /* 0x0007e4000b9a1616 */
[----:B------:R-:W-:Y:S04]  /*22c0*/  ISETP.NE.AND P0, PT, R149, RZ, PT ;  /* 0x000000ff9500720c */ /* 0x000fe80003f05270 */
[----:B------:R-:W0:Y:S01]  /*22d0*/  LDGDEPBAR ;  /* 0x00000000000079af */ /* 0x000e220000000000 */
[----:B------:R-:W-:Y:S02]  /*22e0*/  SEL R143, R143, RZ, P0 ;  /* 0x000000ff8f8f7207 */ /* 0x000fe40000000000 */
[----:B------:R-:W-:Y:S01]  /*22f0*/  SEL R144, R144, RZ, P0 ;  /* 0x000000ff90907207 */ /* 0x000fe20000000000 */
[----:B------:R-:W-:Y:S05]  /*2300*/  DEPBAR.LE SB5, 0xc ;  /* 0x0000d3000000791a */ /* 0x000fea0000000000 */
[C---:B------:R-:W5:Y:S04]  /*2310*/  DMMA.8x8x4 R20, R70.reuse, R78, R20 ;  /* 0x0000004e4614723f */ /* 0x040f680000000014 */
[----:B------:R-:W-:Y:S01]  /*2320*/  ISETP.GT.AND P0, PT, R142, -0x1, PT ;  /* 0xffffffff8e00780c */ /* 0x000fe20003f04270 */
[----:B------:R-:W-:Y:S11]  /*2330*/  IMAD.MOV.U32 R142, RZ, RZ, R149 ;  /* 0x000000ffff8e7224 */ /* 0x000ff600078e0095 */
[C---:B------:R-:W5:Y:S01]  /*2340*/  DMMA.8x8x4 R24, R70.reuse, R76, R24 ;  /* 0x0000004c4618723f */ /* 0x040f620000000018 */
[----:B------:R-:W-:Y:S04]  /*2350*/  DEPBAR.LE SB0, 0x1 ;  /* 0x000080400000791a */ /* 0x000fe80000000000 */
[----:B------:R-:W-:Y:S11]  /*2360*/  BAR.SYNC.DEFER_BLOCKING 0x0 ;  /* 0x0000000000007b1d */ /* 0x000ff60000010000 */
[C---:B------:R-:W5:Y:S11]  /*2370*/  DMMA.8x8x4 R28, R70.reuse, R74, R28 ;  /* 0x0000004a461c723f */ /* 0x040f76000000001c */
[----:B------:R-:W-:Y:S05]  /*2380*/  @!UPT UIADD3 URZ, UPT, UPT, URZ, URZ, URZ ;  /* 0x000000fffffff290 */ /* 0x000fea000fffe0ff */
[-C--:B---3--:R3:W5:Y:S02]  /*2390*/  DMMA.8x8x4 R32, R70, R72.reuse, R32 ;  /* 0x000000484620723f */ /* 0x0887640000000020 */
[----:B---3--:R3:W1:Y:S01]  /*23a0*/  LDS.128 R68, [R140+UR6] ;  /* 0x000000068c447984 */ /* 0x0086620008000c00 */
[----:B------:R-:W-:Y:S11]  /*23b0*/  DEPBAR.LE SB5, 0xc ;  /* 0x0000d3000000791a */ /* 0x000ff60000000000 */
[----:B------:R-:W-:Y:S02]  /*23c0*/  @!UPT UIADD3 URZ, UPT, UPT, URZ, URZ, URZ ;  /* 0x000000fffffff290 */ /* 0x000fe4000fffe0ff */
[C---:B----4-:R-:W5:Y:S11]  /*23d0*/  DMMA.8x8x4 R36, R80.reuse, R72, R36 ;  /* 0x000000485024723f */ /* 0x050f760000000024 */
        /* <DEDUP_REMOVED lines=10> */
[C---:B---3--:R3:W5:Y:S02]  /*2480*/  DMMA.8x8x4 R56, R82.reuse, R76, R56 ;  /* 0x0000004c5238723f */ /* 0x0487640000000038 */
[----:B---3--:R3:W1:Y:S11]  /*2490*/  LDS.128 R76, [R138+UR6+0x6080] ;  /* 0x006080068a4c7984 */ /* 0x0086760008000c00 */
[----:B------:R-:W-:Y:S03]  /*24a0*/  @!UPT UIADD3 URZ, UPT, UPT, URZ, URZ, URZ ;  /* 0x000000fffffff290 */ /* 0x000fe6000fffe0ff */
[C---:B------:R-:W5:Y:S11]  /*24b0*/  DMMA.8x8x4 R60, R82.reuse, R74, R60 ;  /* 0x0000004a523c723f */ /* 0x040f76000000003c */
[----:B------:R-:W-:Y:S05]  /*24c0*/  @!UPT UIADD3 URZ, UPT, UPT, URZ, URZ, URZ ;  /* 0x000000fffffff290 */ /* 0x000fea000fffe0ff */
[----:B---3--:R3:W5:Y:S02]  /*24d0*/  DMMA.8x8x4 R64, R82, R72, R64 ;  /* 0x000000485240723f */ /* 0x0087640000000040 */
[----:B---3--:R3:W2:Y:S08]  /*24e0*/  LDS.128 R80, [R140+UR6+0x80] ;  /* 0x000080068c507984 */ /* 0x0086b00008000c00 */
[----:B------:R3:W2:Y:S01]  /*24f0*/  LDS.128 R72, [R138+UR6+0x6000] ;  /* 0x006000068a487984 */ /* 0x0006a20008000c00 */
[----:B------:R-:W-:-:S05]  /*2500*/  DEPBAR.LE SB5, 0xc ;  /* 0x0000d3000000791a */ /* 0x000fca0000000000 */
[C---:B-1----:R3:W5:Y:S11]  /*2510*/  DMMA.8x8x4 R4, R84.reuse, R88, R4 ;  /* 0x000000585404723f */ /* 0x0427760000000004 */
[----:B------:R-:W-:Y:S05]  /*2520*/  @!UPT UIADD3 URZ, UPT, UPT, URZ, URZ, URZ ;  /* 0x000000fffffff290 */ /* 0x000fea000fffe0ff */
[C---:B------:R3:W5:Y:S11]  /*2530*/  DMMA.8x8x4 R8, R84.reuse, R90, R8 ;  /* 0x0000005a5408723f */ /* 0x0407760000000008 */
[----:B------:R-:W-:Y:S05]  /*2540*/  @!UPT UIADD3 URZ, UPT, UPT, URZ, URZ, URZ ;  /* 0x000000fffffff290 */ /* 0x000fea000fffe0ff */
[C---:B------:R3:W5:Y:S11]  /*2550*/  DMMA.8x8x4 R12, R84.reuse, R92, R12 ;  /* 0x0000005c540c723f */ /* 0x040776000000000c */
[----:B------:R-:W-:Y:S05]  /*2560*/  @!UPT UIADD3 URZ, UPT, UPT, URZ, URZ, URZ ;  /* 0x000000fffffff290 */ /* 0x000fea000fffe0ff */
[-C--:B------:R3:W5:Y:S01]  /*2570*/  DMMA.8x8x4 R16, R84, R94.reuse, R16 ;  /* 0x0000005e5410723f */ /* 0x0807620000000010 */
[----:B------:R-:W-:Y:S11]  /*2580*/  DEPBAR.LE SB5, 0xc ;  /* 0x0000d3000000791a */ /* 0x000ff60000000000 */
[----:B------:R-:W-:Y:S04]  /*2590*/  @!UPT UIADD3 URZ, UPT, UPT, URZ, URZ, URZ ;  /* 0x000000fffffff290 */ /* 0x000fe8000fffe0ff */
[C---:B------:R3:W5:Y:S11]  /*25a0*/  DMMA.8x8x4 R20, R86.reuse, R94, R20 ;  /* 0x0000005e5614723f */ /* 0x0407760000000014 */
        /* <DEDUP_REMOVED lines=8> */
[C---:B--2---:R3:W5:Y:S11]  /*2630*/  DMMA.8x8x4 R36, R96.reuse, R88, R36 ;  /* 0x000000586024723f */ /* 0x0447760000000024 */
        /* <DEDUP_REMOVED lines=14> */
[----:B------:R3:W5:Y:S01]  /*2720*/  DMMA.8x8x4 R64, R98, R88, R64 ;  /* 0x000000586240723f */ /* 0x0007620000000040 */
[----:B------:R-:W-:Y:S03]  /*2730*/  @!UPT UIADD3 URZ, UPT, UPT, URZ, URZ, URZ ;  /* 0x000000fffffff290 */ /* 0x000fe6000fffe0ff */
[----:B------:R-:W-:Y:S11]  /*2740*/  @P0 BRA `(.L_x_2) ;  /* 0xfffffff0005c0947 */ /* 0x000ff6000383ffff */
.L_x_1:
[----:B------:R-:W1:Y:S01]  /*2750*/  S2R R74, SR_TID.X ;  /* 0x00000000004a7919 */ /* 0x000e620000002100 */
[----:B------:R-:W2:Y:S01]  /*2760*/  LDC R3, c[0x0][0x398] ;  /* 0x0000e600ff037b82 */ /* 0x000ea20000000800 */
[----:B------:R-:W3:Y:S01]  /*2770*/  LDCU.64 UR18, c[0x0][0x3e0] ;  /* 0x00007c00ff1277ac */ /* 0x000ee20008000a00 */
[----:B------:R-:W-:Y:S01]  /*2780*/  ISETP.NE.U32.AND P5, PT, R134, RZ, PT ;  /* 0x000000ff8600720c */ /* 0x000fe20003fa5070 */
[----:B------:R-:W2:Y:S01]  /*2790*/  S2R R0, SR_CTAID.X ;  /* 0x0000000000007919 */ /* 0x000ea20000002500 */
[----:B------:R-:W-:Y:S01]  /*27a0*/  ISETP.NE.U32.AND P2, PT, R133, RZ, PT ;  /* 0x000000ff8500720c */ /* 0x000fe20003f45070 */
[----:B------:R-:W4:Y:S01]  /*27b0*/  LDCU.64 UR4, c[0x0][0x4e8] ;  /* 0x00009d00ff0477ac */ /* 0x000f220008000a00 */
[----:B------:R-:W-:Y:S01]  /*27c0*/  ISETP.NE.U32.AND P4, PT, R132, RZ, PT ;  /* 0x000000ff8400720c */ /* 0x000fe20003f85070 */
[----:B------:R-:W0:Y:S01]  /*27d0*/  LDGDEPBAR ;  /* 0x00000000000079af */ /* 0x000e220000000000 */
[----:B------:R-:W4:Y:S01]  /*27e0*/  S2UR UR27, SR_CgaCtaId ;  /* 0x00000000001b79c3 */ /* 0x000f220000008800 */
[----:B------:R-:W4:Y:S01]  /*27f0*/  LDCU.64 UR16, c[0x0][0x3e8] ;  /* 0x00007d00ff1077ac */ /* 0x000f220008000a00 */
[----:B------:R-:W-:Y:S01]  /*2800*/  ISETP.NE.U32.AND P1, PT, R131, RZ, PT ;  /* 0x000000ff8300720c */ /* 0x000fe20003f25070 */
[----:B------:R-:W0:Y:S01]  /*2810*/  LDGDEPBAR ;  /* 0x00000000000079af */ /* 0x000e220000000000 */
[----:B------:R-:W-:Y:S01]  /*2820*/  ISETP.NE.U32.AND P0, PT, R130, RZ, PT ;  /* 0x000000ff8200720c */ /* 0x000fe20003f05070 */
[----:B------:R-:W4:Y:S01]  /*2830*/  LDCU.64 UR14, c[0x0][0x400] ;  /* 0x00008000ff0e77ac */ /* 0x000f220008000a00 */
[----:B------:R-:W-:Y:S01]  /*2840*/  ISETP.NE.U32.AND P3, PT, R129, RZ, PT ;  /* 0x000000ff8100720c */ /* 0x000fe20003f65070 */
[----:B------:R-:W4:Y:S01]  /*2850*/  S2R R70, SR_CTAID.Y ;  /* 0x0000000000467919 */ /* 0x000f220000002600 */
[----:B------:R-:W4:Y:S01]  /*2860*/  LDCU.64 UR12, c[0x0][0x4e0] ;  /* 0x00009c00ff0c77ac */ /* 0x000f220008000a00 */
[----:B---3--:R-:W-:Y:S01]  /*2870*/  IMAD.WIDE.U32 R84, R136, UR18, RZ ;  /* 0x0000001288547c25 */ /* 0x008fe2000f8e00ff */
[----:B------:R-:W3:Y:S01]  /*2880*/  LDCU.128 UR8, c[0x0][0x3f0] ;  /* 0x00007e00ff0877ac */ /* 0x000ee20008000c00 */
[----:B------:R-:W4:Y:S01]  /*2890*/  LDCU.64 UR20, c[0x0][0x408] ;  /* 0x00008100ff1477ac */ /* 0x000f220008000a00 */
[----:B-1----:R-:W-:-:S02]  /*28a0*/  SHF.R.U32.HI R72, RZ, 0x4, R74 ;  /* 0x00000004ff487819 */ /* 0x002fc4000001164a */
[----:B------:R-:W-:Y:S02]  /*28b0*/  LOP3.LUT R2, R74, 0xf, RZ, 0xc0, !PT ;  /* 0x0000000f4a027812 */ /* 0x000fe400078ec0ff */
[----:B--2---:R-:W-:Y:S01]  /*28c0*/  SHF.R.U32.HI R69, RZ, R3, R0 ;  /* 0x00000003ff457219 */ /* 0x004fe20000011600 */
[----:B------:R-:W-:Y:S01]  /*28d0*/  IMAD.IADD R139, R72, 0x1, R139 ;  /* 0x00000001488b7824 */ /* 0x000fe200078e028b */
[----:B------:R-:W-:Y:S01]  /*28e0*/  SHF.R.U32.HI R71, RZ, 0x1, R74 ;  /* 0x00000001ff477819 */ /* 0x000fe2000001164a */
[----:B------:R-:W-:-:S04]  /*28f0*/  DEPBAR.LE SB0, 0x0 ;  /* 0x000080000000791a */ /* 0x000fc80000000000 */
[----:B------:R-:W-:Y:S01]  /*2900*/  IMAD R80, R69, 0x40, R2 ;  /* 0x0000004045507824 */ /* 0x000fe200078e0202 */
[----:B------:R-:W-:Y:S01]  /*2910*/  SHF.R.S32.HI R68, RZ, 0x1f, R139 ;  /* 0x0000001fff447819 */ /* 0x000fe2000001148b */
[----:B------:R-:W-:Y:S01]  /*2920*/  IMAD.SHL.U32 R69, R74, 0x4, RZ ;  /* 0x000000044a457824 */ /* 0x000fe200078e00ff */
[----:B---3--:R-:W-:Y:S02]  /*2930*/  UIADD3 UR8, UP0, UPT, UR8, -UR10, URZ ;  /* 0x8000000a08087290 */ /* 0x008fe4000ff1e0ff */
[----:B------:R-:W-:Y:S01]  /*2940*/  SHF.R.S32.HI R81, RZ, 0x1f, R80 ;  /* 0x0000001fff517819 */ /* 0x000fe20000011450 */
[C---:B------:R-:W-:Y:S01]  /*2950*/  IMAD R76, R68.reuse, UR18, RZ ;  /* 0x00000012444c7c24 */ /* 0x040fe2000f8e02ff */
[----:B------:R-:W-:Y:S01]  /*2960*/  LOP3.LUT R78, R69, 0x4, RZ, 0xc0, !PT ;  /* 0x00000004454e7812 */ /* 0x000fe200078ec0ff */
[----:B----4-:R-:W-:Y:S01]  /*2970*/  IMAD R68, R68, UR14, RZ ;  /* 0x0000000e44447c24 */ /* 0x010fe2000f8e02ff */
[----:B------:R-:W-:Y:S01]  /*2980*/  SHF.R.U32.HI R69, RZ, 0x3, R74 ;  /* 0x00000003ff457819 */ /* 0x000fe2000001164a */
[C---:B------:R-:W-:Y:S01]  /*2990*/  IMAD R76, R139.reuse, UR19, R76 ;  /* 0x000000138b4c7c24 */ /* 0x040fe2000f8e024c */
[----:B------:R-:W-:Y:S01]  /*29a0*/  LOP3.LUT R75, R78, 0x3, R71, 0xf8, !PT ;  /* 0x000000034e4b7812 */ /* 0x000fe200078ef847 */
[----:B------:R-:W-:Y:S01]  /*29b0*/  IMAD.WIDE.U32 R80, R139, UR18, R80 ;  /* 0x000000128b507c25 */ /* 0x000fe2000f8e0050 */
[----:B------:R-:W-:Y:S01]  /*29c0*/  LOP3.LUT R78, R72, 0x3c, RZ, 0xc0, !PT ;  /* 0x0000003c484e7812 */ /* 0x000fe200078ec0ff */
[----:B------:R-:W-:Y:S01]  /*29d0*/  UIADD3.X UR9, UPT, UPT, UR9, ~UR11, URZ, UP0, !UPT ;  /* 0x8000000b09097290 */ /* 0x000fe200087fe4ff */
[----:B------:R-:W-:Y:S01]  /*29e0*/  LOP3.LUT R75, R75, 0x1, R72, 0x78, !PT ;  /* 0x000000014b4b7812 */ /* 0x000fe200078e7848 */
[----:B------:R-:W-:Y:S01]  /*29f0*/  IMAD.IADD R76, R81, 0x1, R76 ;  /* 0x00000001514c7824 */ /* 0x000fe200078e024c */
[----:B------:R-:W-:Y:S01]  /*2a00*/  BAR.SYNC.DEFER_BLOCKING 0x0 ;  /* 0x0000000000007b1d */ /* 0x000fe20000010000 */
[----:B------:R-:W-:Y:S01]  /*2a10*/  LEA R82, P6, R80, UR4, 0x3 ;  /* 0x0000000450527c11 */ /* 0x000fe2000f8c18ff */
[----:B------:R-:W-:Y:S01]  /*2a20*/  IMAD R68, R139, UR15, R68 ;  /* 0x0000000f8b447c24 */ /* 0x000fe2000f8e0244 */
[----:B------:R-:W-:-:S02]  /*2a30*/  LOP3.LUT R72, R69, 0x4, RZ, 0xc0, !PT ;  /* 0x0000000445487812 */ /* 0x000fc400078ec0ff */
[----:B------:R-:W-:Y:S01]  /*2a40*/  LEA.HI.X R83, R80, UR5, R76, 0x3, P6 ;  /* 0x0000000550537c11 */ /* 0x000fe2000b0f1c4c */
[----:B------:R-:W-:Y:S01]  /*2a50*/  IMAD.MOV.U32 R76, RZ, RZ, -0x1 ;  /* 0xffffffffff4c7424 */ /* 0x000fe200078e00ff */
[----:B------:R-:W-:Y:S01]  /*2a60*/  SHF.R.U32.HI R80, RZ, 0x3, R2 ;  /* 0x00000003ff507819 */ /* 0x000fe20000011602 */
[----:B------:R-:W-:Y:S01]  /*2a70*/  UMOV UR4, 0x400 ;  /* 0x0000040000047882 */ /* 0x000fe20000000000 */
[----:B------:R-:W-:Y:S01]  /*2a80*/  ISETP.NE.U32.AND P6, PT, R128, RZ, PT ;  /* 0x000000ff8000720c */ /* 0x000fe20003fc5070 */
[----:B------:R-:W-:Y:S01]  /*2a90*/  ULEA UR27, UR27, UR4, 0x18 ;  /* 0x000000041b1b7291 */ /* 0x000fe2000f8ec0ff */
[-C--:B------:R-:W-:Y:S01]  /*2aa0*/  SHF.L.U32 R69, R76, R3.reuse, RZ ;  /* 0x000000034c457219 */ /* 0x080fe200000006ff */
[----:B------:R-:W-:Y:S01]  /*2ab0*/  IMAD R73, R75, 0x2, R80 ;  /* 0x000000024b497824 */ /* 0x000fe200078e0250 */
[----:B------:R-:W-:Y:S01]  /*2ac0*/  LOP3.LUT R76, R78, 0x3, R71, 0xf8, !PT ;  /* 0x000000034e4c7812 */ /* 0x000fe200078ef847 */
[----:B------:R-:W1:Y:S01]  /*2ad0*/  LDCU.128 UR4, c[0x0][0x410] ;  /* 0x00008200ff0477ac */ /* 0x000e620008000c00 */
[----:B------:R-:W-:-:S02]  /*2ae0*/  SHF.L.U32 R3, R70, R3, RZ ;  /* 0x0000000346037219 */ /* 0x000fc400000006ff */
[----:B------:R-:W-:Y:S02]  /*2af0*/  LOP3.LUT R73, R73, R72, RZ, 0x3c, !PT ;  /* 0x0000004849497212 */ /* 0x000fe400078e3cff */
[----:B------:R-:W-:-:S03]  /*2b00*/  LOP3.LUT R78, R0, R69, RZ, 0x30, !PT ;  /* 0x00000045004e7212 */ /* 0x000fc600078e30ff */
[----:B------:R-:W-:Y:S02]  /*2b10*/  IMAD R73, R76, 0x40, R73 ;  /* 0x000000404c497824 */ /* 0x000fe400078e0249 */
[----:B------:R-:W-:-:S03]  /*2b20*/  IMAD.IADD R3, R3, 0x1, R78 ;  /* 0x0000000103037824 */ /* 0x000fc600078e024e */
[----:B------:R-:W-:Y:S01]  /*2b30*/  LEA R73, R73, UR27, 0x3 ;  /* 0x0000001b49497c11 */ /* 0x000fe2000f8e18ff */
[----:B------:R-:W-:-:S04]  /*2b40*/  IMAD R2, R3, 0x40, R2 ;  /* 0x0000004003027824 */ /* 0x000fc800078e0202 */
[----:B------:R-:W-:Y:S01]  /*2b50*/  @!PT LDS RZ, [RZ] ;  /* 0x00000000fffff984 */ /* 0x000fe20000000800 */
[----:B------:R-:W-:Y:S01]  /*2b60*/  @!PT LDS RZ, [RZ] ;  /* 0x00000000fffff984 */ /* 0x000fe20000000800 */
[----:B------:R-:W-:Y:S01]  /*2b70*/  @!PT LDS RZ, [RZ] ;  /* 0x00000000fffff984 */ /* 0x000fe20000000800 */
[----:B------:R-:W-:Y:S01]  /*2b80*/  LDGSTS.E.LTC128B.64 [R73], desc[UR22][R82.64], P5 ;  /* 0x0000000052497fae */ /* 0x000fe2000a9a1616 */
[--C-:B------:R-:W-:Y:S01]  /*2b90*/  SHF.R.S32.HI R3, RZ, 0x1f, R2.reuse ;  /* 0x0000001fff037819 */ /* 0x100fe20000011402 */
[----:B-1----:R-:W-:Y:S01]  /*2ba0*/  UIADD3 UR4, UP0, UPT, UR4, -UR6, URZ ;  /* 0x8000000604047290 */ /* 0x002fe2000ff1e0ff */
[----:B------:R-:W-:Y:S01]  /*2bb0*/  ISETP.NE.U32.AND P5, PT, R127, RZ, PT ;  /* 0x000000ff7f00720c */ /* 0x000fe20003fa5070 */
[----:B------:R-:W-:Y:S01]  /*2bc0*/  LDGSTS.E.LTC128B.64 [R73+0x80], desc[UR22][R82.64+0x80], P2 ;  /* 0x0008008052497fae */ /* 0x000fe200091a1616 */
[----:B------:R-:W-:Y:S01]  /*2bd0*/  ISETP.NE.U32.AND P2, PT, R126, RZ, PT ;  /* 0x000000ff7e00720c */ /* 0x000fe20003f45070 */
[----:B------:R-:W-:Y:S01]  /*2be0*/  IMAD.WIDE.U32 R2, R139, UR14, R2 ;  /* 0x0000000e8b027c25 */ /* 0x000fe2000f8e0002 */
[----:B------:R-:W-:Y:S01]  /*2bf0*/  UIADD3.X UR5, UPT, UPT, UR5, ~UR7, URZ, UP0, !UPT ;  /* 0x8000000705057290 */ /* 0x000fe200087fe4ff */
[----:B------:R-:W-:Y:S01]  /*2c00*/  LDGSTS.E.LTC128B.64 [R73+0x100], desc[UR22][R82.64+0x100], P4 ;  /* 0x0010010052497fae */ /* 0x000fe2000a1a1616 */
[----:B------:R-:W-:Y:S01]  /*2c10*/  IADD3 R78, P4, PT, R82, UR16, RZ ;  /* 0x00000010524e7c10 */ /* 0x000fe2000ff9e0ff */
[----:B------:R-:W-:-:S02]  /*2c20*/  IMAD.IADD R68, R3, 0x1, R68 ;  /* 0x0000000103447824 */ /* 0x000fc400078e0244 */
[----:B------:R1:W-:Y:S01]  /*2c30*/  LDGSTS.E.LTC128B.64 [R73+0x180], desc[UR22][R82.64+0x180], P1 ;  /* 0x0018018052497fae */ /* 0x0003e200089a1616 */
[----:B------:R-:W-:Y:S01]  /*2c40*/  IADD3.X R79, PT, PT, R83, UR17, RZ, P4, !PT ;  /* 0x00000011534f7c10 */ /* 0x000fe2000a7fe4ff */
[----:B------:R-:W-:Y:S01]  /*2c50*/  IMAD R3, R118, UR18, RZ ;  /* 0x0000001276037c24 */ /* 0x000fe2000f8e02ff */
[----:B------:R-:W-:Y:S02]  /*2c60*/  ISETP.NE.U32.AND P1, PT, R125, RZ, PT ;  /* 0x000000ff7d00720c */ /* 0x000fe40003f25070 */
[----:B------:R-:W-:Y:S01]  /*2c70*/  ISETP.NE.U32.AND P4, PT, R124, RZ, PT ;  /* 0x000000ff7c00720c */ /* 0x000fe20003f85070 */
[----:B------:R-:W-:Y:S01]  /*2c80*/  LDGSTS.E.LTC128B.64 [R73+0x1000], desc[UR22][R78.64], P0 ;  /* 0x010000004e497fae */ /* 0x000fe200081a1616 */
[----:B------:R-:W-:-:S03]  /*2c90*/  ISETP.NE.U32.AND P0, PT, R123, RZ, PT ;  /* 0x000000ff7b00720c */ /* 0x000fc60003f05070 */
[----:B------:R-:W-:Y:S04]  /*2ca0*/  LDGSTS.E.LTC128B.64 [R73+0x1080], desc[UR22][R78.64+0x80], P3 ;  /* 0x010800804e497fae */ /* 0x000fe800099a1616 */
[----:B------:R-:W-:Y:S01]  /*2cb0*/  LDGSTS.E.LTC128B.64 [R73+0x1100], desc[UR22][R78.64+0x100], P6 ;  /* 0x011001004e497fae */ /* 0x000fe2000b1a1616 */
[----:B------:R-:W-:-:S03]  /*2cc0*/  ISETP.NE.U32.AND P6, PT, R122, RZ, PT ;  /* 0x000000ff7a00720c */ /* 0x000fc60003fc5070 */
[----:B------:R-:W-:Y:S01]  /*2cd0*/  LDGSTS.E.LTC128B.64 [R73+0x1180], desc[UR22][R78.64+0x180], P5 ;  /* 0x011801804e497fae */ /* 0x000fe2000a9a1616 */
[----:B------:R-:W-:Y:S02]  /*2ce0*/  ISETP.NE.U32.AND P5, PT, R120, RZ, PT ;  /* 0x000000ff7800720c */ /* 0x000fe40003fa5070 */
[----:B-1----:R-:W-:-:S04]  /*2cf0*/  LEA R82, P3, R2, UR12, 0x3 ;  /* 0x0000000c02527c11 */ /* 0x002fc8000f8618ff */
[----:B------:R-:W-:Y:S01]  /*2d00*/  LEA.HI.X R83, R2, UR13, R68, 0x3, P3 ;  /* 0x0000000d02537c11 */ /* 0x000fe200098f1c44 */
[----:B------:R-:W-:Y:S01]  /*2d10*/  IMAD R2, R136, UR19, R3 ;  /* 0x0000001388027c24 */ /* 0x000fe2000f8e0203 */
[----:B------:R-:W-:Y:S01]  /*2d20*/  ISETP.NE.U32.AND P3, PT, R121, RZ, PT ;  /* 0x000000ff7900720c */ /* 0x000fe20003f65070 */
[----:B------:R-:W-:Y:S02]  /*2d30*/  IMAD R3, R118, UR14, RZ ;  /* 0x0000000e76037c24 */ /* 0x000fe4000f8e02ff */
[----:B------:R-:W-:Y:S01]  /*2d40*/  LDGSTS.E.LTC128B.64 [R73+0x6000], desc[UR22][R82.64], P2 ;  /* 0x0600000052497fae */ /* 0x000fe200091a1616 */
[----:B------:R-:W-:Y:S01]  /*2d50*/  IMAD.IADD R2, R85, 0x1, R2 ;  /* 0x0000000155027824 */ /* 0x000fe200078e0202 */
[----:B------:R-:W-:Y:S01]  /*2d60*/  ISETP.NE.U32.AND P2, PT, R119, RZ, PT ;  /* 0x000000ff7700720c */ /* 0x000fe20003f45070 */
[----:B------:R-:W-:Y:S01]  /*2d70*/  IMAD R3, R136, UR15, R3 ;  /* 0x0000000f88037c24 */ /* 0x000fe2000f8e0203 */
[----:B------:R-:W-:Y:S01]  /*2d80*/  LDGSTS.E.LTC128B.64 [R73+0x6080], desc[UR22][R82.64+0x80], P1 ;  /* 0x0608008052497fae */ /* 0x000fe200089a1616 */
[----:B------:R-:W-:-:S03]  /*2d90*/  ISETP.NE.U32.AND P1, PT, R117, RZ, PT ;  /* 0x000000ff7500720c */ /* 0x000fc60003f25070 */
[----:B------:R-:W-:Y:S01]  /*2da0*/  LDGSTS.E.LTC128B.64 [R73+0x6100], desc[UR22][R82.64+0x100], P4 ;  /* 0x0610010052497fae */ /* 0x000fe2000a1a1616 */
[----:B------:R-:W-:-:S03]  /*2db0*/  LEA R68, P4, R84, UR8, 0x3 ;  /* 0x0000000854447c11 */ /* 0x000fc6000f8818ff */
[----:B------:R1:W-:Y:S01]  /*2dc0*/  LDGSTS.E.LTC128B.64 [R73+0x6180], desc[UR22][R82.64+0x180], P0 ;  /* 0x0618018052497fae */ /* 0x0003e200081a1616 */
[----:B------:R-:W-:Y:S02]  /*2dd0*/  IADD3 R80, P0, PT, R82, UR20, RZ ;  /* 0x0000001452507c10 */ /* 0x000fe4000ff1e0ff */
[----:B------:R-:W-:Y:S02]  /*2de0*/  LEA.HI.X R2, R84, UR9, R2, 0x3, P4 ;  /* 0x0000000954027c11 */ /* 0x000fe4000a0f1c02 */
[----:B------:R-:W-:Y:S02]  /*2df0*/  IADD3.X R81, PT, PT, R83, UR21, RZ, P0, !PT ;  /* 0x0000001553517c10 */ /* 0x000fe400087fe4ff */
[----:B------:R-:W-:Y:S02]  /*2e00*/  ISETP.NE.U32.AND P0, PT, R116, RZ, PT ;  /* 0x000000ff7400720c */ /* 0x000fe40003f05070 */
[----:B------:R-:W-:Y:S01]  /*2e10*/  IADD3 R118, P4, PT, R68, R78, RZ ;  /* 0x0000004e44767210 */ /* 0x000fe20007f9e0ff */
[----:B------:R2:W-:Y:S01]  /*2e20*/  LDGSTS.E.LTC128B.64 [R73+0x7000], desc[UR22][R80.64], P6 ;  /* 0x0700000050497fae */ /* 0x0005e2000b1a1616 */
[----:B------:R-:W-:-:S03]  /*2e30*/  ISETP.NE.U32.AND P6, PT, R115, RZ, PT ;  /* 0x000000ff7300720c */ /* 0x000fc60003fc5070 */
[----:B------:R2:W-:Y:S01]  /*2e40*/  LDGSTS.E.LTC128B.64 [R73+0x7080], desc[UR22][R80.64+0x80], P3 ;  /* 0x0708008050497fae */ /* 0x0005e200099a1616 */
[----:B------:R-:W-:Y:S01]  /*2e50*/  IMAD.X R119, R2, 0x1, R79, P4 ;  /* 0x0000000102777824 */ /* 0x000fe200020e064f */
[----:B------:R-:W-:Y:S02]  /*2e60*/  ISETP.NE.U32.AND P4, PT, R114, RZ, PT ;  /* 0x000000ff7200720c */ /* 0x000fe40003f85070 */
[----:B------:R2:W-:Y:S04]  /*2e70*/  LDGSTS.E.LTC128B.64 [R73+0x7100], desc[UR22][R80.64+0x100], P5 ;  /* 0x0710010050497fae */ /* 0x0005e8000a9a1616 */
[----:B------:R2:W-:Y:S01]  /*2e80*/  LDGSTS.E.LTC128B.64 [R73+0x7180], desc[UR22][R80.64+0x180], P2 ;  /* 0x0718018050497fae */ /* 0x0005e200091a1616 */
[----:B------:R-:W-:-:S03]  /*2e90*/  ISETP.NE.U32.AND P2, PT, R112, RZ, PT ;  /* 0x000000ff7000720c */ /* 0x000fc60003f45070 */
[----:B------:R-:W0:Y:S01]  /*2ea0*/  LDGDEPBAR ;  /* 0x00000000000079af */ /* 0x000e220000000000 */
[----:B-1----:R-:W-:-:S03]  /*2eb0*/  IMAD.WIDE.U32 R82, R136, UR14, RZ ;  /* 0x0000000e88527c25 */ /* 0x002fc6000f8e00ff */
[----:B------:R2:W-:Y:S01]  /*2ec0*/  LDGSTS.E.LTC128B.64 [R73+0x2000], desc[UR22][R118.64], P1 ;  /* 0x0200000076497fae */ /* 0x0005e200089a1616 */
[----:B------:R-:W-:Y:S01]  /*2ed0*/  IMAD.IADD R3, R83, 0x1, R3 ;  /* 0x0000000153037824 */ /* 0x000fe200078e0203 */
[C---:B------:R-:W-:Y:S02]  /*2ee0*/  LEA R68, P3, R82.reuse, UR4, 0x3 ;  /* 0x0000000452447c11 */ /* 0x040fe4000f8618ff */
[----:B------:R-:W-:Y:S01]  /*2ef0*/  ISETP.NE.U32.AND P1, PT, R111, RZ, PT ;  /* 0x000000ff6f00720c */ /* 0x000fe20003f25070 */
[----:B------:R2:W-:Y:S01]  /*2f00*/  LDGSTS.E.LTC128B.64 [R73+0x2080], desc[UR22][R118.64+0x80], P0 ;  /* 0x0208008076497fae */ /* 0x0005e200081a1616 */
[----:B------:R-:W-:Y:S02]  /*2f10*/  LEA.HI.X R3, R82, UR5, R3, 0x3, P3 ;  /* 0x0000000552037c11 */ /* 0x000fe400098f1c03 */
[----:B------:R-:W-:Y:S01]  /*2f20*/  IADD3 R116, P5, PT, R68, R80, RZ ;  /* 0x0000005044747210 */ /* 0x000fe20007fbe0ff */
[----:B------:R2:W-:Y:S01]  /*2f30*/  LDGSTS.E.LTC128B.64 [R73+0x2100], desc[UR22][R118.64+0x100], P6 ;  /* 0x0210010076497fae */ /* 0x0005e2000b1a1616 */
[----:B------:R-:W-:-:S02]  /*2f40*/  ISETP.NE.U32.AND P3, PT, R113, RZ, PT ;  /* 0x000000ff7100720c */ /* 0x000fc40003f65070 */
[----:B------:R-:W-:Y:S01]  /*2f50*/  ISETP.NE.U32.AND P0, PT, R110, RZ, PT ;  /* 0x000000ff6e00720c */ /* 0x000fe20003f05070 */
[----:B------:R-:W-:Y:S01]  /*2f60*/  IMAD.X R117, R3, 0x1, R81, P5 ;  /* 0x0000000103757824 */ /* 0x000fe200028e0651 */
[----:B------:R-:W-:Y:S01]  /*2f70*/  IADD3 R2, P5, PT, R118, UR16, RZ ;  /* 0x0000001076027c10 */ /* 0x000fe2000ffbe0ff */
[----:B------:R2:W-:Y:S01]  /*2f80*/  LDGSTS.E.LTC128B.64 [R73+0x2180], desc[UR22][R118.64+0x180], P4 ;  /* 0x0218018076497fae */ /* 0x0005e2000a1a1616 */
[----:B------:R-:W-:Y:S02]  /*2f90*/  ISETP.NE.U32.AND P6, PT, R109, RZ, PT ;  /* 0x000000ff6d00720c */ /* 0x000fe40003fc5070 */
[----:B------:R-:W-:Y:S02]  /*2fa0*/  IADD3.X R3, PT, PT, R119, UR17, RZ, P5, !PT ;  /* 0x0000001177037c10 */ /* 0x000fe4000affe4ff */
[----:B------:R-:W-:Y:S02]  /*2fb0*/  ISETP.NE.U32.AND P5, PT, R108, RZ, PT ;  /* 0x000000ff6c00720c */ /* 0x000fe40003fa5070 */
[----:B------:R-:W-:Y:S01]  /*2fc0*/  ISETP.NE.U32.AND P4, PT, R107, RZ, PT ;  /* 0x000000ff6b00720c */ /* 0x000fe20003f85070 */
[----:B------:R2:W-:Y:S01]  /*2fd0*/  LDGSTS.E.LTC128B.64 [R73+0x3000], desc[UR22][R2.64], P3 ;  /* 0x0300000002497fae */ /* 0x0005e200099a1616 */
[----:B------:R-:W-:-:S03]  /*2fe0*/  ISETP.NE.U32.AND P3, PT, R106, RZ, PT ;  /* 0x000000ff6a00720c */ /* 0x000fc60003f65070 */
[----:B------:R2:W-:Y:S01]  /*2ff0*/  LDGSTS.E.LTC128B.64 [R73+0x3080], desc[UR22][R2.64+0x80], P2 ;  /* 0x0308008002497fae */ /* 0x0005e200091a1616 */
[----:B------:R-:W-:-:S03]  /*3000*/  ISETP.NE.U32.AND P2, PT, R105, RZ, PT ;  /* 0x000000ff6900720c */ /* 0x000fc60003f45070 */
[----:B------:R2:W-:Y:S01]  /*3010*/  LDGSTS.E.LTC128B.64 [R73+0x3100], desc[UR22][R2.64+0x100], P1 ;  /* 0x0310010002497fae */ /* 0x0005e200089a1616 */
[----:B------:R-:W-:-:S03]  /*3020*/  ISETP.NE.U32.AND P1, PT, R104, RZ, PT ;  /* 0x000000ff6800720c */ /* 0x000fc60003f25070 */
[----:B------:R2:W-:Y:S01]  /*3030*/  LDGSTS.E.LTC128B.64 [R73+0x3180], desc[UR22][R2.64+0x180], P0 ;  /* 0x0318018002497fae */ /* 0x0005e200081a1616 */
[----:B------:R-:W-:-:S03]  /*3040*/  IADD3 R68, P0, PT, R116, UR20, RZ ;  /* 0x0000001474447c10 */ /* 0x000fc6000ff1e0ff */
[----:B------:R2:W-:Y:S01]  /*3050*/  LDGSTS.E.LTC128B.64 [R73+0x8000], desc[UR22][R116.64], P6 ;  /* 0x0800000074497fae */ /* 0x0005e2000b1a1616 */
[----:B------:R-:W-:Y:S02]  /*3060*/  ISETP.NE.U32.AND P6, PT, R103, RZ, PT ;  /* 0x000000ff6700720c */ /* 0x000fe40003fc5070 */
[----:B------:R-:W-:Y:S01]  /*3070*/  IADD3.X R69, PT, PT, R117, UR21, RZ, P0, !PT ;  /* 0x0000001575457c10 */ /* 0x000fe200087fe4ff */
[----:B------:R2:W-:Y:S01]  /*3080*/  LDGSTS.E.LTC128B.64 [R73+0x8080], desc[UR22][R116.64+0x80], P5 ;  /* 0x0808008074497fae */ /* 0x0005e2000a9a1616 */
[----:B------:R-:W-:-:S03]  /*3090*/  ISETP.NE.U32.AND P0, PT, R102, RZ, PT ;  /* 0x000000ff6600720c */ /* 0x000fc60003f05070 */
[----:B------:R2:W-:Y:S04]  /*30a0*/  LDGSTS.E.LTC128B.64 [R73+0x8100], desc[UR22][R116.64+0x100], P4 ;  /* 0x0810010074497fae */ /* 0x0005e8000a1a1616 */
[----:B------:R2:W-:Y:S04]  /*30b0*/  LDGSTS.E.LTC128B.64 [R73+0x8180], desc[UR22][R116.64+0x180], P3 ;  /* 0x0818018074497fae */ /* 0x0005e800099a1616 */
[----:B------:R2:W-:Y:S04]  /*30c0*/  LDGSTS.E.LTC128B.64 [R73+0x9000], desc[UR22][R68.64], P2 ;  /* 0x0900000044497fae */ /* 0x0005e800091a1616 */
[----:B------:R2:W-:Y:S04]  /*30d0*/  LDGSTS.E.LTC128B.64 [R73+0x9080], desc[UR22][R68.64+0x80], P1 ;  /* 0x0908008044497fae */ /* 0x0005e800089a1616 */
[----:B------:R2:W-:Y:S04]  /*30e0*/  LDGSTS.E.LTC128B.64 [R73+0x9100], desc[UR22][R68.64+0x100], P6 ;  /* 0x0910010044497fae */ /* 0x0005e8000b1a1616 */
[----:B------:R2:W-:Y:S01]  /*30f0*/  LDGSTS.E.LTC128B.64 [R73+0x9180], desc[UR22][R68.64+0x180], P0 ;  /* 0x0918018044497fae */ /* 0x0005e200081a1616 */
[----:B------:R-:W-:-:S03]  /*3100*/  ISETP.GE.AND P0, PT, R135, 0x10, PT ;  /* 0x000000108700780c */ /* 0x000fc60003f06270 */
[----:B------:R-:W0:Y:S01]  /*3110*/  LDGDEPBAR ;  /* 0x00000000000079af */ /* 0x000e220000000000 */
[----:B------:R-:W-:-:S04]  /*3120*/  DEPBAR.LE SB0, 0x1 ;  /* 0x000080400000791a */ /* 0x000fc80000000000 */
[----:B------:R-:W-:Y:S06]  /*3130*/  BAR.SYNC.DEFER_BLOCKING 0x0 ;  /* 0x0000000000007b1d */ /* 0x000fec0000010000 */
[----:B------:R-:W-:Y:S05]  /*3140*/  @!P0 BRA `(.L_x_3) ;  /* 0x0000000c00c88947 */ /* 0x000fea0003800000 */
[C---:B--2---:R-:W-:Y:S01]  /*3150*/  LOP3.LUT R3, R74.reuse, 0x1f, RZ, 0xc0, !PT ;  /* 0x0000001f4a037812 */ /* 0x044fe200078ec0ff */
[----:B------:R-:W-:Y:S01]  /*3160*/  USHF.L.U32 UR11, UR26, 0xd, URZ ;  /* 0x0000000d1a0b7899 */ /* 0x000fe200080006ff */
[----:B------:R-:W-:Y:S01]  /*3170*/  LOP3.LUT R78, R74, 0x8, RZ, 0xc0, !PT ;  /* 0x000000084a4e7812 */ /* 0x000fe200078ec0ff */
[----:B------:R-:W1:Y:S01]  /*3180*/  LDC.64 R68, c[0x0][0x410] ;  /* 0x00010400ff447b82 */ /* 0x000e620000000a00 */
[----:B------:R-:W-:Y:S01]  /*3190*/  SHF.R.U32.HI R3, RZ, 0x3, R3 ;  /* 0x00000003ff037819 */ /* 0x000fe20000011603 */
[----:B------:R-:W-:Y:S01]  /*31a0*/  ULEA UR12, UR24, UR11, 0x8 ;  /* 0x0000000b180c7291 */ /* 0x000fe2000f8e40ff */
[----:B------:R-:W-:Y:S01]  /*31b0*/  SHF.R.U32.HI R78, RZ, 0x3, R78 ;  /* 0x00000003ff4e7819 */ /* 0x000fe2000001164e */
[----:B------:R-:W-:Y:S01]  /*31c0*/  ULEA UR11, UR25, UR11, 0x8 ;  /* 0x0000000b190b7291 */ /* 0x000fe2000f8e40ff */
[----:B------:R-:W-:Y:S01]  /*31d0*/  LOP3.LUT R2, R3, 0x7, R74, 0x78, !PT ;  /* 0x0000000703027812 */ /* 0x000fe200078e784a */
[----:B------:R-:W2:Y:S02]  /*31e0*/  LDCU.64 UR6, c[0x0][0x408] ;  /* 0x00008100ff0677ac */ /* 0x000ea40008000a00 */
[----:B------:R-:W-:-:S02]  /*31f0*/  IMAD R75, R75, 0x2, R78 ;  /* 0x000000024b4b7824 */ /* 0x000fc400078e024e */
[----:B------:R-:W-:Y:S01]  /*3200*/  IMAD R2, R3, 0x20, R2 ;  /* 0x0000002003027824 */ /* 0x000fe200078e0202 */
[----:B------:R-:W3:Y:S02]  /*3210*/  LDCU.64 UR4, c[0x0][0x3e8] ;  /* 0x00007d00ff0477ac */ /* 0x000ee40008000a00 */
[----:B------:R-:W-:Y:S02]  /*3220*/  LOP3.LUT R75, R75, R72, RZ, 0x3c, !PT ;  /* 0x000000484b4b7212 */ /* 0x000fe400078e3cff */
[----:B------:R-:W-:Y:S01]  /*3230*/  LEA R73, R2, UR27, 0x4 ;  /* 0x0000001b02497c11 */ /* 0x000fe2000f8e20ff */
[----:B------:R-:W-:Y:S01]  /*3240*/  UMOV UR10, URZ ;  /* 0x000000ff000a7c82 */ /* 0x000fe20008000000 */
[----:B------:R-:W1:Y:S01]  /*3250*/  LDC.64 R2, c[0x0][0x3f0] ;  /* 0x0000fc00ff027b82 */ /* 0x000e620000000a00 */
[----:B------:R-:W-:Y:S01]  /*3260*/  IMAD R72, R76, 0x40, R75 ;  /* 0x000000404c487824 */ /* 0x000fe200078e024b */
[----:B------:R-:W-:Y:S01]  /*3270*/  UMOV UR9, 0x2 ;  /* 0x0000000200097882 */ /* 0x000fe20000000000 */
[----:B------:R1:W1:Y:S01]  /*3280*/  LDS.128 R92, [R73+UR12+0x6080] ;  /* 0x0060800c495c7984 */ /* 0x0002620008000c00 */
[----:B------:R-:W-:Y:S01]  /*3290*/  UMOV UR8, 0x4000 ;  /* 0x0000400000087882 */ /* 0x000fe20000000000 */
[----:B------:R-:W-:Y:S01]  /*32a0*/  UMOV UR16, 0x4000 ;  /* 0x0000400000107882 */ /* 0x000fe20000000000 */
[----:B------:R-:W-:Y:S01]  /*32b0*/  LEA R72, R72, UR27, 0x3 ;  /* 0x0000001b48487c11 */ /* 0x000fe2000f8e18ff */
[----:B------:R1:W1:Y:S01]  /*32c0*/  LDS.128 R88, [R73+UR12+0x6000] ;  /* 0x0060000c49587984 */ /* 0x0002620008000c00 */
[----:B------:R-:W-:-:S03]  /*32d0*/  UMOV UR13, 0xffffc000 ;  /* 0xffffc000000d7882 */ /* 0x000fc60000000000 */
[----:B------:R1:W1:Y:S04]  /*32e0*/  LDS.128 R84, [R73+UR11+0x80] ;  /* 0x0000800b49547984 */ /* 0x0002680008000c00 */
[----:B--23--:R1:W1:Y:S02]  /*32f0*/  LDS.128 R96, [R73+UR11] ;  /* 0x0000000b49607984 */ /* 0x00c2640008000c00 */
.L_x_4:
[----:B------:R-:W-:-:S04]  /*3300*/  DEPBAR.LE SB5, 0xf ;  /* 0x0000d3c00000791a */ /* 0x000fc80000000000 */
[----:B-1----:R1:W-:Y:S01]  /*3310*/  DMMA.8x8x4 R112, R96, R88, R4 ;  /* 0x000000586070723f */ /* 0x0023e20000000004 */
[----:B------:R-:W-:Y:S01]  /*3320*/  LDS.128 R76, [R73+UR12+0x6880] ;  /* 0x0068800c494c7984 */ /* 0x000fe20008000c00 */
[----:B------:R-:W-:Y:S01]  /*3330*/  IADD3 R116, P3, P2, R116, UR6, R68 ;  /* 0x0000000674747c10 */ /* 0x000fe2000fa7e044 */
[----:B------:R-:W-:Y:S01]  /*3340*/  UIADD3 UR10, UPT, UPT, UR10, 0x1, URZ ;  /* 0x000000010a0a7890 */ /* 0x000fe2000fffe0ff */
[----:B------:R-:W-:Y:S01]  /*3350*/  LOP3.LUT P6, RZ, R146, 0x1, RZ, 0xc0, !PT ;  /* 0x0000000192ff7812 */ /* 0x000fe200078cc0ff */
[----:B-1----:R-:W-:Y:S01]  /*3360*/  LDS.128 R4, [R73+UR12+0x6800] ;  /* 0x0068000c49047984 */ /* 0x002fe20008000c00 */
[----:B------:R-:W-:Y:S01]  /*3370*/  IADD3.X R117, PT, PT, R117, UR7, R69, P3, P2 ;  /* 0x0000000775757c10 */ /* 0x000fe20009fe4445 */
[----:B------:R-:W-:Y:S01]  /*3380*/  UISETP.NE.AND UP0, UPT, UR10, 0x3, UPT ;  /* 0x000000030a00788c */ /* 0x000fe2000bf05270 */
[----:B------:R-:W-:Y:S01]  /*3390*/  LOP3.LUT P4, RZ, R145, 0x1, RZ, 0xc0, !PT ;  /* 0x0000000191ff7812 */ /* 0x000fe2000788c0ff */
[----:B------:R-:W-:Y:S01]  /*33a0*/  LDS.128 R80, [R73+UR11+0x800] ;  /* 0x0008000b49507984 */ /* 0x000fe20008000c00 */
[----:B------:R-:W-:Y:S01]  /*33b0*/  IADD3 R118, P1, P0, R118, UR4, R2 ;  /* 0x0000000476767c10 */ /* 0x000fe2000f83e002 */
[----:B------:R-:W-:Y:S01]  /*33c0*/  UIADD3 UR9, UPT, UPT, UR9, 0x1, URZ ;  /* 0x0000000109097890 */ /* 0x000fe2000fffe0ff */
[----:B------:R-:W-:Y:S01]  /*33d0*/  SHF.R.U32.HI R75, RZ, 0x2, R146 ;  /* 0x00000002ff4b7819 */ /* 0x000fe20000011692 */
[----:B------:R-:W-:Y:S01]  /*33e0*/  USEL UR14, UR13, 0x2000, !UP0 ;  /* 0x000020000d0e7887 */ /* 0x000fe2000c000000 */
[----:B------:R-:W-:Y:S01]  /*33f0*/  IADD3.X R119, PT, PT, R119, UR5, R3, P1, P0 ;  /* 0x0000000577777c10 */ /* 0x000fe20008fe0403 */
[----:B------:R-:W-:Y:S01]  /*3400*/  UISETP.NE.AND UP1, UPT, UR9, 0x3, UPT ;  /* 0x000000030900788c */ /* 0x000fe2000bf25270 */
[----:B------:R-:W-:-:S04]  /*3410*/  DEPBAR.LE SB5, 0xe ;  /* 0x0000d3800000791a */ /* 0x000fc80000000000 */
[----:B------:R1:W-:Y:S01]  /*3420*/  DMMA.8x8x4 R108, R96, R90, R8 ;  /* 0x0000005a606c723f */ /* 0x0003e20000000008 */
[----:B------:R-:W-:Y:S01]  /*3430*/  LOP3.LUT P2, RZ, R75, 0x1, RZ, 0xc0, !PT ;  /* 0x000000014bff7812 */ /* 0x000fe2000784c0ff */
[----:B-1----:R-:W1:Y:S01]  /*3440*/  LDS.128 R8, [R73+UR11+0x880] ;  /* 0x0008800b49087984 */ /* 0x002e620008000c00 */
[----:B------:R-:W-:Y:S01]  /*3450*/  VIADD R75, R72, UR16 ;  /* 0x00000010484b7c36 */ /* 0x000fe20008000000 */
[----:B------:R-:W-:Y:S02]  /*3460*/  USEL UR15, UR13, 0x2000, !UP1 ;  /* 0x000020000d0f7887 */ /* 0x000fe4000c800000 */
[----:B------:R-:W-:Y:S02]  /*3470*/  USEL UR9, UR9, URZ, UP1 ;  /* 0x000000ff09097287 */ /* 0x000fe40008800000 */
[----:B------:R-:W-:Y:S02]  /*3480*/  USEL UR10, UR10, URZ, UP0 ;  /* 0x000000ff0a0a7287 */ /* 0x000fe40008000000 */
[----:B------:R-:W-:Y:S01]  /*3490*/  UIADD3 UR16, UPT, UPT, UR15, UR16, URZ ;  /* 0x000000100f107290 */ /* 0x000fe2000fffe0ff */
[----:B------:R-:W-:-:S05]  /*34a0*/  DEPBAR.LE SB5, 0x7 ;  /* 0x0000d1c00000791a */ /* 0x000fca0000000000 */
[----:B------:R-:W5:Y:S01]  /*34b0*/  DMMA.8x8x4 R36, R84, R88, R36 ;  /* 0x000000585424723f */ /* 0x000f620000000024 */
[----:B------:R-:W-:-:S15]  /*34c0*/  DEPBAR.LE SB5, 0x7 ;  /* 0x0000d1c00000791a */ /* 0x000fde0000000000 */
[----:B------:R-:W5:Y:S01]  /*34d0*/  DMMA.8x8x4 R40, R84, R90, R40 ;  /* 0x0000005a5428723f */ /* 0x000f620000000028 */
[----:B------:R-:W-:-:S15]  /*34e0*/  DEPBAR.LE SB5, 0x7 ;  /* 0x0000d1c00000791a */ /* 0x000fde0000000000 */
[----:B------:R-:W5:Y:S01]  /*34f0*/  DMMA.8x8x4 R44, R84, R92, R44 ;  /* 0x0000005c542c723f */ /* 0x000f62000000002c */
[----:B------:R-:W-:-:S15]  /*3500*/  DEPBAR.LE SB5, 0x7 ;  /* 0x0000d1c00000791a */ /* 0x000fde0000000000 */
[----:B------:R-:W5:-:S15]  /*3510*/  DMMA.8x8x4 R48, R84, R94, R48 ;  /* 0x0000005e5430723f */ /* 0x000f5e0000000030 */
[----:B------:R-:W-:-:S01]  /*3520*/  NOP ;  /* 0x0000000000007918 */ /* 0x000fc20000000000 */
[----:B------:R-:W5:-:S15]  /*3530*/  DMMA.8x8x4 R16, R96, R94, R16 ;  /* 0x0000005e6010723f */ /* 0x000f5e0000000010 */
[----:B------:R-:W-:-:S01]  /*3540*/  NOP ;  /* 0x0000000000007918 */ /* 0x000fc20000000000 */
[----:B------:R-:W5:Y:S01]  /*3550*/  DMMA.8x8x4 R20, R98, R94, R20 ;  /* 0x0000005e6214723f */ /* 0x000f620000000014 */
[----:B------:R-:W-:-:S15]  /*3560*/  DEPBAR.LE SB5, 0x9 ;  /* 0x0000d2400000791a */ /* 0x000fde0000000000 */
[----:B------:R-:W5:Y:S01]  /*3570*/  DMMA.8x8x4 R52, R86, R94, R52 ;  /* 0x0000005e5634723f */ /* 0x000f620000000034 */
[----:B------:R-:W-:-:S15]  /*3580*/  DEPBAR.LE SB5, 0x6 ;  /* 0x0000d1800000791a */ /* 0x000fde0000000000 */
[----:B-1----:R-:W-:Y:S01]  /*3590*/  DMMA.8x8x4 R36, R8, R4, R36 ;  /* 0x000000040824723f */ /* 0x002fe20000000024 */
[----:B------:R-:W-:-:S15]  /*35a0*/  DEPBAR.LE SB5, 0x5 ;  /* 0x0000d1400000791a */ /* 0x000fde0000000000 */
[----:B------:R-:W-:Y:S01]  /*35b0*/  DMMA.8x8x4 R40, R8, R6, R40 ;  /* 0x000000060828723f */ /* 0x000fe20000000028 */
[----:B------:R-:W-:-:S15]  /*35c0*/  DEPBAR.LE SB5, 0x4 ;  /* 0x0000d1000000791a */ /* 0x000fde0000000000 */
[----:B------:R-:W-:Y:S01]  /*35d0*/  DMMA.8x8x4 R44, R8, R76, R44 ;  /* 0x0000004c082c723f */ /* 0x000fe2000000002c */
[----:B------:R-:W-:-:S15]  /*35e0*/  DEPBAR.LE SB5, 0x3 ;  /* 0x0000d0c00000791a */ /* 0x000fde0000000000 */
[----:B------:R1:W-:Y:S02]  /*35f0*/  DMMA.8x8x4 R48, R8, R78, R48 ;  /* 0x0000004e0830723f */ /* 0x0003e40000000030 */
[--C-:B-1----:R-:W-:Y:S02]  /*3600*/  SHF.R.U32.HI R8, RZ, 0x1, R146.reuse ;  /* 0x00000001ff087819 */ /* 0x102fe40000011692 */
[----:B------:R-:W-:Y:S02]  /*3610*/  SHF.R.U32.HI R9, RZ, 0x3, R146 ;  /* 0x00000003ff097819 */ /* 0x000fe40000011692 */
[----:B------:R-:W-:Y:S02]  /*3620*/  LOP3.LUT P5, RZ, R8, 0x1, RZ, 0xc0, !PT ;  /* 0x0000000108ff7812 */ /* 0x000fe400078ac0ff */
[----:B------:R-:W-:Y:S02]  /*3630*/  SHF.R.U32.HI R8, RZ, 0x2, R145 ;  /* 0x00000002ff087819 */ /* 0x000fe40000011691 */
[----:B------:R-:W-:-:S02]  /*3640*/  LOP3.LUT P1, RZ, R9, 0x1, RZ, 0xc0, !PT ;  /* 0x0000000109ff7812 */ /* 0x000fc4000782c0ff */
[----:B------:R-:W-:Y:S02]  /*3650*/  LOP3.LUT P0, RZ, R8, 0x1, RZ, 0xc0, !PT ;  /* 0x0000000108ff7812 */ /* 0x000fe4000780c0ff */
[----:B------:R-:W-:Y:S01]  /*3660*/  SHF.R.U32.HI R8, RZ, 0x3, R145 ;  /* 0x00000003ff087819 */ /* 0x000fe20000011691 */
[----:B------:R-:W-:-:S04]  /*3670*/  DEPBAR.LE SB5, 0x2 ;  /* 0x0000d0800000791a */ /* 0x000fc80000000000 */
[----:B------:R-:W-:-:S15]  /*3680*/  DMMA.8x8x4 R16, R80, R78, R16 ;  /* 0x0000004e5010723f */ /* 0x000fde0000000010 */
[----:B------:R-:W-:-:S01]  /*3690*/  NOP ;  /* 0x0000000000007918 */ /* 0x000fc20000000000 */
[----:B-----5:R-:W-:-:S15]  /*36a0*/  DMMA.8x8x4 R20, R82, R78, R20 ;  /* 0x0000004e5214723f */ /* 0x020fde0000000014 */
[----:B------:R-:W-:-:S01]  /*36b0*/  NOP ;  /* 0x0000000000007918 */ /* 0x000fc20000000000 */
[----:B------:R1:W-:Y:S02]  /*36c0*/  DMMA.8x8x4 R52, R10, R78, R52 ;  /* 0x0000004e0a34723f */ /* 0x0003e40000000034 */
[----:B-1----:R-:W-:-:S04]  /*36d0*/  SHF.R.U32.HI R78, RZ, 0x1, R145 ;  /* 0x00000001ff4e7819 */ /* 0x002fc80000011691 */
[----:B------:R-:W-:-:S10]  /*36e0*/  LOP3.LUT P3, RZ, R78, 0x1, RZ, 0xc0, !PT ;  /* 0x000000014eff7812 */ /* 0x000fd4000786c0ff */
[----:B------:R-:W-:-:S15]  /*36f0*/  DMMA.8x8x4 R32, R98, R88, R32 ;  /* 0x000000586220723f */ /* 0x000fde0000000020 */
[----:B------:R-:W-:-:S01]  /*3700*/  NOP ;  /* 0x0000000000007918 */ /* 0x000fc20000000000 */
[----:B------:R1:W-:Y:S02]  /*3710*/  DMMA.8x8x4 R64, R86, R88, R64 ;  /* 0x000000585640723f */ /* 0x0003e40000000040 */
[----:B-1----:R-:W-:Y:S01]  /*3720*/  VIADD R88, R72, UR8 ;  /* 0x0000000848587c36 */ /* 0x002fe20008000000 */
[----:B------:R-:W-:Y:S01]  /*3730*/  SHF.R.U32.HI R89, RZ, 0x9, R145 ;  /* 0x00000009ff597819 */ /* 0x000fe20000011691 */
[----:B------:R-:W-:-:S03]  /*3740*/  UIADD3 UR8, UPT, UPT, UR15, UR8, URZ ;  /* 0x000000080f087290 */ /* 0x000fc6000fffe0ff */
[----:B------:R-:W-:Y:S01]  /*3750*/  @!PT LDS RZ, [RZ] ;  /* 0x00000000fffff984 */ /* 0x000fe20000000800 */
[----:B------:R-:W-:Y:S01]  /*3760*/  @!PT LDS RZ, [RZ] ;  /* 0x00000000fffff984 */ /* 0x000fe20000000800 */
[----:B------:R-:W-:Y:S01]  /*3770*/  @!PT LDS RZ, [RZ] ;  /* 0x00000000fffff984 */ /* 0x000fe20000000800 */
[----:B------:R-:W-:Y:S04]  /*3780*/  @P6 LDGSTS.E.LTC128B.64 [R88], desc[UR22][R118.64] ;  /* 0x0000000076586fae */ /* 0x000fe8000b9a1616 */
[----:B------:R-:W-:Y:S04]  /*3790*/  @P5 LDGSTS.E.LTC128B.64 [R88+0x80], desc[UR22][R118.64+0x80] ;  /* 0x0008008076585fae */ /* 0x000fe8000b9a1616 */
[----:B------:R-:W-:Y:S01]  /*37a0*/  @P4 LDGSTS.E.LTC128B.64 [R75+0x6000], desc[UR22][R116.64] ;  /* 0x06000000744b4fae */ /* 0x000fe2000b9a1616 */
[----:B------:R-:W5:Y:S01]  /*37b0*/  DMMA.8x8x4 R12, R96, R92, R12 ;  /* 0x0000005c600c723f */ /* 0x000f62000000000c */
[----:B------:R-:W-:-:S02]  /*37c0*/  LOP3.LUT P4, RZ, R89, 0x1, RZ, 0xc0, !PT ;  /* 0x0000000159ff7812 */ /* 0x000fc4000788c0ff */
[----:B------:R-:W-:Y:S01]  /*37d0*/  @P3 LDGSTS.E.LTC128B.64 [R75+0x6080], desc[UR22][R116.64+0x80] ;  /* 0x06080080744b3fae */ /* 0x000fe2000b9a1616 */
[----:B------:R-:W-:Y:S02]  /*37e0*/  LOP3.LUT P3, RZ, R8, 0x1, RZ, 0xc0, !PT ;  /* 0x0000000108ff7812 */ /* 0x000fe4000786c0ff */
[----:B------:R-:W-:Y:S01]  /*37f0*/  SHF.R.U32.HI R89, RZ, 0xb, R146 ;  /* 0x0000000bff597819 */ /* 0x000fe20000011692 */
[----:B------:R-:W-:Y:S04]  /*3800*/  LDS.128 R120, [R73+UR11+0x1000] ;  /* 0x0010000b49787984 */ /* 0x000fe80008000c00 */
[----:B------:R-:W-:Y:S04]  /*3810*/  LDS.128 R104, [R73+UR12+0x7080] ;  /* 0x0070800c49687984 */ /* 0x000fe80008000c00 */
[----:B------:R-:W-:Y:S01]  /*3820*/  LDS.128 R100, [R73+UR11+0x1080] ;  /* 0x0010800b49647984 */ /* 0x000fe20008000c00 */
[----:B------:R-:W5:-:S15]  /*3830*/  DMMA.8x8x4 R24, R98, R92, R24 ;  /* 0x0000005c6218723f */ /* 0x000f5e0000000018 */
[----:B------:R-:W-:-:S01]  /*3840*/  NOP ;  /* 0x0000000000007918 */ /* 0x000fc20000000000 */
[----:B------:R1:W-:Y:S02]  /*3850*/  DMMA.8x8x4 R28, R98, R90, R28 ;  /* 0x0000005a621c723f */ /* 0x0003e4000000001c */
[----:B-1----:R-:W1:Y:S04]  /*3860*/  LDS.128 R96, [R73+UR12+0x7000] ;  /* 0x0070000c49607984 */ /* 0x002e680008000c00 */
[----:B------:R-:W-:Y:S01]  /*3870*/  @!PT LDS RZ, [RZ] ;  /* 0x00000000fffff984 */ /* 0x000fe20000000800 */
[----:B------:R-:W-:Y:S01]  /*3880*/  @!PT LDS RZ, [RZ] ;  /* 0x00000000fffff984 */ /* 0x000fe20000000800 */
[----:B------:R-:W-:Y:S01]  /*3890*/  @!PT LDS RZ, [RZ] ;  /* 0x00000000fffff984 */ /* 0x000fe20000000800 */
[----:B------:R-:W-:Y:S01]  /*38a0*/  @P2 LDGSTS.E.LTC128B.64 [R88+0x100], desc[UR22][R118.64+0x100] ;  /* 0x0010010076582fae */ /* 0x000fe2000b9a1616 */
[----:B------:R-:W-:Y:S02]  /*38b0*/  LOP3.LUT P2, RZ, R89, 0x1, RZ, 0xc0, !PT ;  /* 0x0000000159ff7812 */ /* 0x000fe4000784c0ff */
[--C-:B------:R-:W-:Y:S01]  /*38c0*/  SHF.R.U32.HI R89, RZ, 0xb, R145.reuse ;  /* 0x0000000bff597819 */ /* 0x100fe20000011691 */
[----:B------:R-:W-:Y:S04]  /*38d0*/  @P1 LDGSTS.E.LTC128B.64 [R88+0x180], desc[UR22][R118.64+0x180] ;  /* 0x0018018076581fae */ /* 0x000fe8000b9a1616 */
[----:B------:R-:W-:Y:S02]  /*38e0*/  @P0 LDGSTS.E.LTC128B.64 [R75+0x6100], desc[UR22][R116.64+0x100] ;  /* 0x06100100744b0fae */ /* 0x000fe4000b9a1616 */
[C---:B------:R2:W5:Y:S02]  /*38f0*/  DMMA.8x8x4 R56, R86.reuse, R92, R56 ;  /* 0x0000005c5638723f */ /* 0x0405640000000038 */
[----:B------:R-:W-:Y:S04]  /*3900*/  @P3 LDGSTS.E.LTC128B.64 [R75+0x6180], desc[UR22][R116.64+0x180] ;  /* 0x06180180744b3fae */ /* 0x000fe8000b9a1616 */
[----:B--2---:R-:W-:Y:S10]  /*3910*/  LDS.128 R92, [R73+UR11+0x1800] ;  /* 0x0018000b495c7984 */ /* 0x004ff40008000c00 */
[----:B------:R2:W5:Y:S02]  /*3920*/  DMMA.8x8x4 R60, R86, R90, R60 ;  /* 0x0000005a563c723f */ /* 0x000564000000003c */
[----:B--2---:R-:W-:Y:S01]  /*3930*/  LDS.128 R84, [R73+UR12+0x7880] ;  /* 0x0078800c49547984 */ /* 0x004fe20008000c00 */
[----:B------:R-:W-:-:S02]  /*3940*/  SHF.R.U32.HI R90, RZ, 0x8, R145 ;  /* 0x00000008ff5a7819 */ /* 0x000fc40000011691 */
[--C-:B------:R-:W-:Y:S02]  /*3950*/  SHF.R.U32.HI R91, RZ, 0x9, R146.reuse ;  /* 0x00000009ff5b7819 */ /* 0x100fe40000011692 */
[----:B------:R-:W-:Y:S02]  /*3960*/  LOP3.LUT P5, RZ, R90, 0x1, RZ, 0xc0, !PT ;  /* 0x000000015aff7812 */ /* 0x000fe400078ac0ff */
[----:B------:R-:W-:Y:S02]  /*3970*/  SHF.R.U32.HI R90, RZ, 0xa, R146 ;  /* 0x0000000aff5a7819 */ /* 0x000fe40000011692 */
[----:B------:R-:W-:Y:S02]  /*3980*/  LOP3.LUT P6, RZ, R91, 0x1, RZ, 0xc0, !PT ;  /* 0x000000015bff7812 */ /* 0x000fe400078cc0ff */
[----:B------:R-:W-:Y:S02]  /*3990*/  LOP3.LUT P3, RZ, R90, 0x1, RZ, 0xc0, !PT ;  /* 0x000000015aff7812 */ /* 0x000fe4000786c0ff */
[----:B------:R-:W-:Y:S01]  /*39a0*/  SHF.R.U32.HI R90, RZ, 0xa, R145 ;  /* 0x0000000aff5a7819 */ /* 0x000fe20000011691 */
[----:B-----5:R-:W-:-:S15]  /*39b0*/  DMMA.8x8x4 R12, R80, R76, R12 ;  /* 0x0000004c500c723f */ /* 0x020fde000000000c */
[----:B------:R-:W-:-:S01]  /*39c0*/  NOP ;  /* 0x0000000000007918 */ /* 0x000fc20000000000 */
[----:B------:R-:W-:-:S15]  /*39d0*/  DMMA.8x8x4 R24, R82, R76, R24 ;  /* 0x0000004c5218723f */ /* 0x000fde0000000018 */
[----:B------:R-:W-:-:S01]  /*39e0*/  NOP ;  /* 0x0000000000007918 */ /* 0x000fc20000000000 */
[----:B------:R2:W-:Y:S02]  /*39f0*/  DMMA.8x8x4 R56, R10, R76, R56 ;  /* 0x0000004c0a38723f */ /* 0x0005e40000000038 */
[----:B--2---:R-:W2:-:S14]  /*3a00*/  LDS.128 R76, [R73+UR12+0x7800] ;  /* 0x0078000c494c7984 */ /* 0x004e9c0008000c00 */
[----:B------:R-:W5:-:S15]  /*3a10*/  DMMA.8x8x4 R112, R80, R4, R112 ;  /* 0x000000045070723f */ /* 0x000f5e0000000070 */
[----:B------:R-:W-:-:S01]  /*3a20*/  NOP ;  /* 0x0000000000007918 */ /* 0x000fc20000000000 */
[----:B------:R-:W5:-:S15]  /*3a30*/  DMMA.8x8x4 R108, R80, R6, R108 ;  /* 0x00000006506c723f */ /* 0x000f5e000000006c */
[----:B------:R-:W-:-:S01]  /*3a40*/  NOP ;  /* 0x0000000000007918 */ /* 0x000fc20000000000 */
[----:B------:R-:W5:-:S15]  /*3a50*/  DMMA.8x8x4 R28, R82, R6, R28 ;  /* 0x00000006521c723f */ /* 0x000f5e000000001c */
[----:B------:R-:W-:-:S01]  /*3a60*/  NOP ;  /* 0x0000000000007918 */ /* 0x000fc20000000000 */
[----:B------:R3:W5:Y:S02]  /*3a70*/  DMMA.8x8x4 R32, R82, R4, R32 ;  /* 0x000000045220723f */ /* 0x0007640000000020 */
[----:B---3--:R-:W3:-:S14]  /*3a80*/  LDS.128 R80, [R73+UR11+0x1880] ;  /* 0x0018800b49507984 */ /* 0x008edc0008000c00 */
[----:B------:R-:W-:-:S15]  /*3a90*/  DMMA.8x8x4 R60, R10, R6, R60 ;  /* 0x000000060a3c723f */ /* 0x000fde000000003c */
[----:B------:R-:W-:-:S01]  /*3aa0*/  NOP ;  /* 0x0000000000007918 */ /* 0x000fc20000000000 */
[----:B------:R-:W-:-:S15]  /*3ab0*/  DMMA.8x8x4 R64, R10, R4, R64 ;  /* 0x000000040a40723f */ /* 0x000fde0000000040 */
[----:B------:R-:W-:-:S01]  /*3ac0*/  NOP ;  /* 0x0000000000007918 */ /* 0x000fc20000000000 */
[----:B-1---5:R-:W5:-:S15]  /*3ad0*/  DMMA.8x8x4 R4, R120, R96, R112 ;  /* 0x000000607804723f */ /* 0x022f5e0000000070 */
[----:B------:R-:W-:-:S01]  /*3ae0*/  NOP ;  /* 0x0000000000007918 */ /* 0x000fc20000000000 */
[----:B------:R-:W5:-:S15]  /*3af0*/  DMMA.8x8x4 R8, R120, R98, R108 ;  /* 0x000000627808723f */ /* 0x000f5e000000006c */
        /* <DEDUP_REMOVED lines=13> */
[----:B--2--5:R-:W-:-:S15]  /*3bd0*/  DMMA.8x8x4 R4, R92, R76, R4 ;  /* 0x0000004c5c04723f */ /* 0x024fde0000000004 */
[----:B------:R-:W-:-:S01]  /*3be0*/  NOP ;  /* 0x0000000000007918 */ /* 0x000fc20000000000 */
[----:B------:R-:W-:-:S15]  /*3bf0*/  DMMA.8x8x4 R8, R92, R78, R8 ;  /* 0x0000004e5c08723f */ /* 0x000fde0000000008 */
[----:B------:R-:W-:-:S01]  /*3c00*/  NOP ;  /* 0x0000000000007918 */ /* 0x000fc20000000000 */
[----:B------:R-:W-:-:S15]  /*3c10*/  DMMA.8x8x4 R12, R92, R84, R12 ;  /* 0x000000545c0c723f */ /* 0x000fde000000000c */
[----:B------:R-:W-:-:S01]  /*3c20*/  NOP ;  /* 0x0000000000007918 */ /* 0x000fc20000000000 */
[----:B------:R1:W-:Y:S02]  /*3c30*/  DMMA.8x8x4 R16, R92, R86, R16 ;  /* 0x000000565c10723f */ /* 0x0003e40000000010 */
[----:B-1----:R-:W-:-:S04]  /*3c40*/  SHF.R.U32.HI R92, RZ, 0x8, R146 ;  /* 0x00000008ff5c7819 */ /* 0x002fc80000011692 */
[----:B------:R-:W-:Y:S02]  /*3c50*/  LOP3.LUT P1, RZ, R92, 0x1, RZ, 0xc0, !PT ;  /* 0x000000015cff7812 */ /* 0x000fe4000782c0ff */
[----:B------:R-:W-:-:S04]  /*3c60*/  IADD3 R92, P0, PT, R118, UR4, RZ ;  /* 0x00000004765c7c10 */ /* 0x000fc8000ff1e0ff */
[----:B------:R-:W-:-:S04]  /*3c70*/  IADD3.X R93, PT, PT, R119, UR5, RZ, P0, !PT ;  /* 0x00000005775d7c10 */ /* 0x000fc800087fe4ff */
[----:B------:R-:W-:Y:S03]  /*3c80*/  DMMA.8x8x4 R28, R94, R78, R28 ;  /* 0x0000004e5e1c723f */ /* 0x000fe6000000001c */
[----:B------:R-:W-:Y:S01]  /*3c90*/  @!PT LDS RZ, [RZ] ;  /* 0x00000000fffff984 */ /* 0x000fe20000000800 */
[----:B------:R-:W-:Y:S01]  /*3ca0*/  @!PT LDS RZ, [RZ] ;  /* 0x00000000fffff984 */ /* 0x000fe20000000800 */
[----:B------:R-:W-:Y:S01]  /*3cb0*/  @!PT LDS RZ, [RZ] ;  /* 0x00000000fffff984 */ /* 0x000fe20000000800 */
[----:B------:R-:W-:Y:S01]  /*3cc0*/  @P1 LDGSTS.E.LTC128B.64 [R88+0x1000], desc[UR22][R92.64] ;  /* 0x010000005c581fae */ /* 0x000fe2000b9a1616 */
[----:B------:R-:W-:-:S03]  /*3cd0*/  LOP3.LUT P1, RZ, R90, 0x1, RZ, 0xc0, !PT ;  /* 0x000000015aff7812 */ /* 0x000fc6000782c0ff */
[----:B------:R-:W-:Y:S09]  /*3ce0*/  @P6 LDGSTS.E.LTC128B.64 [R88+0x1080], desc[UR22][R92.64+0x80] ;  /* 0x010800805c586fae */ /* 0x000ff2000b9a1616 */
[----:B------:R-:W-:-:S15]  /*3cf0*/  DMMA.8x8x4 R32, R94, R76, R32 ;  /* 0x0000004c5e20723f */ /* 0x000fde0000000020 */
[----:B------:R-:W-:-:S01]  /*3d00*/  NOP ;  /* 0x0000000000007918 */ /* 0x000fc20000000000 */
[----:B------:R-:W-:-:S15]  /*3d10*/  DMMA.8x8x4 R20, R94, R86, R20 ;  /* 0x000000565e14723f */ /* 0x000fde0000000014 */
[----:B------:R-:W-:-:S01]  /*3d20*/  NOP ;  /* 0x0000000000007918 */ /* 0x000fc20000000000 */
[----:B------:R1:W-:Y:S02]  /*3d30*/  DMMA.8x8x4 R24, R94, R84, R24 ;  /* 0x000000545e18723f */ /* 0x0003e40000000018 */
[----:B-1----:R-:W-:-:S04]  /*3d40*/  IADD3 R94, P0, PT, R116, UR6, RZ ;  /* 0x00000006745e7c10 */ /* 0x002fc8000ff1e0ff */
[----:B------:R-:W-:Y:S02]  /*3d50*/  IADD3.X R95, PT, PT, R117, UR7, RZ, P0, !PT ;  /* 0x00000007755f7c10 */ /* 0x000fe400087fe4ff */
[----:B------:R-:W-:-:S03]  /*3d60*/  LOP3.LUT P0, RZ, R89, 0x1, RZ, 0xc0, !PT ;  /* 0x0000000159ff7812 */ /* 0x000fc6000780c0ff */
[----:B------:R-:W-:Y:S04]  /*3d70*/  @P5 LDGSTS.E.LTC128B.64 [R75+0x7000], desc[UR22][R94.64] ;  /* 0x070000005e4b5fae */ /* 0x000fe8000b9a1616 */
[----:B------:R-:W-:Y:S01]  /*3d80*/  @P4 LDGSTS.E.LTC128B.64 [R75+0x7080], desc[UR22][R94.64+0x80] ;  /* 0x070800805e4b4fae */ /* 0x000fe2000b9a1616 */
[C---:B------:R-:W5:Y:S03]  /*3d90*/  DMMA.8x8x4 R36, R100.reuse, R96, R36 ;  /* 0x000000606424723f */ /* 0x040f660000000024 */
[----:B------:R-:W-:Y:S04]  /*3da0*/  @P3 LDGSTS.E.LTC128B.64 [R88+0x1100], desc[UR22][R92.64+0x100] ;  /* 0x011001005c583fae */ /* 0x000fe8000b9a1616 */
[----:B------:R-:W-:Y:S04]  /*3db0*/  @P2 LDGSTS.E.LTC128B.64 [R88+0x1180], desc[UR22][R92.64+0x180] ;  /* 0x011801805c582fae */ /* 0x000fe8000b9a1616 */
[----:B------:R-:W-:Y:S04]  /*3dc0*/  @P1 LDGSTS.E.LTC128B.64 [R75+0x7100], desc[UR22][R94.64+0x100] ;  /* 0x071001005e4b1fae */ /* 0x000fe8000b9a1616 */
[----:B------:R1:W-:Y:S01]  /*3dd0*/  @P0 LDGSTS.E.LTC128B.64 [R75+0x7180], desc[UR22][R94.64+0x180] ;  /* 0x071801805e4b0fae */ /* 0x0003e2000b9a1616 */
[----:B------:R-:W5:Y:S01]  /*3de0*/  DMMA.8x8x4 R40, R100, R98, R40 ;  /* 0x000000626428723f */ /* 0x000f620000000028 */
[----:B------:R-:W-:-:S02]  /*3df0*/  ISETP.GT.AND P0, PT, R137, -0x1, PT ;  /* 0xffffffff8900780c */ /* 0x000fc40003f04270 */
[----:B------:R-:W0:-:S13]  /*3e00*/  LDGDEPBAR ;  /* 0x00000000000079af */ /* 0x000e1a0000000000 */
[----:B------:R-:W5:Y:S01]  /*3e10*/  DMMA.8x8x4 R44, R100, R104, R44 ;  /* 0x00000068642c723f */ /* 0x000f62000000002c */
[----:B-1----:R-:W-:Y:S01]  /*3e20*/  VIADD R75, R137, 0xffffffff ;  /* 0xffffffff894b7836 */ /* 0x002fe20000000000 */
[----:B------:R-:W-:-:S04]  /*3e30*/  DEPBAR.LE SB0, 0x1 ;  /* 0x000080400000791a */ /* 0x000fc80000000000 */
[----:B------:R-:W-:-:S10]  /*3e40*/  ISETP.NE.AND P1, PT, R75, RZ, PT ;  /* 0x000000ff4b00720c */ /* 0x000fd40003f25270 */
[----:B------:R-:W5:Y:S01]  /*3e50*/  DMMA.8x8x4 R48, R100, R106, R48 ;  /* 0x0000006a6430723f */ /* 0x000f620000000030 */
[----:B------:R-:W-:Y:S01]  /*3e60*/  IMAD.MOV.U32 R137, RZ, RZ, R75 ;  /* 0x000000ffff897224 */ /* 0x000fe200078e004b */
[----:B------:R-:W-:Y:S02]  /*3e70*/  SEL R146, R146, RZ, P1 ;  /* 0x000000ff92927207 */ /* 0x000fe40000800000 */
[----:B------:R-:W-:-:S12]  /*3e80*/  SEL R145, R145, RZ, P1 ;  /* 0x000000ff91917207 */ /* 0x000fd80000800000 */
[----:B------:R-:W5:-:S15]  /*3e90*/  DMMA.8x8x4 R52, R102, R106, R52 ;  /* 0x0000006a6634723f */ /* 0x000f5e0000000034 */
[----:B------:R-:W-:-:S01]  /*3ea0*/  NOP ;  /* 0x0000000000007918 */ /* 0x000fc20000000000 */
[----:B------:R-:W5:-:S15]  /*3eb0*/  DMMA.8x8x4 R56, R102, R104, R56 ;  /* 0x000000686638723f */ /* 0x000f5e0000000038 */
[----:B------:R-:W-:-:S01]  /*3ec0*/  NOP ;  /* 0x0000000000007918 */ /* 0x000fc20000000000 */
[----:B------:R-:W5:-:S15]  /*3ed0*/  DMMA.8x8x4 R60, R102, R98, R60 ;  /* 0x00000062663c723f */ /* 0x000f5e000000003c */
[----:B------:R-:W-:-:S01]  /*3ee0*/  NOP ;  /* 0x0000000000007918 */ /* 0x000fc20000000000 */
[----:B------:R-:W5:Y:S01]  /*3ef0*/  DMMA.8x8x4 R64, R102, R96, R64 ;  /* 0x000000606640723f */ /* 0x000f620000000040 */
[----:B------:R-:W-:-:S15]  /*3f00*/  DEPBAR.LE SB5, 0x1 ;  /* 0x0000d0400000791a */ /* 0x000fde0000000000 */
[----:B---3--:R-:W5:-:S15]  /*3f10*/  DMMA.8x8x4 R36, R80, R76, R36 ;  /* 0x0000004c5024723f */ /* 0x008f5e0000000024 */
[----:B------:R-:W-:-:S01]  /*3f20*/  NOP ;  /* 0x0000000000007918 */ /* 0x000fc20000000000 */
[----:B------:R-:W5:-:S15]  /*3f30*/  DMMA.8x8x4 R40, R80, R78, R40 ;  /* 0x0000004e5028723f */ /* 0x000f5e0000000028 */
[----:B------:R-:W-:-:S01]  /*3f40*/  NOP ;  /* 0x0000000000007918 */ /* 0x000fc20000000000 */
[----:B------:R-:W5:-:S15]  /*3f50*/  DMMA.8x8x4 R44, R80, R84, R44 ;  /* 0x00000054502c723f */ /* 0x000f5e000000002c */
[----:B------:R-:W-:-:S01]  /*3f60*/  NOP ;  /* 0x0000000000007918 */ /* 0x000fc20000000000 */
[----:B------:R1:W5:Y:S02]  /*3f70*/  DMMA.8x8x4 R48, R80, R86, R48 ;  /* 0x000000565030723f */ /* 0x0003640000000030 */
[C---:B-1----:R-:W-:Y:S01]  /*3f80*/  VIADD R81, R73.reuse, UR11 ;  /* 0x0000000b49517c36 */ /* 0x042fe20008000000 */
[----:B------:R-:W-:Y:S01]  /*3f90*/  BAR.SYNC.DEFER_BLOCKING 0x0 ;  /* 0x0000000000007b1d */ /* 0x000fe20000010000 */
[----:B------:R-:W-:Y:S01]  /*3fa0*/  VIADD R80, R73, UR12 ;  /* 0x0000000c49507c36 */ /* 0x000fe20008000000 */
[----:B------:R-:W-:Y:S02]  /*3fb0*/  UIADD3 UR12, UPT, UPT, UR14, UR12, URZ ;  /* 0x0000000c0e0c7290 */ /* 0x000fe4000fffe0ff */
[----:B------:R-:W-:-:S09]  /*3fc0*/  UIADD3 UR11, UPT, UPT, UR14, UR11, URZ ;  /* 0x0000000b0e0b7290 */ /* 0x000fd2000fffe0ff */
[C---:B------:R-:W5:Y:S01]  /*3fd0*/  DMMA.8x8x4 R52, R82.reuse, R86, R52 ;  /* 0x000000565234723f */ /* 0x040f620000000034 */
[----:B------:R3:W1:Y:S04]  /*3fe0*/  LDS.128 R96, [R81+UR14] ;  /* 0x0000000e51607984 */ /* 0x0006680008000c00 */
[----:B------:R3:W2:Y:S11]  /*3ff0*/  LDS.128 R88, [R80+UR14+0x6000] ;  /* 0x0060000e50587984 */ /* 0x0006b60008000c00 */
[C---:B------:R4:W5:Y:S02]  /*4000*/  DMMA.8x8x4 R56, R82.reuse, R84, R56 ;  /* 0x000000545238723f */ /* 0x0409640000000038 */
[----:B----4-:R3:W1:Y:S04]  /*4010*/  LDS.128 R84, [R81+UR14+0x80] ;  /* 0x0000800e51547984 */ /* 0x0106680008000c00 */
[----:B------:R3:W1:Y:S10]  /*4020*/  LDS.128 R92, [R80+UR14+0x6080] ;  /* 0x0060800e505c7984 */ /* 0x0006740008000c00 */
[----:B------:R3:W5:Y:S01]  /*4030*/  DMMA.8x8x4 R60, R82, R78, R60 ;  /* 0x0000004e523c723f */ /* 0x000762000000003c */
[----:B------:R-:W-:-:S15]  /*4040*/  DEPBAR.LE SB5, 0x7 ;  /* 0x0000d1c00000791a */ /* 0x000fde0000000000 */
[----:B------:R3:W5:Y:S02]  /*4050*/  DMMA.8x8x4 R64, R82, R76, R64 ;  /* 0x0000004c5240723f */ /* 0x0007640000000040 */
[----:B--23--:R-:W-:Y:S05]  /*4060*/  @P0 BRA `(.L_x_4) ;  /* 0xfffffff000a40947 */ /* 0x00cfea000383ffff */
.L_x_3:
[----:B------:R-:W0:Y:S01]  /*4070*/  LDGDEPBAR ;  /* 0x00000000000079af */ /* 0x000e220000000000 */
[----:B------:R-:W3:Y:S03]  /*4080*/  LDCU.64 UR4, c[0x0][0x4c0] ;  /* 0x00009800ff0477ac */ /* 0x000ee60008000a00 */
[----:B------:R-:W0:Y:S01]  /*4090*/  LDGDEPBAR ;  /* 0x00000000000079af */ /* 0x000e220000000000 */
[----:B---3--:R-:W-:-:S04]  /*40a0*/  UISETP.NE.U32.AND UP0, UPT, UR4, URZ, UPT ;  /* 0x000000ff0400728c */ /* 0x008fc8000bf05070 */
[----:B------:R-:W-:Y:S01]  /*40b0*/  UISETP.NE.AND.EX UP0, UPT, UR5, URZ, UPT, UP0 ;  /* 0x000000ff0500728c */ /* 0x000fe2000bf05300 */
[----:B------:R-:W-:-:S04]  /*40c0*/  DEPBAR.LE SB0, 0x0 ;  /* 0x000080000000791a */ /* 0x000fc80000000000 */
[----:B------:R-:W-:Y:S06]  /*40d0*/  BAR.SYNC.DEFER_BLOCKING 0x0 ;  /* 0x0000000000007b1d */ /* 0x000fec0000010000 */
[----:B------:R-:W-:Y:S05]  /*40e0*/  BRA.U !UP0, `(.L_x_5) ;  /* 0x00000001081c7547 */ /* 0x000fea000b800000 */
[----:B------:R-:W3:Y:S02]  /*40f0*/  LDC.64 R114, c[0x0][0x4c0] ;  /* 0x00013000ff727b82 */ /* 0x000ee40000000a00 */
[----:B---3--:R-:W3:Y:S02]  /*4100*/  LDG.E.64 R114, desc[UR22][R114.64] ;  /* 0x0000001672727981 */ /* 0x008ee4000c1e1b00 */
[----:B---3--:R-:W-:-:S04]  /*4110*/  ISETP.NE.U32.AND P0, PT, R114, RZ, PT ;  /* 0x000000ff7200720c */ /* 0x008fc80003f05070 */
[----:B------:R-:W-:-:S13]  /*4120*/  ISETP.NE.AND.EX P0, PT, R115, RZ, PT, P0 ;  /* 0x000000ff7300720c */ /* 0x000fda0003f05300 */
[----:B------:R-:W-:Y:S05]  /*4130*/  @!P0 BRA `(.L_x_5) ;  /* 0x0000000000088947 */ /* 0x000fea0003800000 */
[----:B------:R-:W4:Y:S01]  /*4140*/  LD.E.64 R114, desc[UR22][R114.64] ;  /* 0x0000001672727980 */ /* 0x000f22000c101b00 */
[----:B------:R-:W-:Y:S05]  /*4150*/  BRA `(.L_x_6) ;  /* 0x00000000001c7947 */ /* 0x000fea0003800000 */
.L_x_5:
[----:B------:R-:W3:Y:S01]  /*4160*/  LDCU.64 UR4, c[0x0][0x4b0] ;  /* 0x00009600ff0477ac */ /* 0x000ee20008000a00 */
[----:B------:R-:W1:Y:S01]  /*4170*/  LDC.64 R114, c[0x0][0x4a0] ;  /* 0x00012800ff727b82 */ /* 0x000e620000000a00 */
[----:B---3--:R-:W-:-:S04]  /*4180*/  UISETP.NE.U32.AND UP0, UPT, UR4, URZ, UPT ;  /* 0x000000ff0400728c */ /* 0x008fc8000bf05070 */
[----:B------:R-:W-:-:S09]  /*4190*/  UISETP.NE.AND.EX UP0, UPT, UR5, URZ, UPT, UP0 ;  /* 0x000000ff0500728c */ /* 0x000fd2000bf05300 */
[----:B------:R-:W-:Y:S05]  /*41a0*/  BRA.U !UP0, `(.L_x_6) ;  /* 0x0000000108087547 */ /* 0x000fea000b800000 */
[----:B-1----:R-:W1:Y:S02]  /*41b0*/  LDC.64 R114, c[0x0][0x4b0] ;  /* 0x00012c00ff727b82 */ /* 0x002e640000000a00 */
[----:B-1----:R-:W4:Y:S02]  /*41c0*/  LDG.E.64 R114, desc[UR22][R114.64] ;  /* 0x0000001672727981 */ /* 0x002f24000c1e1b00 */
.L_x_6:
[----:B------:R-:W3:Y:S02]  /*41d0*/  LDCU.64 UR4, c[0x0][0x4c8] ;  /* 0x00009900ff0477ac */ /* 0x000ee40008000a00 */
[----:B---3--:R-:W-:-:S04]  /*41e0*/  UISETP.NE.U32.AND UP0, UPT, UR4, URZ, UPT ;  /* 0x000000ff0400728c */ /* 0x008fc8000bf05070 */
[----:B------:R-:W-:-:S09]  /*41f0*/  UISETP.NE.AND.EX UP0, UPT, UR5, URZ, UPT, UP0 ;  /* 0x000000ff0500728c */ /* 0x000fd2000bf05300 */
        /* <DEDUP_REMOVED lines=8> */
.L_x_7:
[----:B------:R-:W3:Y:S01]  /*4280*/  LDCU.64 UR4, c[0x0][0x4b8] ;  /* 0x00009700ff0477ac */ /* 0x000ee20008000a00 */
[----:B------:R-:W1:Y:S01]  /*4290*/  LDC.64 R112, c[0x0][0x4a8] ;  /* 0x00012a00ff707b82 */ /* 0x000e620000000a00 */
[----:B---3--:R-:W-:-:S04]  /*42a0*/  UISETP.NE.U32.AND UP0, UPT, UR4, URZ, UPT ;  /* 0x000000ff0400728c */ /* 0x008fc8000bf05070 */
[----:B------:R-:W-:-:S09]  /*42b0*/  UISETP.NE.AND.EX UP0, UPT, UR5, URZ, UPT, UP0 ;  /* 0x000000ff0500728c */ /* 0x000fd2000bf05300 */
[----:B------:R-:W-:Y:S05]  /*42c0*/  BRA.U !UP0, `(.L_x_8) ;  /* 0x0000000108087547 */ /* 0x000fea000b800000 */
[----:B-1----:R-:W1:Y:S02]  /*42d0*/  LDC.64 R112, c[0x0][0x4b8] ;  /* 0x00012e00ff707b82 */ /* 0x002e640000000a00 */
[----:B-1----:R-:W4:Y:S02]  /*42e0*/  LDG.E.64 R112, desc[UR22][R112.64] ;  /* 0x0000001670707981 */ /* 0x002f24000c1e1b00 */
.L_x_8:
[----:B------:R-:W3:Y:S01]  /*42f0*/  LDC R75, c[0x0][0x398] ;  /* 0x0000e600ff4b7b82 */ /* 0x000ee20000000800 */
[----:B------:R-:W1:Y:S01]  /*4300*/  LDCU UR15, c[0x0][0x4d0] ;  /* 0x00009a00ff0f77ac */ /* 0x000e620008000800 */
[----:B--2---:R-:W-:Y:S01]  /*4310*/  IMAD.MOV.U32 R2, RZ, RZ, -0x1 ;  /* 0xffffffffff027424 */ /* 0x004fe200078e00ff */
[----:B------:R-:W2:Y:S01]  /*4320*/  S2R R90, SR_CTAID.Z ;  /* 0x00000000005a7919 */ /* 0x000ea20000002700 */
[----:B------:R-:W2:Y:S04]  /*4330*/  LDCU UR6, c[0x0][0x38c] ;  /* 0x00007180ff0677ac */ /* 0x000ea80008000800 */
[----:B------:R-:W2:Y:S01]  /*4340*/  LDC.64 R72, c[0x0][0x520] ;  /* 0x00014800ff487b82 */ /* 0x000ea20000000a00 */
[----:B------:R-:W3:Y:S07]  /*4350*/  LDCU.64 UR4, c[0x0][0x4f0] ;  /* 0x00009e00ff0477ac */ /* 0x000eee0008000a00 */
[----:B------:R-:W2:Y:S01]  /*4360*/  LDC R68, c[0x0][0x4f8] ;  /* 0x00013e00ff447b82 */ /* 0x000ea20000000800 */
[----:B-1----:R-:W-:-:S07]  /*4370*/  UISETP.NE.AND UP0, UPT, UR15, URZ, UPT ;  /* 0x000000ff0f00728c */ /* 0x002fce000bf05270 */
[----:B------:R-:W1:Y:S01]  /*4380*/  LDC R69, c[0x0][0x4fc] ;  /* 0x00013f00ff457b82 */ /* 0x000e620000000800 */
[-C--:B---3--:R-:W-:Y:S02]  /*4390*/  SHF.L.U32 R3, R2, R75.reuse, RZ ;  /* 0x0000004b02037219 */ /* 0x088fe400000006ff */
[----:B------:R-:W-:Y:S02]  /*43a0*/  SHF.L.U32 R94, R70, R75, RZ ;  /* 0x0000004b465e7219 */ /* 0x000fe400000006ff */
[----:B------:R-:W-:Y:S02]  /*43b0*/  LOP3.LUT R3, R0, R3, RZ, 0x30, !PT ;  /* 0x0000000300037212 */ /* 0x000fe400078e30ff */
[----:B------:R-:W-:Y:S02]  /*43c0*/  SHF.R.U32.HI R75, RZ, R75, R0 ;  /* 0x0000004bff4b7219 */ /* 0x000fe40000011600 */
[----:B------:R-:W-:Y:S01]  /*43d0*/  MOV R2, UR4 ;  /* 0x0000000400027c02 */ /* 0x000fe20008000f00 */
[----:B------:R-:W-:-:S02]  /*43e0*/  IMAD.IADD R94, R94, 0x1, R3 ;  /* 0x000000015e5e7824 */ /* 0x000fc400078e0203 */
[----:B------:R-:W-:Y:S02]  /*43f0*/  IMAD.U32 R3, RZ, RZ, UR5 ;  /* 0x00000005ff037e24 */ /* 0x000fe4000f8e00ff */
[----:B--2---:R-:W-:-:S04]  /*4400*/  IMAD R110, R94, UR6, R75 ;  /* 0x000000065e6e7c24 */ /* 0x004fc8000f8e024b */
[----:B------:R-:W-:Y:S01]  /*4410*/  IMAD.WIDE R110, R110, 0x4, R72 ;  /* 0x000000046e6e7825 */ /* 0x000fe200078e0248 */
[----:B------:R-:W-:Y:S06]  /*4420*/  BRA.U UP0, `(.L_x_9) ;  /* 0x0000000100307547 */ /* 0x000fec000b800000 */
[----:B------:R-:W2:Y:S01]  /*4430*/  LDCU UR4, c[0x0][0x394] ;  /* 0x00007280ff0477ac */ /* 0x000ea20008000800 */
[----:B------:R-:W-:Y:S01]  /*4440*/  MOV R79, 0xffffffff ;  /* 0xffffffff004f7802 */ /* 0x000fe20000000f00 */
[----:B--2---:R-:W-:-:S09]  /*4450*/  UISETP.GE.AND UP0, UPT, UR4, 0x2, UPT ;  /* 0x000000020400788c */ /* 0x004fd2000bf06270 */
[----:B------:R-:W-:Y:S05]  /*4460*/  BRA.U !UP0, `(.L_x_10) ;  /* 0x0000000108a47547 */ /* 0x000fea000b800000 */
[----:B------:R-:W-:Y:S01]  /*4470*/  ISETP.NE.AND P0, PT, R74, RZ, PT ;  /* 0x000000ff4a00720c */ /* 0x000fe20003f05270 */
[----:B------:R-:W-:-:S12]  /*4480*/  IMAD.MOV.U32 R79, RZ, RZ, -0x1 ;  /* 0xffffffffff4f7424 */ /* 0x000fd800078e00ff */
[----:B------:R2:W3:Y:S04]  /*4490*/  @!P0 LDG.E.STRONG.GPU R79, desc[UR22][R110.64] ;  /* 0x000000166e4f8981 */ /* 0x0004e8000c1ef900 */
[----:B---3--:R-:W-:Y:S01]  /*44a0*/  @!P0 CCTL.IVALL ;  /* 0x00000000ff00898f */ /* 0x008fe20002000000 */
[----:B------:R-:W-:-:S04]  /*44b0*/  ISETP.NE.AND P0, PT, R90, RZ, PT ;  /* 0x000000ff5a00720c */ /* 0x000fc80003f05270 */
[----:B----4-:R-:W-:Y:S02]  /*44c0*/  FSEL R112, R112, RZ, !P0 ;  /* 0x000000ff70707208 */ /* 0x010fe40004000000 */
[----:B------:R-:W-:Y:S01]  /*44d0*/  FSEL R113, R113, 1.875, !P0 ;  /* 0x3ff0000071717808 */ /* 0x000fe20004000000 */
[----:B------:R-:W-:Y:S06]  /*44e0*/  BRA `(.L_x_10) ;  /* 0x0000000000847947 */ /* 0x000fec0003800000 */
.L_x_9:
[----:B------:R-:W-:Y:S01]  /*44f0*/  UISETP.NE.AND UP0, UPT, UR15, 0x3, UPT ;  /* 0x000000030f00788c */ /* 0x000fe2000bf05270 */
[----:B------:R-:W-:-:S08]  /*4500*/  MOV R79, 0xffffffff ;  /* 0xffffffff004f7802 */ /* 0x000fd00000000f00 */
[----:B------:R-:W-:Y:S05]  /*4510*/  BRA.U !UP0, `(.L_x_11) ;  /* 0x0000000108607547 */ /* 0x000fea000b800000 */
[----:B------:R-:W-:-:S09]  /*4520*/  UISETP.NE.AND UP0, UPT, UR15, 0x2, UPT ;  /* 0x000000020f00788c */ /* 0x000fd2000bf05270 */
[----:B------:R-:W-:Y:S05]  /*4530*/  BRA.U !UP0, `(.L_x_12) ;  /* 0x0000000108247547 */ /* 0x000fea000b800000 */
[----:B------:R-:W-:-:S09]  /*4540*/  UISETP.NE.AND UP0, UPT, UR15, 0x1, UPT ;  /* 0x000000010f00788c */ /* 0x000fd2000bf05270 */
[----:B------:R-:W-:Y:S05]  /*4550*/  BRA.U UP0, `(.L_x_10) ;  /* 0x0000000100687547 */ /* 0x000fea000b800000 */
[----:B------:R-:W2:Y:S08]  /*4560*/  LDC.64 R72, c[0x0][0x518] ;  /* 0x00014600ff487b82 */ /* 0x000eb00000000a00 */
[----:B-1----:R-:W1:Y:S01]  /*4570*/  LDC.64 R68, c[0x0][0x4f8] ;  /* 0x00013e00ff447b82 */ /* 0x002e620000000a00 */
[----:B--2---:R-:W-:-:S04]  /*4580*/  IMAD.WIDE.U32 R76, R90, R72, RZ ;  /* 0x000000485a4c7225 */ /* 0x004fc800078e00ff */
[----:B------:R-:W-:Y:S01]  /*4590*/  IMAD R70, R90, R73, R77 ;  /* 0x000000495a467224 */ /* 0x000fe200078e024d */
[----:B-1----:R-:W-:-:S04]  /*45a0*/  LEA R68, P0, R76, R68, 0x3 ;  /* 0x000000444c447211 */ /* 0x002fc800078018ff */
[----:B------:R-:W-:Y:S01]  /*45b0*/  LEA.HI.X R69, R76, R69, R70, 0x3, P0 ;  /* 0x000000454c457211 */ /* 0x000fe200000f1c46 */
[----:B------:R-:W-:Y:S08]  /*45c0*/  BRA `(.L_x_10) ;  /* 0x00000000004c7947 */ /* 0x000ff00003800000 */
.L_x_12:
[----:B------:R-:W2:Y:S08]  /*45d0*/  LDC.64 R76, c[0x0][0x510] ;  /* 0x00014400ff4c7b82 */ /* 0x000eb00000000a00 */
[----:B------:R-:W3:Y:S08]  /*45e0*/  LDC.64 R2, c[0x0][0x518] ;  /* 0x00014600ff027b82 */ /* 0x000ef00000000a00 */
[----:B------:R-:W3:Y:S08]  /*45f0*/  LDC.64 R72, c[0x0][0x4f0] ;  /* 0x00013c00ff487b82 */ /* 0x000ef00000000a00 */
[----:B-1----:R-:W1:Y:S01]  /*4600*/  LDC.64 R68, c[0x0][0x4f8] ;  /* 0x00013e00ff447b82 */ /* 0x002e620000000a00 */
[----:B--2---:R-:W-:-:S04]  /*4610*/  IMAD.WIDE.U32 R82, R90, R76, RZ ;  /* 0x0000004c5a527225 */ /* 0x004fc800078e00ff */
[C---:B------:R-:W-:Y:S02]  /*4620*/  IMAD R70, R90.reuse, R77, R83 ;  /* 0x0000004d5a467224 */ /* 0x040fe400078e0253 */
[----:B---3--:R-:W-:Y:S01]  /*4630*/  IMAD.WIDE.U32 R80, R90, R2, RZ ;  /* 0x000000025a507225 */ /* 0x008fe200078e00ff */
[----:B------:R-:W-:-:S03]  /*4640*/  LEA R2, P1, R82, R72, 0x3 ;  /* 0x0000004852027211 */ /* 0x000fc600078218ff */
[----:B------:R-:W-:Y:S01]  /*4650*/  IMAD R72, R90, R3, R81 ;  /* 0x000000035a487224 */ /* 0x000fe200078e0251 */
[----:B------:R-:W-:Y:S02]  /*4660*/  LEA.HI.X R3, R82, R73, R70, 0x3, P1 ;  /* 0x0000004952037211 */ /* 0x000fe400008f1c46 */
[----:B-1----:R-:W-:-:S04]  /*4670*/  LEA R68, P0, R80, R68, 0x3 ;  /* 0x0000004450447211 */ /* 0x002fc800078018ff */
[----:B------:R-:W-:Y:S01]  /*4680*/  LEA.HI.X R69, R80, R69, R72, 0x3, P0 ;  /* 0x0000004550457211 */ /* 0x000fe200000f1c48 */
[----:B------:R-:W-:Y:S08]  /*4690*/  BRA `(.L_x_10) ;  /* 0x0000000000187947 */ /* 0x000ff00003800000 */
.L_x_11:
[----:B------:R-:W2:Y:S08]  /*46a0*/  LDC.64 R2, c[0x0][0x4f0] ;  /* 0x00013c00ff027b82 */ /* 0x000eb00000000a00 */
[----:B-1----:R-:W1:Y:S01]  /*46b0*/  LDC.64 R68, c[0x0][0x4f8] ;  /* 0x00013e00ff447b82 */ /* 0x002e620000000a00 */
[----:B--2---:R-:W-:-:S06]  /*46c0*/  IMAD.WIDE.U32 R2, R90, 0x8, R2 ;  /* 0x000000085a027825 */ /* 0x004fcc00078e0002 */
[----:B------:R-:W4:Y:S01]  /*46d0*/  LDG.E.64 R2, desc[UR22][R2.64] ;  /* 0x0000001602027981 */ /* 0x000f22000c1e1b00 */
[----:B-1----:R-:W-:-:S06]  /*46e0*/  IMAD.WIDE.U32 R68, R90, 0x8, R68 ;  /* 0x000000085a447825 */ /* 0x002fcc00078e0044 */
[----:B------:R-:W4:Y:S02]  /*46f0*/  LDG.E.64 R68, desc[UR22][R68.64] ;  /* 0x0000001644447981 */ /* 0x000f24000c1e1b00 */
.L_x_10:
[----:B------:R-:W3:Y:S01]  /*4700*/  LDC R70, c[0x0][0x394] ;  /* 0x0000e500ff467b82 */ /* 0x000ee20000000800 */
[----:B------:R-:W1:Y:S01]  /*4710*/  LDCU.64 UR4, c[0x0][0x460] ;  /* 0x00008c00ff0477ac */ /* 0x000e620008000a00 */
[----:B------:R-:W-:Y:S01]  /*4720*/  LOP3.LUT R76, R71, 0x1e0, RZ, 0xc0, !PT ;  /* 0x000001e0474c7812 */ /* 0x000fe200078ec0ff */
[----:B------:R-:W-:Y:S01]  /*4730*/  IMAD.SHL.U32 R77, R75, 0x40, RZ ;  /* 0x000000404b4d7824 */ /* 0x000fe200078e00ff */
[----:B------:R-:W-:Y:S01]  /*4740*/  LOP3.LUT R71, R74, 0x1f, RZ, 0xc0, !PT ;  /* 0x0000001f4a477812 */ /* 0x000fe200078ec0ff */
[----:B------:R-:W2:Y:S01]  /*4750*/  LDCU.64 UR12, c[0x0][0x420] ;  /* 0x00008400ff0c77ac */ /* 0x000ea20008000a00 */
[----:B------:R-:W-:Y:S01]  /*4760*/  SHF.R.U32.HI R75, RZ, 0x3, R74 ;  /* 0x00000003ff4b7819 */ /* 0x000fe2000001164a */
[----:B------:R-:W2:Y:S01]  /*4770*/  S2R R109, SR_CTAID.Y ;  /* 0x00000000006d7919 */ /* 0x000ea20000002600 */
[----:B------:R-:W2:Y:S01]  /*4780*/  S2UR UR14, SR_CgaCtaId ;  /* 0x00000000000e79c3 */ /* 0x000ea20000008800 */
[----:B------:R-:W2:Y:S01]  /*4790*/  LDCU.64 UR10, c[0x0][0x420] ;  /* 0x00008400ff0a77ac */ /* 0x000ea20008000a00 */
[----:B------:R-:W-:Y:S01]  /*47a0*/  IMAD R94, R94, 0x40, R71 ;  /* 0x000000405e5e7824 */ /* 0x000fe200078e0247 */
[----:B------:R-:W-:Y:S01]  /*47b0*/  LOP3.LUT R76, R76, 0x4, R75, 0xf8, !PT ;  /* 0x000000044c4c7812 */ /* 0x000fe200078ef84b */
[----:B------:R-:W2:Y:S02]  /*47c0*/  LDCU.64 UR8, c[0x0][0x428] ;  /* 0x00008500ff0877ac */ /* 0x000ea40008000a00 */
[----:B------:R-:W-:Y:S01]  /*47d0*/  IMAD.WIDE R118, R94, 0x8, RZ ;  /* 0x000000085e767825 */ /* 0x000fe200078e02ff */
[----:B------:R-:W-:Y:S01]  /*47e0*/  LOP3.LUT R93, R74, 0x3, RZ, 0xc0, !PT ;  /* 0x000000034a5d7812 */ /* 0x000fe200078ec0ff */
[----:B------:R-:W2:Y:S02]  /*47f0*/  LDCU.64 UR6, c[0x0][0x440] ;  /* 0x00008800ff0677ac */ /* 0x000ea40008000a00 */
[----:B------:R-:W-:Y:S01]  /*4800*/  IMAD.IADD R95, R76, 0x1, R77 ;  /* 0x000000014c5f7824 */ /* 0x000fe200078e024d */
[----:B------:R-:W-:Y:S01]  /*4810*/  SHF.R.U32.HI R76, RZ, 0x2, R71 ;  /* 0x00000002ff4c7819 */ /* 0x000fe20000011647 */
[----:B-1----:R-:W-:Y:S01]  /*4820*/  IMAD.U32 R87, RZ, RZ, UR4 ;  /* 0x00000004ff577e24 */ /* 0x002fe2000f8e00ff */
[----:B------:R-:W-:Y:S01]  /*4830*/  ULEA UR25, UR26, UR25, 0x1 ;  /* 0x000000191a197291 */ /* 0x000fe2000f8e08ff */
[----:B------:R-:W-:Y:S01]  /*4840*/  MOV R86, UR5 ;  /* 0x0000000500567c02 */ /* 0x000fe20008000f00 */
[----:B------:R-:W-:Y:S01]  /*4850*/  USHF.L.U32 UR24, UR24, 0x4, URZ ;  /* 0x0000000418187899 */ /* 0x000fe200080006ff */
[----:B---3--:R-:W-:Y:S01]  /*4860*/  ISETP.GT.AND P5, PT, R70, 0x1, PT ;  /* 0x000000014600780c */ /* 0x008fe20003fa4270 */
[----:B------:R-:W-:Y:S01]  /*4870*/  USHF.L.U32 UR25, UR25, 0x3, URZ ;  /* 0x0000000319197899 */ /* 0x000fe200080006ff */
[----:B------:R-:W-:Y:S01]  /*4880*/  SHF.L.U32 R72, R74, 0x3, RZ ;  /* 0x000000034a487819 */ /* 0x000fe200000006ff */
[----:B--2---:R-:W-:Y:S01]  /*4890*/  IMAD.WIDE.U32 R116, R95, UR12, R118 ;  /* 0x0000000c5f747c25 */ /* 0x004fe2000f8e0076 */
[----:B------:R-:W-:Y:S01]  /*48a0*/  ISETP.EQ.AND P5, PT, RZ, UR15, P5 ;  /* 0x0000000fff007c0c */ /* 0x000fe2000afa2270 */
[----:B------:R-:W-:Y:S01]  /*48b0*/  UIMAD UR24, UR25, 0x22, UR24 ;  /* 0x00000022191878a4 */ /* 0x000fe2000f8e0218 */
[----:B------:R-:W-:Y:S01]  /*48c0*/  LOP3.LUT R75, R75, 0x7c, RZ, 0xc0, !PT ;  /* 0x0000007c4b4b7812 */ /* 0x000fe200078ec0ff */
[----:B------:R-:W-:Y:S01]  /*48d0*/  IMAD R93, R76, 0x22, R93 ;  /* 0x000000224c5d7824 */ /* 0x000fe200078e025d */
[----:B------:R-:W-:Y:S01]  /*48e0*/  LOP3.LUT R72, R72, 0xf8, RZ, 0xc0, !PT ;  /* 0x000000f848487812 */ /* 0x000fe200078ec0ff */
[C---:B------:R-:W-:Y:S01]  /*48f0*/  IMAD.WIDE.U32 R84, R95.reuse, R87, R118 ;  /* 0x000000575f547225 */ /* 0x040fe200078e0076 */
[----:B------:R-:W-:Y:S01]  /*4900*/  UMOV UR12, 0x400 ;  /* 0x00000400000c7882 */ /* 0x000fe20000000000 */
[----:B----4-:R-:W-:Y:S01]  /*4910*/  IADD3 R116, P1, PT, R2, R116, RZ ;  /* 0x0000007402747210 */ /* 0x010fe20007f3e0ff */
[----:B------:R-:W-:Y:S01]  /*4920*/  ULEA UR12, UR14, UR12, 0x18 ;  /* 0x0000000c0e0c7291 */ /* 0x000fe2000f8ec0ff */
[----:B------:R-:W-:Y:S01]  /*4930*/  IMAD R83, R95, R86, RZ ;  /* 0x000000565f537224 */ /* 0x000fe200078e02ff */
[----:B------:R-:W-:Y:S01]  /*4940*/  IADD3 R80, P0, PT, R68, R84, RZ ;  /* 0x0000005444507210 */ /* 0x000fe20007f1e0ff */
[----:B------:R-:W-:Y:S01]  /*4950*/  VIADD R93, R93, UR24 ;  /* 0x000000185d5d7c36 */ /* 0x000fe20008000000 */
[----:B------:R-:W-:Y:S01]  /*4960*/  MOV R70, UR8 ;  /* 0x0000000800467c02 */ /* 0x000fe20008000f00 */
[----:B------:R-:W-:Y:S01]  /*4970*/  IMAD.IADD R83, R85, 0x1, R83 ;  /* 0x0000000155537824 */ /* 0x000fe200078e0253 */
[----:B------:R-:W-:Y:S01]  /*4980*/  MOV R73, UR7 ;  /* 0x0000000700497c02 */ /* 0x000fe20008000f00 */
[----:B------:R-:W-:Y:S01]  /*4990*/  IMAD R75, R75, 0x220, R72 ;  /* 0x000002204b4b7824 */ /* 0x000fe200078e0248 */
[----:B------:R-:W-:Y:S01]  /*49a0*/  MOV R72, UR6 ;  /* 0x0000000600487c02 */ /* 0x000fe20008000f00 */
[----:B------:R-:W-:Y:S01]  /*49b0*/  IMAD R78, R95, UR13, R117 ;  /* 0x0000000d5f4e7c24 */ /* 0x000fe2000f8e0275 */
[----:B------:R-:W-:Y:S01]  /*49c0*/  IADD3 R76, PT, PT, R94, 0x20, RZ ;  /* 0x000000205e4c7810 */ /* 0x000fe20007ffe0ff */
[----:B------:R-:W-:Y:S01]  /*49d0*/  IMAD.U32 R92, RZ, RZ, UR10 ;  /* 0x0000000aff5c7e24 */ /* 0x000fe2000f8e00ff */
[----:B------:R-:W-:Y:S01]  /*49e0*/  LEA R93, R93, UR12, 0x4 ;  /* 0x0000000c5d5d7c11 */ /* 0x000fe2000f8e20ff */
[----:B------:R-:W-:Y:S01]  /*49f0*/  IMAD.U32 R91, RZ, RZ, UR11 ;  /* 0x0000000bff5b7e24 */ /* 0x000fe2000f8e00ff */
[----:B------:R-:W-:Y:S01]  /*4a00*/  IADD3.X R81, PT, PT, R69, R83, RZ, P0, !PT ;  /* 0x0000005345517210 */ /* 0x000fe200007fe4ff */
[----:B------:R-:W-:-:S02]  /*4a10*/  IMAD.U32 R71, RZ, RZ, UR9 ;  /* 0x00000009ff477e24 */ /* 0x000fc4000f8e00ff */
[----:B------:R-:W-:Y:S01]  /*4a20*/  IMAD.X R107, R78, 0x1, R3, P1 ;  /* 0x000000014e6b7824 */ /* 0x000fe200008e0603 */
[----:B------:R-:W-:Y:S06]  /*4a30*/  @!P5 BRA `(.L_x_13) ;  /* 0x0000000000a4d947 */ /* 0x000fec0003800000 */
[----:B------:R-:W-:-:S13]  /*4a40*/  ISETP.NE.AND P0, PT, R79, R90, PT ;  /* 0x0000005a4f00720c */ /* 0x000fda0003f05270 */
[----:B------:R-:W-:Y:S06]  /*4a50*/  BAR.RED.AND.DEFER_BLOCKING 0x0, P0 ;  /* 0x0000000000007b1d */ /* 0x000fec0000014400 */
[----:B------:R-:W1:Y:S02]  /*4a60*/  B2R.RESULT RZ, P0 ;  /* 0x0000000000ff731c */ /* 0x000e640000004000 */
[----:B-1----:R-:W-:Y:S05]  /*4a70*/  @!P0 BRA `(.L_x_14) ;  /* 0x0000000000288947 */ /* 0x002fea0003800000 */
[----:B------:R-:W-:-:S13]  /*4a80*/  ISETP.NE.AND P1, PT, R74, RZ, PT ;  /* 0x000000ff4a00720c */ /* 0x000fda0003f25270 */
.L_x_16:
[----:B------:R-:W-:Y:S05]  /*4a90*/  YIELD ;  /* 0x0000000000007946 */ /* 0x000fea0003800000 */
[----:B-1---5:R-:W-:Y:S05]  /*4aa0*/  @P1 BRA `(.L_x_15) ;  /* 0x0000000000081947 */ /* 0x022fea0003800000 */
[----:B------:R1:W2:Y:S04]  /*4ab0*/  LDG.E.STRONG.GPU R79, desc[UR22][R110.64] ;  /* 0x000000166e4f7981 */ /* 0x0002a8000c1ef900 */
[----:B--2---:R-:W-:Y:S01]  /*4ac0*/  CCTL.IVALL ;  /* 0x00000000ff00798f */ /* 0x004fe20002000000 */
.L_x_15:
[----:B------:R-:W-:Y:S01]  /*4ad0*/  ISETP.NE.AND P0, PT, R79, R90, PT ;  /* 0x0000005a4f00720c */ /* 0x000fe20003f05270 */
[----:B------:R-:W-:-:S12]  /*4ae0*/  WARPSYNC.ALL ;  /* 0x0000000000007948 */ /* 0x000fd80003800000 */
[----:B------:R-:W-:Y:S06]  /*4af0*/  BAR.RED.AND.DEFER_BLOCKING 0x0, P0 ;  /* 0x0000000000007b1d */ /* 0x000fec0000014400 */
[----:B------:R-:W2:Y:S02]  /*4b00*/  B2R.RESULT RZ, P0 ;  /* 0x0000000000ff731c */ /* 0x000ea40000004000 */
[----:B--2---:R-:W-:Y:S05]  /*4b10*/  @P0 BRA `(.L_x_16) ;  /* 0xfffffffc00dc0947 */ /* 0x004fea000383ffff */
.L_x_14:
[----:B------:R-:W-:Y:S05]  /*4b20*/  WARPSYNC.ALL ;  /* 0x0000000000007948 */ /* 0x000fea0003800000 */
[----:B------:R-:W-:Y:S01]  /*4b30*/  ISETP.NE.AND P0, PT, R90, RZ, PT ;  /* 0x000000ff5a00720c */ /* 0x000fe20003f05270 */
[----:B------:R-:W2:Y:S08]  /*4b40*/  LDC.64 R70, c[0x0][0x428] ;  /* 0x00010a00ff467b82 */ /* 0x000eb00000000a00 */
[----:B------:R-:W-:Y:S01]  /*4b50*/  BAR.SYNC.DEFER_BLOCKING 0x0 ;  /* 0x0000000000007b1d */ /* 0x000fe20000010000 */
[----:B------:R-:W-:-:S02]  /*4b60*/  SEL R116, R116, R80, !P0 ;  /* 0x0000005074747207 */ /* 0x000fc40004000000 */
[----:B------:R-:W-:Y:S02]  /*4b70*/  SEL R107, R107, R81, !P0 ;  /* 0x000000516b6b7207 */ /* 0x000fe40004000000 */
[----:B------:R-:W-:Y:S01]  /*4b80*/  SEL R2, R2, R68, !P0 ;  /* 0x0000004402027207 */ /* 0x000fe20004000000 */
[----:B------:R-:W3:Y:S02]  /*4b90*/  LDCU.64 UR4, c[0x0][0x460] ;  /* 0x00008c00ff0477ac */ /* 0x000ee40008000a00 */
[----:B------:R-:W4:Y:S01]  /*4ba0*/  LDC.64 R72, c[0x0][0x440] ;  /* 0x00011000ff487b82 */ /* 0x000f220000000a00 */
[----:B------:R-:W-:-:S07]  /*4bb0*/  SEL R3, R3, R69, !P0 ;  /* 0x0000004503037207 */ /* 0x000fce0004000000 */
[----:B------:R-:W1:Y:S08]  /*4bc0*/  LDC.64 R78, c[0x0][0x420] ;  /* 0x00010800ff4e7b82 */ /* 0x000e700000000a00 */
[----:B--2---:R-:W2:Y:S01]  /*4bd0*/  @P0 LDC R70, c[0x0][0x468] ;  /* 0x00011a00ff460b82 */ /* 0x004ea20000000800 */
[----:B---3--:R-:W-:Y:S02]  /*4be0*/  IMAD.U32 R87, RZ, RZ, UR4 ;  /* 0x00000004ff577e24 */ /* 0x008fe4000f8e00ff */
[----:B------:R-:W-:-:S05]  /*4bf0*/  IMAD.U32 R86, RZ, RZ, UR5 ;  /* 0x00000005ff567e24 */ /* 0x000fca000f8e00ff */
[----:B------:R-:W3:Y:S08]  /*4c00*/  @P0 LDC R71, c[0x0][0x46c] ;  /* 0x00011b00ff470b82 */ /* 0x000ef00000000800 */
[----:B----4-:R-:W2:Y:S01]  /*4c10*/  @P0 LDC R72, c[0x0][0x480] ;  /* 0x00012000ff480b82 */ /* 0x010ea20000000800 */
[----:B-1----:R-:W-:Y:S02]  /*4c20*/  SEL R92, R78, R87, !P0 ;  /* 0x000000574e5c7207 */ /* 0x002fe40004000000 */
[----:B------:R-:W-:-:S05]  /*4c30*/  SEL R91, R79, R86, !P0 ;  /* 0x000000564f5b7207 */ /* 0x000fca0004000000 */
[----:B------:R-:W1:Y:S01]  /*4c40*/  @P0 LDC R73, c[0x0][0x484] ;  /* 0x00012100ff490b82 */ /* 0x000e620000000800 */
[----:B------:R-:W-:Y:S01]  /*4c50*/  @!PT LDS RZ, [RZ] ;  /* 0x00000000fffff984 */ /* 0x000fe20000000800 */
[----:B------:R-:W-:Y:S01]  /*4c60*/  @!PT LDS RZ, [RZ] ;  /* 0x00000000fffff984 */ /* 0x000fe20000000800 */
[----:B------:R-:W-:Y:S01]  /*4c70*/  @!PT LDS RZ, [RZ] ;  /* 0x00000000fffff984 */ /* 0x000fe20000000800 */
[----:B------:R-:W-:Y:S01]  /*4c80*/  @!PT LDS RZ, [RZ] ;  /* 0x00000000fffff984 */ /* 0x000fe20000000800 */
[----:B------:R-:W-:Y:S06]  /*4c90*/  MEMBAR.SC.GPU ;  /* 0x0000000000007992 */ /* 0x000fec0000002000 */
[----:B------:R-:W-:-:S00]  /*4ca0*/  ERRBAR ;  /* 0x00000000000079ab */ /* 0x000fc00000000000 */
[----:B------:R-:W-:Y:S06]  /*4cb0*/  CGAERRBAR ;  /* 0x00000000000075ab */ /* 0x000fec0000000000 */
[----:B------:R-:W-:Y:S01]  /*4cc0*/  CCTL.IVALL ;  /* 0x00000000ff00798f */ /* 0x000fe20002000000 */
.L_x_13:
[----:B------:R-:W4:Y:S01]  /*4cd0*/  LDC R74, c[0x0][0x398] ;  /* 0x0000e600ff4a7b82 */ /* 0x000f220000000800 */
[----:B------:R-:W-:Y:S01]  /*4ce0*/  IMAD.MOV.U32 R79, RZ, RZ, -0x1 ;  /* 0xffffffffff4f7424 */ /* 0x000fe200078e00ff */
[----:B------:R-:W-:Y:S01]  /*4cf0*/  DSETP.NEU.AND P0, PT, R112, RZ, PT ;  /* 0x000000ff7000722a */ /* 0x000fe20003f0d000 */
[----:B------:R-:W-:Y:S03]  /*4d00*/  BSSY.RECONVERGENT B2, `(.L_x_17) ;  /* 0x0001635000027945 */ /* 0x000fe60003800200 */
[-C--:B----4-:R-:W-:Y:S02]  /*4d10*/  SHF.L.U32 R79, R79, R74.reuse, RZ ;  /* 0x0000004a4f4f7219 */ /* 0x090fe400000006ff */
[----:B------:R-:W-:Y:S02]  /*4d20*/  SHF.L.U32 R74, R109, R74, RZ ;  /* 0x0000004a6d4a7219 */ /* 0x000fe400000006ff */
[----:B------:R-:W-:-:S05]  /*4d30*/  LOP3.LUT R79, R0, R79, RZ, 0x30, !PT ;  /* 0x0000004f004f7212 */ /* 0x000fca00078e30ff */
[----:B------:R-:W-:-:S05]  /*4d40*/  IMAD.IADD R74, R74, 0x1, R79 ;  /* 0x000000014a4a7824 */ /* 0x000fca00078e024f */
[----:B------:R-:W-:Y:S01]  /*4d50*/  LEA R74, R74, 0x40, 0x6 ;  /* 0x000000404a4a7811 */ /* 0x000fe200078e30ff */
[----:B------:R-:W-:Y:S06]  /*4d60*/  @!P0 BRA `(.L_x_18) ;  /* 0x000000e800ac8947 */ /* 0x000fec0003800000 */
[----:B------:R-:W-:Y:S01]  /*4d70*/  ISETP.GE.AND P0, PT, R77, R74, PT ;  /* 0x0000004a4d00720c */ /* 0x000fe20003f06270 */
[----:B------:R-:W-:-:S12]  /*4d80*/  BSSY.RECONVERGENT B1, `(.L_x_19) ;  /* 0x00001b2000017945 */ /* 0x000fd80003800200 */
[----:B------:R-:W-:Y:S05]  /*4d90*/  @!P0 BRA `(.L_x_20) ;  /* 0x0000000000a88947 */ /* 0x000fea0003800000 */
[----:B------:R-:W1:Y:S01]  /*4da0*/  LDCU.64 UR8, c[0x0][0x380] ;  /* 0x00007000ff0877ac */ /* 0x000e620008000a00 */
[----:B------:R-:W-:Y:S01]  /*4db0*/  CS2R R88, SRZ ;  /* 0x0000000000587805 */ /* 0x000fe2000001ff00 */
[C---:B------:R-:W-:Y:S01]  /*4dc0*/  VIADD R74, R95.reuse, 0x1 ;  /* 0x000000015f4a7836 */ /* 0x040fe20000000000 */
[----:B------:R-:W-:Y:S02]  /*4dd0*/  CS2R R86, SRZ ;  /* 0x0000000000567805 */ /* 0x000fe4000001ff00 */
[----:B-1----:R-:W-:Y:S02]  /*4de0*/  ISETP.GE.AND P0, PT, R94, UR9, PT ;  /* 0x000000095e007c0c */ /* 0x002fe4000bf06270 */
[----:B------:R-:W-:Y:S02]  /*4df0*/  ISETP.GE.AND P6, PT, R76, UR9, PT ;  /* 0x000000094c007c0c */ /* 0x000fe4000bfc6270 */
[C---:B------:R-:W-:Y:S02]  /*4e00*/  ISETP.LT.AND P2, PT, R95.reuse, UR8, !P0 ;  /* 0x000000085f007c0c */ /* 0x040fe4000c741270 */
[----:B------:R-:W-:-:S02]  /*4e10*/  ISETP.LT.AND P1, PT, R95, UR8, !P6 ;  /* 0x000000085f007c0c */ /* 0x000fc4000f721270 */
[C---:B------:R-:W-:Y:S02]  /*4e20*/  ISETP.LT.AND P3, PT, R74.reuse, UR8, !P6 ;  /* 0x000000084a007c0c */ /* 0x040fe4000f761270 */
[----:B------:R-:W-:-:S07]  /*4e30*/  ISETP.LT.AND P4, PT, R74, UR8, !P0 ;  /* 0x000000084a007c0c */ /* 0x000fce000c781270 */
[----:B------:R-:W-:-:S05]  /*4e40*/  @P2 IMAD.MOV.U32 R106, RZ, RZ, R116 ;  /* 0x000000ffff6a2224 */ /* 0x000fca00078e0074 */
[----:B------:R1:W4:Y:S01]  /*4e50*/  @P2 LDG.E.LTC128B.64 R88, desc[UR22][R106.64] ;  /* 0x000000166a582981 */ /* 0x000322000c1e1b20 */
[----:B------:R-:W-:Y:S01]  /*4e60*/  VIADD R74, R95, 0x2 ;  /* 0x000000025f4a7836 */ /* 0x000fe20000000000 */
[----:B------:R-:W-:-:S04]  /*4e70*/  CS2R R82, SRZ ;  /* 0x0000000000527805 */ /* 0x000fc8000001ff00 */
[----:B------:R-:W-:Y:S01]  /*4e80*/  ISETP.LT.AND P2, PT, R74, UR8, !P0 ;  /* 0x000000084a007c0c */ /* 0x000fe2000c741270 */
[----:B-1----:R-:W-:-:S05]  /*4e90*/  @P1 IMAD.MOV.U32 R106, RZ, RZ, R116 ;  /* 0x000000ffff6a1224 */ /* 0x002fca00078e0074 */
[----:B------:R-:W4:Y:S01]  /*4ea0*/  @P1 LDG.E.LTC128B.64 R86, desc[UR22][R106.64+0x100] ;  /* 0x000100166a561981 */ /* 0x000f22000c1e1b20 */
[----:B--2---:R-:W-:Y:S02]  /*4eb0*/  IADD3 R76, P1, PT, R70, R116, RZ ;  /* 0x00000074464c7210 */ /* 0x004fe40007f3e0ff */
[----:B------:R-:W-:-:S03]  /*4ec0*/  CS2R R84, SRZ ;  /* 0x0000000000547805 */ /* 0x000fc6000001ff00 */
[----:B---3--:R-:W-:Y:S01]  /*4ed0*/  IMAD.X R77, R71, 0x1, R107, P1 ;  /* 0x00000001474d7824 */ /* 0x008fe200008e066b */
[----:B------:R-:W-:Y:S01]  /*4ee0*/  ISETP.LT.AND P1, PT, R74, UR8, !P6 ;  /* 0x000000084a007c0c */ /* 0x000fe2000f721270 */
[----:B------:R-:W-:Y:S02]  /*4ef0*/  @P3 IMAD.MOV.U32 R100, RZ, RZ, R76 ;  /* 0x000000ffff643224 */ /* 0x000fe400078e004c */
[----:B------:R-:W-:Y:S01]  /*4f00*/  @P3 IMAD.MOV.U32 R101, RZ, RZ, R77 ;  /* 0x000000ffff653224 */ /* 0x000fe200078e004d */
[----:B------:R1:W4:Y:S01]  /*4f10*/  @P4 LDG.E.LTC128B.64 R84, desc[UR22][R76.64] ;  /* 0x000000164c544981 */ /* 0x000322000c1e1b20 */
[----:B------:R-:W-:-:S03]  /*4f20*/  VIADD R74, R95, 0x3 ;  /* 0x000000035f4a7836 */ /* 0x000fc60000000000 */
[----:B------:R2:W4:Y:S01]  /*4f30*/  @P3 LDG.E.LTC128B.64 R82, desc[UR22][R100.64+0x100] ;  /* 0x0001001664523981 */ /* 0x000522000c1e1b20 */
[----:B------:R-:W-:Y:S02]  /*4f40*/  IADD3 R98, P3, PT, R70, R76, RZ ;  /* 0x0000004c46627210 */ /* 0x000fe40007f7e0ff */
[----:B------:R-:W-:Y:S02]  /*4f50*/  CS2R R80, SRZ ;  /* 0x0000000000507805 */ /* 0x000fe4000001ff00 */
[----:B------:R-:W-:Y:S02]  /*4f60*/  ISETP.LT.AND P0, PT, R74, UR8, !P0 ;  /* 0x000000084a007c0c */ /* 0x000fe4000c701270 */
[----:B------:R-:W-:Y:S01]  /*4f70*/  CS2R R78, SRZ ;  /* 0x00000000004e7805 */ /* 0x000fe2000001ff00 */
[----:B------:R-:W-:Y:S01]  /*4f80*/  IMAD.X R99, R71, 0x1, R77, P3 ;  /* 0x0000000147637824 */ /* 0x000fe200018e064d */
[----:B------:R-:W-:-:S04]  /*4f90*/  IADD3 R96, P3, PT, R70, R98, RZ ;  /* 0x0000006246607210 */ /* 0x000fc80007f7e0ff */
[----:B------:R2:W4:Y:S01]  /*4fa0*/  @P2 LDG.E.LTC128B.64 R80, desc[UR22][R98.64] ;  /* 0x0000001662502981 */ /* 0x000522000c1e1b20 */
[----:B------:R-:W-:-:S03]  /*4fb0*/  IMAD.X R97, R71, 0x1, R99, P3 ;  /* 0x0000000147617824 */ /* 0x000fc600018e0663 */
[----:B------:R2:W4:Y:S01]  /*4fc0*/  @P1 LDG.E.LTC128B.64 R78, desc[UR22][R98.64+0x100] ;  /* 0x00010016624e1981 */ /* 0x000522000c1e1b20 */
[----:B-1----:R-:W-:-:S06]  /*4fd0*/  CS2R R76, SRZ ;  /* 0x00000000004c7805 */ /* 0x002fcc000001ff00 */
[----:B------:R2:W4:Y:S01]  /*4fe0*/  @P0 LDG.E.LTC128B.64 R76, desc[UR22][R96.64] ;  /* 0x00000016604c0981 */ /* 0x000522000c1e1b20 */
[----:B------:R-:W-:Y:S02]  /*4ff0*/  ISETP.LT.AND P6, PT, R74, UR8, !P6 ;  /* 0x000000084a007c0c */ /* 0x000fe4000f7c1270 */
[----:B------:R-:W-:-:S11]  /*5000*/  CS2R R74, SRZ ;  /* 0x00000000004a7805 */ /* 0x000fd6000001ff00 */
[----:B------:R-:W-:Y:S05]  /*5010*/  @!P6 BRA `(.L_x_21) ;  /* 0x000000180020e947 */ /* 0x000fea0003800000 */
[----:B------:R1:W4:Y:S01]  /*5020*/  LDG.E.LTC128B.64 R74, desc[UR22][R96.64+0x100] ;  /* 0x00010016604a7981 */ /* 0x000322000c1e1b20 */
[----:B------:R-:W-:Y:S05]  /*5030*/  BRA `(.L_x_21) ;  /* 0x0000001800187947 */ /* 0x000fea0003800000 */
.L_x_20:
[----:B------:R-:W-:Y:S01]  /*5040*/  IADD3 R80, P0, PT, -R2, R116, RZ ;  /* 0x0000007402507210 */ /* 0x000fe20007f1e1ff */
[----:B------:R-:W-:Y:S04]  /*5050*/  BSSY.RECONVERGENT B0, `(.L_x_22) ;  /* 0x0000028000007945 */ /* 0x000fe80003800200 */
[----:B------:R-:W-:-:S05]  /*5060*/  IMAD.X R81, R107, 0x1, ~R3, P0 ;  /* 0x000000016b517824 */ /* 0x000fca00000e0e03 */
[----:B------:R-:W-:-:S04]  /*5070*/  LOP3.LUT R74, R81, R91, RZ, 0xfc, !PT ;  /* 0x0000005b514a7212 */ /* 0x000fc800078efcff */
[----:B------:R-:W-:-:S13]  /*5080*/  ISETP.NE.U32.AND P0, PT, R74, RZ, PT ;  /* 0x000000ff4a00720c */ /* 0x000fda0003f05070 */
[----:B------:R-:W-:Y:S05]  /*5090*/  @P0 BRA `(.L_x_23) ;  /* 0x0000000000580947 */ /* 0x000fea0003800000 */
[----:B------:R-:W4:Y:S01]  /*50a0*/  I2F.U32.RP R79, R92 ;  /* 0x0000005c004f7306 */ /* 0x000f220000209000 */
[----:B------:R-:W-:Y:S01]  /*50b0*/  IMAD.MOV.U32 R82, RZ, RZ, RZ ;  /* 0x000000ffff527224 */ /* 0x000fe200078e00ff */
[----:B------:R-:W-:-:S06]  /*50c0*/  ISETP.NE.U32.AND P0, PT, R92, RZ, PT ;  /* 0x000000ff5c00720c */ /* 0x000fcc0003f05070 */
[----:B----4-:R-:W4:Y:S02]  /*50d0*/  MUFU.RCP R77, R79 ;  /* 0x0000004f004d7308 */ /* 0x010f240000001000 */
[----:B----4-:R-:W-:-:S06]  /*50e0*/  IADD3 R77, PT, PT, R77, 0xffffffe, RZ ;  /* 0x0ffffffe4d4d7810 */ /* 0x010fcc0007ffe0ff */
[----:B------:R-:W4:Y:S02]  /*50f0*/  F2I.FTZ.U32.TRUNC.NTZ R83, R77 ;  /* 0x0000004d00537305 */ /* 0x000f24000021f000 */
[----:B----4-:R-:W-:-:S05]  /*5100*/  IADD3 R74, PT, PT, RZ, -R83, RZ ;  /* 0x80000053ff4a7210 */ /* 0x010fca0007ffe0ff */
[----:B------:R-:W-:-:S04]  /*5110*/  IMAD R74, R74, R92, RZ ;  /* 0x0000005c4a4a7224 */ /* 0x000fc800078e02ff */
[----:B------:R-:W-:-:S06]  /*5120*/  IMAD.HI.U32 R75, R83, R74, R82 ;  /* 0x0000004a534b7227 */ /* 0x000fcc00078e0052 */
[----:B------:R-:W-:-:S05]  /*5130*/  IMAD.HI.U32 R78, R75, R80, RZ ;  /* 0x000000504b4e7227 */ /* 0x000fca00078e00ff */
[----:B------:R-:W-:-:S05]  /*5140*/  IADD3 R75, PT, PT, -R78, RZ, RZ ;  /* 0x000000ff4e4b7210 */ /* 0x000fca0007ffe1ff */
[----:B------:R-:W-:-:S05]  /*5150*/  IMAD R75, R92, R75, R80 ;  /* 0x0000004b5c4b7224 */ /* 0x000fca00078e0250 */
[----:B------:R-:W-:-:S13]  /*5160*/  ISETP.GE.U32.AND P2, PT, R75, R92, PT ;  /* 0x0000005c4b00720c */ /* 0x000fda0003f46070 */
[----:B------:R-:W-:Y:S01]  /*5170*/  @P2 IMAD.IADD R75, R75, 0x1, -R92 ;  /* 0x000000014b4b2824 */ /* 0x000fe200078e0a5c */
[----:B------:R-:W-:-:S04]  /*5180*/  @P2 IADD3 R78, PT, PT, R78, 0x1, RZ ;  /* 0x000000014e4e2810 */ /* 0x000fc80007ffe0ff */
[----:B------:R-:W-:Y:S01]  /*5190*/  ISETP.GE.U32.AND P1, PT, R75, R92, PT ;  /* 0x0000005c4b00720c */ /* 0x000fe20003f26070 */
[----:B------:R-:W-:-:S12]  /*51a0*/  IMAD.MOV.U32 R75, RZ, RZ, RZ ;  /* 0x000000ffff4b7224 */ /* 0x000fd800078e00ff */
[----:B------:R-:W-:Y:S01]  /*51b0*/  @P1 VIADD R78, R78, 0x1 ;  /* 0x000000014e4e1836 */ /* 0x000fe20000000000 */
[----:B------:R-:W-:-:S04]  /*51c0*/  @!P0 LOP3.LUT R78, RZ, R92, RZ, 0x33, !PT ;  /* 0x0000005cff4e8212 */ /* 0x000fc800078e33ff */
[----:B------:R-:W-:-:S05]  /*51d0*/  IADD3 R77, PT, PT, -R78, RZ, RZ ;  /* 0x000000ff4e4d7210 */ /* 0x000fca0007ffe1ff */
[----:B------:R-:W-:Y:S01]  /*51e0*/  IMAD R82, R92, R77, R80 ;  /* 0x0000004d5c527224 */ /* 0x000fe200078e0250 */
[----:B------:R-:W-:Y:S05]  /*51f0*/  BRA `(.L_x_24) ;  /* 0x0000000000347947 */ /* 0x000fea0003800000 */
.L_x_23:
[----:B------:R-:W-:Y:S01]  /*5200*/  IMAD.MOV.U32 R98, RZ, RZ, R80 ;  /* 0x000000ffff627224 */ /* 0x000fe200078e0050 */
[----:B------:R-:W-:Y:S01]  /*5210*/  MOV R103, R92 ;  /* 0x0000005c00677202 */ /* 0x000fe20000000f00 */
[----:B------:R-:W-:Y:S01]  /*5220*/  IMAD.MOV.U32 R97, RZ, RZ, R81 ;  /* 0x000000ffff617224 */ /* 0x000fe200078e0051 */
[----:B------:R-:W-:Y:S02]  /*5230*/  MOV R106, R91 ;  /* 0x0000005b006a7202 */ /* 0x000fe40000000f00 */
[----:B------:R-:W-:Y:S02]  /*5240*/  MOV R104, 0x5260 ;  /* 0x0000526000687802 */ /* 0x000fe40000000f00 */
[----:B-123-5:R-:W-:Y:S05]  /*5250*/  CALL.REL.NOINC `($__internal_0_$__cuda_sm20_div_u64) ;  /* 0x0000015c00c87944 */ /* 0x02efea0003c00000 */
[-C--:B------:R-:W-:Y:S02]  /*5260*/  IADD3 R75, P0, PT, RZ, -R99.reuse, RZ ;  /* 0x80000063ff4b7210 */ /* 0x080fe40007f1e0ff */
[----:B------:R-:W-:Y:S02]  /*5270*/  MOV R78, R99 ;  /* 0x00000063004e7202 */ /* 0x000fe40000000f00 */
[----:B------:R-:W-:Y:S01]  /*5280*/  IADD3.X R77, PT, PT, RZ, ~R98, RZ, P0, !PT ;  /* 0x80000062ff4d7210 */ /* 0x000fe200007fe4ff */
[----:B------:R-:W-:-:S04]  /*5290*/  IMAD.WIDE.U32 R82, R92, R75, R80 ;  /* 0x0000004b5c527225 */ /* 0x000fc800078e0050 */
[----:B------:R-:W-:-:S04]  /*52a0*/  IMAD R74, R77, R92, RZ ;  /* 0x0000005c4d4a7224 */ /* 0x000fc800078e02ff */
[----:B------:R-:W-:-:S05]  /*52b0*/  IMAD R74, R91, R75, R74 ;  /* 0x0000004b5b4a7224 */ /* 0x000fca00078e024a */
[----:B------:R-:W-:Y:S02]  /*52c0*/  IADD3 R75, PT, PT, R83, R74, RZ ;  /* 0x0000004a534b7210 */ /* 0x000fe40007ffe0ff */
.L_x_24:
[----:B------:R-:W-:Y:S05]  /*52d0*/  BSYNC.RECONVERGENT B0 ;  /* 0x0000000000007941 */ /* 0x000fea0003800200 */
.L_x_22:
[----:B------:R-:W1:Y:S01]  /*52e0*/  LDCU.64 UR4, c[0x0][0x380] ;  /* 0x00007000ff0477ac */ /* 0x000e620008000a00 */
[--C-:B------:R-:W-:Y:S02]  /*52f0*/  SHF.R.U64 R77, R82, 0x3, R75.reuse ;  /* 0x00000003524d7819 */ /* 0x100fe4000000124b */
[----:B------:R-:W-:Y:S02]  /*5300*/  CS2R R88, SRZ ;  /* 0x0000000000587805 */ /* 0x000fe4000001ff00 */
[----:B------:R-:W-:Y:S02]  /*5310*/  SHF.R.U32.HI R74, RZ, 0x3, R75 ;  /* 0x00000003ff4a7819 */ /* 0x000fe4000001164b */
[----:B------:R-:W-:Y:S02]  /*5320*/  ISETP.GE.U32.AND P2, PT, R78, R77, PT ;  /* 0x0000004d4e00720c */ /* 0x000fe40003f46070 */
[----:B------:R-:W-:Y:S02]  /*5330*/  SHF.R.S32.HI R77, RZ, 0x1f, R78 ;  /* 0x0000001fff4d7819 */ /* 0x000fe4000001144e */
[----:B-1----:R-:W-:-:S04]  /*5340*/  ISETP.GE.AND P1, PT, R94, UR5, PT ;  /* 0x000000055e007c0c */ /* 0x002fc8000bf26270 */
[----:B------:R-:W-:-:S04]  /*5350*/  ISETP.LT.AND P0, PT, R95, UR4, !P1 ;  /* 0x000000045f007c0c */ /* 0x000fc8000cf01270 */
[----:B------:R-:W-:-:S13]  /*5360*/  ISETP.GE.U32.AND.EX P0, PT, R77, R74, P0, P2 ;  /* 0x0000004a4d00720c */ /* 0x000fda0000706120 */
[----:B------:R-:W-:-:S05]  /*5370*/  @P0 IMAD.MOV.U32 R106, RZ, RZ, R116 ;  /* 0x000000ffff6a0224 */ /* 0x000fca00078e0074 */
[----:B------:R1:W4:Y:S01]  /*5380*/  @P0 LDG.E.LTC128B.64 R88, desc[UR22][R106.64] ;  /* 0x000000166a580981 */ /* 0x000322000c1e1b20 */
[----:B------:R-:W-:Y:S01]  /*5390*/  IADD3 R75, P0, PT, R80, 0x100, RZ ;  /* 0x00000100504b7810 */ /* 0x000fe20007f1e0ff */
[----:B------:R-:W-:Y:S04]  /*53a0*/  BSSY.RECONVERGENT B0, `(.L_x_25) ;  /* 0x000001f000007945 */ /* 0x000fe80003800200 */
[----:B------:R-:W-:-:S05]  /*53b0*/  IMAD.X R74, RZ, RZ, R81, P0 ;  /* 0x000000ffff4a7224 */ /* 0x000fca00000e0651 */
[----:B------:R-:W-:-:S04]  /*53c0*/  LOP3.LUT R79, R74, R91, RZ, 0xfc, !PT ;  /* 0x0000005b4a4f7212 */ /* 0x000fc800078efcff */
[----:B------:R-:W-:-:S13]  /*53d0*/  ISETP.NE.U32.AND P0, PT, R79, RZ, PT ;  /* 0x000000ff4f00720c */ /* 0x000fda0003f05070 */
[----:B-1----:R-:W-:Y:S05]  /*53e0*/  @P0 BRA `(.L_x_26) ;  /* 0x0000000000500947 */ /* 0x002fea0003800000 */
[----:B------:R-:W1:Y:S01]  /*53f0*/  I2F.U32.RP R82, R92 ;  /* 0x0000005c00527306 */ /* 0x000e620000209000 */
[----:B------:R-:W-:Y:S02]  /*5400*/  MOV R80, RZ ;  /* 0x000000ff00507202 */ /* 0x000fe40000000f00 */
[----:B------:R-:W-:-:S05]  /*5410*/  MOV R105, RZ ;  /* 0x000000ff00697202 */ /* 0x000fca0000000f00 */
[----:B-1----:R-:W1:Y:S02]  /*5420*/  MUFU.RCP R81, R82 ;  /* 0x0000005200517308 */ /* 0x002e640000001000 */
[----:B-1----:R-:W-:-:S06]  /*5430*/  VIADD R81, R81, 0xffffffe ;  /* 0x0ffffffe51517836 */ /* 0x002fcc0000000000 */
[----:B------:R-:W1:Y:S02]  /*5440*/  F2I.FTZ.U32.TRUNC.NTZ R81, R81 ;  /* 0x0000005100517305 */ /* 0x000e64000021f000 */
[----:B-1----:R-:W-:-:S04]  /*5450*/  IMAD.MOV R79, RZ, RZ, -R81 ;  /* 0x000000ffff4f7224 */ /* 0x002fc800078e0a51 */
[----:B------:R-:W-:-:S04]  /*5460*/  IMAD R79, R79, R92, RZ ;  /* 0x0000005c4f4f7224 */ /* 0x000fc800078e02ff */
[----:B------:R-:W-:-:S06]  /*5470*/  IMAD.HI.U32 R80, R81, R79, R80 ;  /* 0x0000004f51507227 */ /* 0x000fcc00078e0050 */
[----:B------:R-:W-:-:S04]  /*5480*/  IMAD.HI.U32 R79, R80, R75, RZ ;  /* 0x0000004b504f7227 */ /* 0x000fc800078e00ff */
[----:B------:R-:W-:-:S04]  /*5490*/  IMAD.MOV R79, RZ, RZ, -R79 ;  /* 0x000000ffff4f7224 */ /* 0x000fc800078e0a4f */
[----:B------:R-:W-:-:S05]  /*54a0*/  IMAD R79, R92, R79, R75 ;  /* 0x0000004f5c4f7224 */ /* 0x000fca00078e024b */
[----:B------:R-:W-:-:S13]  /*54b0*/  ISETP.GE.U32.AND P0, PT, R79, R92, PT ;  /* 0x0000005c4f00720c */ /* 0x000fda0003f06070 */
[-C--:B------:R-:W-:Y:S02]  /*54c0*/  @P0 IADD3 R79, PT, PT, R79, -R92.reuse, RZ ;  /* 0x8000005c4f4f0210 */ /* 0x080fe40007ffe0ff */
[----:B------:R-:W-:Y:S02]  /*54d0*/  ISETP.NE.U32.AND P0, PT, R92, RZ, PT ;  /* 0x000000ff5c00720c */ /* 0x000fe40003f05070 */
[----:B------:R-:W-:-:S13]  /*54e0*/  ISETP.GE.U32.AND P2, PT, R79, R92, PT ;  /* 0x0000005c4f00720c */ /* 0x000fda0003f46070 */
[----:B------:R-:W-:Y:S01]  /*54f0*/  @P2 IMAD.IADD R79, R79, 0x1, -R92 ;  /* 0x000000014f4f2824 */ /* 0x000fe200078e0a5c */
[----:B------:R-:W-:-:S04]  /*5500*/  @!P0 LOP3.LUT R79, RZ, R92, RZ, 0x33, !PT ;  /* 0x0000005cff4f8212 */ /* 0x000fc800078e33ff */
[----:B------:R-:W-:Y:S01]  /*5510*/  MOV R104, R79 ;  /* 0x0000004f00687202 */ /* 0x000fe20000000f00 */
[----:B------:R-:W-:Y:S05]  /*5520*/  BRA `(.L_x_27) ;  /* 0x0000000000187947 */ /* 0x000fea0003800000 */
.L_x_26:
[----:B------:R-:W-:Y:S01]  /*5530*/  IMAD.MOV.U32 R103, RZ, RZ, R75 ;  /* 0x000000ffff677224 */ /* 0x000fe200078e004b */
[----:B------:R-:W-:Y:S01]  /*5540*/  MOV R102, R92 ;  /* 0x0000005c00667202 */ /* 0x000fe20000000f00 */
[----:B------:R-:W-:Y:S01]  /*5550*/  IMAD.MOV.U32 R101, RZ, RZ, R74 ;  /* 0x000000ffff657224 */ /* 0x000fe200078e004a */
[----:B------:R-:W-:Y:S02]  /*5560*/  MOV R99, R91 ;  /* 0x0000005b00637202 */ /* 0x000fe40000000f00 */
[----:B------:R-:W-:Y:S02]  /*5570*/  MOV R100, 0x5590 ;  /* 0x0000559000647802 */ /* 0x000fe40000000f00 */
[----:B--2345:R-:W-:Y:S05]  /*5580*/  CALL.REL.NOINC `($__internal_1_$__cuda_sm20_rem_u64) ;  /* 0x0000016000107944 */ /* 0x03cfea0003c00000 */
.L_x_27:
[----:B------:R-:W-:Y:S05]  /*5590*/  BSYNC.RECONVERGENT B0 ;  /* 0x0000000000007941 */ /* 0x000fea0003800200 */
.L_x_25:
[----:B------:R-:W1:Y:S01]  /*55a0*/  LDCU.64 UR4, c[0x0][0x380] ;  /* 0x00007000ff0477ac */ /* 0x000e620008000a00 */
[--C-:B------:R-:W-:Y:S02]  /*55b0*/  SHF.R.U64 R79, R104, 0x3, R105.reuse ;  /* 0x00000003684f7819 */ /* 0x100fe40000001269 */
[----:B------:R-:W-:Y:S02]  /*55c0*/  CS2R R86, SRZ ;  /* 0x0000000000567805 */ /* 0x000fe4000001ff00 */
[----:B------:R-:W-:Y:S02]  /*55d0*/  ISETP.GE.U32.AND P3, PT, R78, R79, PT ;  /* 0x0000004f4e00720c */ /* 0x000fe40003f66070 */
[----:B-1----:R-:W-:Y:S02]  /*55e0*/  ISETP.GE.AND P0, PT, R76, UR5, PT ;  /* 0x000000054c007c0c */ /* 0x002fe4000bf06270 */
[----:B------:R-:W-:Y:S02]  /*55f0*/  SHF.R.U32.HI R76, RZ, 0x3, R105 ;  /* 0x00000003ff4c7819 */ /* 0x000fe40000011669 */
[----:B------:R-:W-:-:S04]  /*5600*/  ISETP.LT.AND P2, PT, R95, UR4, !P0 ;  /* 0x000000045f007c0c */ /* 0x000fc8000c741270 */
[----:B------:R-:W-:-:S13]  /*5610*/  ISETP.GE.U32.AND.EX P2, PT, R77, R76, P2, P3 ;  /* 0x0000004c4d00720c */ /* 0x000fda0001746130 */
[----:B------:R-:W-:-:S05]  /*5620*/  @P2 IMAD.MOV.U32 R106, RZ, RZ, R116 ;  /* 0x000000ffff6a2224 */ /* 0x000fca00078e0074 */
[----:B------:R1:W4:Y:S01]  /*5630*/  @P2 LDG.E.LTC128B.64 R86, desc[UR22][R106.64+0x100] ;  /* 0x000100166a562981 */ /* 0x000322000c1e1b20 */
[----:B--2---:R-:W-:Y:S01]  /*5640*/  IADD3 R76, P2, PT, R70, R116, RZ ;  /* 0x00000074464c7210 */ /* 0x004fe20007f5e0ff */
[----:B------:R-:W-:Y:S04]  /*5650*/  BSSY.RECONVERGENT B0, `(.L_x_28) ;  /* 0x000002b000007945 */ /* 0x000fe80003800200 */
[----:B---3--:R-:W-:Y:S01]  /*5660*/  IMAD.X R77, R71, 0x1, R107, P2 ;  /* 0x00000001474d7824 */ /* 0x008fe200010e066b */
[----:B------:R-:W-:-:S05]  /*5670*/  IADD3 R78, P2, PT, -R2, R76, RZ ;  /* 0x0000004c024e7210 */ /* 0x000fca0007f5e1ff */
[----:B------:R-:W-:-:S05]  /*5680*/  IMAD.X R79, R77, 0x1, ~R3, P2 ;  /* 0x000000014d4f7824 */ /* 0x000fca00010e0e03 */
[----:B------:R-:W-:-:S04]  /*5690*/  LOP3.LUT R80, R79, R91, RZ, 0xfc, !PT ;  /* 0x0000005b4f507212 */ /* 0x000fc800078efcff */
[----:B------:R-:W-:-:S13]  /*56a0*/  ISETP.NE.U32.AND P2, PT, R80, RZ, PT ;  /* 0x000000ff5000720c */ /* 0x000fda0003f45070 */
[----:B-1----:R-:W-:Y:S05]  /*56b0*/  @P2 BRA `(.L_x_29) ;  /* 0x0000000000582947 */ /* 0x002fea0003800000 */
[----:B------:R-:W1:Y:S01]  /*56c0*/  I2F.U32.RP R82, R92 ;  /* 0x0000005c00527306 */ /* 0x000e620000209000 */
[----:B------:R-:W-:Y:S01]  /*56d0*/  IMAD.MOV.U32 R80, RZ, RZ, RZ ;  /* 0x000000ffff507224 */ /* 0x000fe200078e00ff */
[----:B------:R-:W-:-:S06]  /*56e0*/  ISETP.NE.U32.AND P2, PT, R92, RZ, PT ;  /* 0x000000ff5c00720c */ /* 0x000fcc0003f45070 */
[----:B-1----:R-:W1:Y:S02]  /*56f0*/  MUFU.RCP R81, R82 ;  /* 0x0000005200517308 */ /* 0x002e640000001000 */
[----:B-1----:R-:W-:-:S06]  /*5700*/  IADD3 R81, PT, PT, R81, 0xffffffe, RZ ;  /* 0x0ffffffe51517810 */ /* 0x002fcc0007ffe0ff */
[----:B------:R-:W1:Y:S02]  /*5710*/  F2I.FTZ.U32.TRUNC.NTZ R81, R81 ;  /* 0x0000005100517305 */ /* 0x000e64000021f000 */
[----:B-1----:R-:W-:-:S05]  /*5720*/  IADD3 R79, PT, PT, RZ, -R81, RZ ;  /* 0x80000051ff4f7210 */ /* 0x002fca0007ffe0ff */
        /* <DEDUP_REMOVED lines=15> */
.L_x_29:
[----:B------:R-:W-:Y:S01]  /*5820*/  IMAD.MOV.U32 R98, RZ, RZ, R78 ;  /* 0x000000ffff627224 */ /* 0x000fe200078e004e */
[----:B------:R-:W-:Y:S01]  /*5830*/  MOV R103, R92 ;  /* 0x0000005c00677202 */ /* 0x000fe20000000f00 */
[----:B------:R-:W-:Y:S01]  /*5840*/  IMAD.MOV.U32 R97, RZ, RZ, R79 ;  /* 0x000000ffff617224 */ /* 0x000fe200078e004f */
[----:B------:R-:W-:Y:S02]  /*5850*/  MOV R106, R91 ;  /* 0x0000005b006a7202 */ /* 0x000fe40000000f00 */
[----:B------:R-:W-:Y:S02]  /*5860*/  MOV R104, 0x5880 ;  /* 0x0000588000687802 */ /* 0x000fe40000000f00 */
[----:B----45:R-:W-:Y:S05]  /*5870*/  CALL.REL.NOINC `($__internal_0_$__cuda_sm20_div_u64) ;  /* 0x0000015800407944 */ /* 0x030fea0003c00000 */
[----:B------:R-:W-:-:S04]  /*5880*/  IADD3 R81, P2, PT, RZ, -R99, RZ ;  /* 0x80000063ff517210 */ /* 0x000fc80007f5e0ff */
[----:B------:R-:W-:-:S05]  /*5890*/  IADD3.X R83, PT, PT, RZ, ~R98, RZ, P2, !PT ;  /* 0x80000062ff537210 */ /* 0x000fca00017fe4ff */
[----:B------:R-:W-:Y:S02]  /*58a0*/  IMAD R80, R83, R92, RZ ;  /* 0x0000005c53507224 */ /* 0x000fe400078e02ff */
[----:B------:R-:W-:-:S04]  /*58b0*/  IMAD.WIDE.U32 R82, R92, R81, R78 ;  /* 0x000000515c527225 */ /* 0x000fc800078e004e */
[----:B------:R-:W-:Y:S01]  /*58c0*/  IMAD R79, R91, R81, R80 ;  /* 0x000000515b4f7224 */ /* 0x000fe200078e0250 */
[----:B------:R-:W-:Y:S02]  /*58d0*/  MOV R80, R99 ;  /* 0x0000006300507202 */ /* 0x000fe40000000f00 */
[----:B------:R-:W-:Y:S02]  /*58e0*/  MOV R78, R82 ;  /* 0x00000052004e7202 */ /* 0x000fe40000000f00 */
[----:B------:R-:W-:Y:S02]  /*58f0*/  IADD3 R79, PT, PT, R79, R83, RZ ;  /* 0x000000534f4f7210 */ /* 0x000fe40007ffe0ff */
.L_x_30:
[----:B------:R-:W-:Y:S05]  /*5900*/  BSYNC.RECONVERGENT B0 ;  /* 0x0000000000007941 */ /* 0x000fea0003800200 */
.L_x_28:
[----:B------:R-:W1:Y:S01]  /*5910*/  LDCU UR4, c[0x0][0x380] ;  /* 0x00007000ff0477ac */ /* 0x000e620008000800 */
[--C-:B------:R-:W-:Y:S01]  /*5920*/  SHF.R.U64 R81, R78, 0x3, R79.reuse ;  /* 0x000000034e517819 */ /* 0x100fe2000000124f */
[----:B------:R-:W-:Y:S01]  /*5930*/  VIADD R78, R95, 0x1 ;  /* 0x000000015f4e7836 */ /* 0x000fe20000000000 */
[----:B------:R-:W-:Y:S02]  /*5940*/  SHF.R.U32.HI R82, RZ, 0x3, R79 ;  /* 0x00000003ff527819 */ /* 0x000fe4000001164f */
[----:B------:R-:W-:Y:S02]  /*5950*/  CS2R R84, SRZ ;  /* 0x0000000000547805 */ /* 0x000fe4000001ff00 */
[----:B------:R-:W-:Y:S02]  /*5960*/  ISETP.GE.U32.AND P2, PT, R80, R81, PT ;  /* 0x000000515000720c */ /* 0x000fe40003f46070 */
[----:B------:R-:W-:Y:S02]  /*5970*/  SHF.R.S32.HI R79, RZ, 0x1f, R80 ;  /* 0x0000001fff4f7819 */ /* 0x000fe40000011450 */
[----:B-1----:R-:W-:-:S04]  /*5980*/  ISETP.LT.AND P1, PT, R78, UR4, !P1 ;  /* 0x000000044e007c0c */ /* 0x002fc8000cf21270 */
[----:B------:R-:W-:-:S13]  /*5990*/  ISETP.GE.U32.AND.EX P1, PT, R79, R82, P1, P2 ;  /* 0x000000524f00720c */ /* 0x000fda0000f26120 */
[----:B------:R1:W4:Y:S01]  /*59a0*/  @P1 LDG.E.LTC128B.64 R84, desc[UR22][R76.64] ;  /* 0x000000164c541981 */ /* 0x000322000c1e1b20 */
[----:B------:R-:W-:Y:S01]  /*59b0*/  IADD3 R75, P1, PT, R70, R75, RZ ;  /* 0x0000004b464b7210 */ /* 0x000fe20007f3e0ff */
[----:B------:R-:W-:Y:S04]  /*59c0*/  BSSY.RECONVERGENT B0, `(.L_x_31) ;  /* 0x000001f000007945 */ /* 0x000fe80003800200 */
[----:B------:R-:W-:-:S05]  /*59d0*/  IMAD.X R74, R71, 0x1, R74, P1 ;  /* 0x00000001474a7824 */ /* 0x000fca00008e064a */
        /* <DEDUP_REMOVED lines=23> */
.L_x_32:
[----:B------:R-:W-:Y:S01]  /*5b50*/  IMAD.MOV.U32 R103, RZ, RZ, R75 ;  /* 0x000000ffff677224 */ /* 0x000fe200078e004b */
[----:B------:R-:W-:Y:S01]  /*5b60*/  MOV R102, R92 ;  /* 0x0000005c00667202 */ /* 0x000fe20000000f00 */
[----:B------:R-:W-:Y:S01]  /*5b70*/  IMAD.MOV.U32 R101, RZ, RZ, R74 ;  /* 0x000000ffff657224 */ /* 0x000fe200078e004a */
[----:B------:R-:W-:Y:S02]  /*5b80*/  MOV R99, R91 ;  /* 0x0000005b00637202 */ /* 0x000fe40000000f00 */
[----:B------:R-:W-:Y:S02]  /*5b90*/  MOV R100, 0x5bb0 ;  /* 0x00005bb000647802 */ /* 0x000fe40000000f00 */
[----:B----45:R-:W-:Y:S05]  /*5ba0*/  CALL.REL.NOINC `($__internal_1_$__cuda_sm20_rem_u64) ;  /* 0x0000015800887944 */ /* 0x030fea0003c00000 */
.L_x_33:
[----:B------:R-:W-:Y:S05]  /*5bb0*/  BSYNC.RECONVERGENT B0 ;  /* 0x0000000000007941 */ /* 0x000fea0003800200 */
.L_x_31:
[----:B------:R-:W1:Y:S01]  /*5bc0*/  LDCU UR4, c[0x0][0x380] ;  /* 0x00007000ff0477ac */ /* 0x000e620008000800 */
[--C-:B------:R-:W-:Y:S02]  /*5bd0*/  SHF.R.U64 R81, R104, 0x3, R105.reuse ;  /* 0x0000000368517819 */ /* 0x100fe40000001269 */
[----:B------:R-:W-:Y:S02]  /*5be0*/  SHF.R.U32.HI R82, RZ, 0x3, R105 ;  /* 0x00000003ff527819 */ /* 0x000fe40000011669 */
[----:B------:R-:W-:Y:S02]  /*5bf0*/  ISETP.GE.U32.AND P1, PT, R80, R81, PT ;  /* 0x000000515000720c */ /* 0x000fe40003f26070 */
[----:B-1----:R-:W-:-:S04]  /*5c00*/  ISETP.LT.AND P0, PT, R78, UR4, !P0 ;  /* 0x000000044e007c0c */ /* 0x002fc8000c701270 */
[----:B------:R-:W-:Y:S02]  /*5c10*/  ISETP.GE.U32.AND.EX P0, PT, R79, R82, P0, P1 ;  /* 0x000000524f00720c */ /* 0x000fe40000706110 */
[----:B------:R-:W-:-:S11]  /*5c20*/  CS2R R82, SRZ ;  /* 0x0000000000527805 */ /* 0x000fd6000001ff00 */
[----:B------:R-:W-:Y:S02]  /*5c30*/  @P0 IMAD.MOV.U32 R96, RZ, RZ, R76 ;  /* 0x000000ffff600224 */ /* 0x000fe400078e004c */
[----:B------:R-:W-:-:S05]  /*5c40*/  @P0 IMAD.MOV.U32 R97, RZ, RZ, R77 ;  /* 0x000000ffff610224 */ /* 0x000fca00078e004d */
[----:B------:R1:W4:Y:S01]  /*5c50*/  @P0 LDG.E.LTC128B.64 R82, desc[UR22][R96.64+0x100] ;  /* 0x0001001660520981 */ /* 0x000322000c1e1b20 */
[----:B------:R-:W-:Y:S01]  /*5c60*/  IADD3 R76, P0, PT, R70, R76, RZ ;  /* 0x0000004c464c7210 */ /* 0x000fe20007f1e0ff */
[----:B------:R-:W-:Y:S04]  /*5c70*/  BSSY.RECONVERGENT B0, `(.L_x_34) ;  /* 0x000002a000007945 */ /* 0x000fe80003800200 */
[----:B------:R-:W-:Y:S01]  /*5c80*/  IMAD.X R77, R71, 0x1, R77, P0 ;  /* 0x00000001474d7824 */ /* 0x000fe200000e064d */
        /* <DEDUP_REMOVED lines=27> */
.L_x_35:
[----:B------:R-:W-:Y:S01]  /*5e40*/  IMAD.MOV.U32 R98, RZ, RZ, R78 ;  /* 0x000000ffff627224 */ /* 0x000fe200078e004e */
[----:B------:R-:W-:Y:S01]  /*5e50*/  MOV R103, R92 ;  /* 0x0000005c00677202 */ /* 0x000fe20000000f00 */
[----:B------:R-:W-:Y:S01]  /*5e60*/  IMAD.MOV.U32 R97, RZ, RZ, R79 ;  /* 0x000000ffff617224 */ /* 0x000fe200078e004f */
[----:B------:R-:W-:Y:S02]  /*5e70*/  MOV R106, R91 ;  /* 0x0000005b006a7202 */ /* 0x000fe40000000f00 */
[----:B------:R-:W-:Y:S02]  /*5e80*/  MOV R104, 0x5ea0 ;  /* 0x00005ea000687802 */ /* 0x000fe40000000f00 */
[----:B----45:R-:W-:Y:S05]  /*5e90*/  CALL.REL.NOINC `($__internal_0_$__cuda_sm20_div_u64) ;  /* 0x0000015000b87944 */ /* 0x030fea0003c00000 */
[-C--:B------:R-:W-:Y:S02]  /*5ea0*/  IADD3 R81, P0, PT, RZ, -R99.reuse, RZ ;  /* 0x80000063ff517210 */ /* 0x080fe40007f1e0ff */
[----:B------:R-:W-:Y:S02]  /*5eb0*/  MOV R96, R99 ;  /* 0x0000006300607202 */ /* 0x000fe40000000f00 */
[----:B------:R-:W-:Y:S01]  /*5ec0*/  IADD3.X R97, PT, PT, RZ, ~R98, RZ, P0, !PT ;  /* 0x80000062ff617210 */ /* 0x000fe200007fe4ff */
[----:B------:R-:W-:-:S04]  /*5ed0*/  IMAD.WIDE.U32 R78, R92, R81, R78 ;  /* 0x000000515c4e7225 */ /* 0x000fc800078e004e */
[----:B------:R-:W-:-:S04]  /*5ee0*/  IMAD R80, R97, R92, RZ ;  /* 0x0000005c61507224 */ /* 0x000fc800078e02ff */
[----:B------:R-:W-:-:S05]  /*5ef0*/  IMAD R80, R91, R81, R80 ;  /* 0x000000515b507224 */ /* 0x000fca00078e0250 */
[----:B------:R-:W-:Y:S02]  /*5f00*/  IADD3 R79, PT, PT, R80, R79, RZ ;  /* 0x0000004f504f7210 */ /* 0x000fe40007ffe0ff */
.L_x_36:
[----:B------:R-:W-:Y:S05]  /*5f10*/  BSYNC.RECONVERGENT B0 ;  /* 0x0000000000007941 */ /* 0x000fea0003800200 */
.L_x_34:
[----:B------:R-:W1:Y:S01]  /*5f20*/  LDCU.64 UR4, c[0x0][0x380] ;  /* 0x00007000ff0477ac */ /* 0x000e620008000a00 */
[--C-:B------:R-:W-:Y:S01]  /*5f30*/  SHF.R.U64 R81, R78, 0x3, R79.reuse ;  /* 0x000000034e517819 */ /* 0x100fe2000000124f */
[----:B------:R-:W-:Y:S01]  /*5f40*/  VIADD R78, R95, 0x2 ;  /* 0x000000025f4e7836 */ /* 0x000fe20000000000 */
[----:B------:R-:W-:Y:S02]  /*5f50*/  SHF.R.U32.HI R80, RZ, 0x3, R79 ;  /* 0x00000003ff507819 */ /* 0x000fe4000001164f */
[----:B------:R-:W-:Y:S02]  /*5f60*/  ISETP.GE.U32.AND P2, PT, R96, R81, PT ;  /* 0x000000516000720c */ /* 0x000fe40003f46070 */
[----:B------:R-:W-:Y:S02]  /*5f70*/  SHF.R.S32.HI R79, RZ, 0x1f, R96 ;  /* 0x0000001fff4f7819 */ /* 0x000fe40000011460 */
[----:B-1----:R-:W-:-:S04]  /*5f80*/  ISETP.GE.AND P1, PT, R94, UR5, PT ;  /* 0x000000055e007c0c */ /* 0x002fc8000bf26270 */
[----:B------:R-:W-:-:S04]  /*5f90*/  ISETP.LT.AND P0, PT, R78, UR4, !P1 ;  /* 0x000000044e007c0c */ /* 0x000fc8000cf01270 */
[----:B------:R-:W-:Y:S02]  /*5fa0*/  ISETP.GE.U32.AND.EX P0, PT, R79, R80, P0, P2 ;  /* 0x000000504f00720c */ /* 0x000fe40000706120 */
[----:B------:R-:W-:-:S11]  /*5fb0*/  CS2R R80, SRZ ;  /* 0x0000000000507805 */ /* 0x000fd6000001ff00 */
        /* <DEDUP_REMOVED lines=27> */
.L_x_38:
[----:B------:R-:W-:Y:S01]  /*6170*/  IMAD.MOV.U32 R103, RZ, RZ, R75 ;  /* 0x000000ffff677224 */ /* 0x000fe200078e004b */
[----:B------:R-:W-:Y:S01]  /*6180*/  MOV R102, R92 ;  /* 0x0000005c00667202 */ /* 0x000fe20000000f00 */
[----:B------:R-:W-:Y:S01]  /*6190*/  IMAD.MOV.U32 R101, RZ, RZ, R74 ;  /* 0x000000ffff657224 */ /* 0x000fe200078e004a */
[----:B------:R-:W-:Y:S02]  /*61a0*/  MOV R99, R91 ;  /* 0x0000005b00637202 */ /* 0x000fe40000000f00 */
[----:B------:R-:W-:Y:S02]  /*61b0*/  MOV R100, 0x61d0 ;  /* 0x000061d000647802 */ /* 0x000fe40000000f00 */
[----:B----45:R-:W-:Y:S05]  /*61c0*/  CALL.REL.NOINC `($__internal_1_$__cuda_sm20_rem_u64) ;  /* 0x0000015400007944 */ /* 0x030fea0003c00000 */
.L_x_39:
[----:B------:R-:W-:Y:S05]  /*61d0*/  BSYNC.RECONVERGENT B0 ;  /* 0x0000000000007941 */ /* 0x000fea0003800200 */
.L_x_37:
[----:B------:R-:W1:Y:S01]  /*61e0*/  LDCU.64 UR4, c[0x0][0x380] ;  /* 0x00007000ff0477ac */ /* 0x000e620008000a00 */
[----:B------:R-:W-:Y:S01]  /*61f0*/  VIADD R97, R94, 0x20 ;  /* 0x000000205e617836 */ /* 0x000fe20000000000 */
[--C-:B------:R-:W-:Y:S02]  /*6200*/  SHF.R.U64 R99, R104, 0x3, R105.reuse ;  /* 0x0000000368637819 */ /* 0x100fe40000001269 */
[----:B------:R-:W-:Y:S02]  /*6210*/  SHF.R.U32.HI R98, RZ, 0x3, R105 ;  /* 0x00000003ff627819 */ /* 0x000fe40000011669 */
[----:B------:R-:W-:Y:S02]  /*6220*/  ISETP.GE.U32.AND P3, PT, R96, R99, PT ;  /* 0x000000636000720c */ /* 0x000fe40003f66070 */
[----:B-1----:R-:W-:-:S04]  /*6230*/  ISETP.GE.AND P0, PT, R97, UR5, PT ;  /* 0x0000000561007c0c */ /* 0x002fc8000bf06270 */
[----:B------:R-:W-:-:S04]  /*6240*/  ISETP.LT.AND P2, PT, R78, UR4, !P0 ;  /* 0x000000044e007c0c */ /* 0x000fc8000c741270 */
        /* <DEDUP_REMOVED lines=35> */
.L_x_41:
        /* <DEDUP_REMOVED lines=13> */
.L_x_42:
[----:B------:R-:W-:Y:S05]  /*6550*/  BSYNC.RECONVERGENT B0 ;  /* 0x0000000000007941 */ /* 0x000fea0003800200 */
.L_x_40:
[----:B------:R-:W1:Y:S01]  /*6560*/  LDCU UR4, c[0x0][0x380] ;  /* 0x00007000ff0477ac */ /* 0x000e620008000800 */
[----:B------:R-:W-:Y:S01]  /*6570*/  VIADD R96, R95, 0x3 ;  /* 0x000000035f607836 */ /* 0x000fe20000000000 */
[--C-:B------:R-:W-:Y:S02]  /*6580*/  SHF.R.U64 R76, R76, 0x3, R77.reuse ;  /* 0x000000034c4c7819 */ /* 0x100fe4000000124d */
[----:B------:R-:W-:Y:S02]  /*6590*/  SHF.R.U32.HI R77, RZ, 0x3, R77 ;  /* 0x00000003ff4d7819 */ /* 0x000fe4000001164d */
[----:B------:R-:W-:Y:S02]  /*65a0*/  ISETP.GE.U32.AND P2, PT, R117, R76, PT ;  /* 0x0000004c7500720c */ /* 0x000fe40003f46070 */
[----:B------:R-:W-:Y:S02]  /*65b0*/  SHF.R.S32.HI R108, RZ, 0x1f, R117 ;  /* 0x0000001fff6c7819 */ /* 0x000fe40000011475 */
[----:B-1----:R-:W-:-:S04]  /*65c0*/  ISETP.LT.AND P1, PT, R96, UR4, !P1 ;  /* 0x0000000460007c0c */ /* 0x002fc8000cf21270 */
        /* <DEDUP_REMOVED lines=29> */
.L_x_44:
[----:B------:R-:W-:Y:S01]  /*67a0*/  IMAD.MOV.U32 R102, RZ, RZ, R92 ;  /* 0x000000ffff667224 */ /* 0x000fe200078e005c */
[----:B------:R-:W-:Y:S02]  /*67b0*/  MOV R99, R91 ;  /* 0x0000005b00637202 */ /* 0x000fe40000000f00 */
[----:B------:R-:W-:Y:S02]  /*67c0*/  MOV R100, 0x67e0 ;  /* 0x000067e000647802 */ /* 0x000fe40000000f00 */
[----:B----45:R-:W-:Y:S05]  /*67d0*/  CALL.REL.NOINC `($__internal_1_$__cuda_sm20_rem_u64) ;  /* 0x0000014c007c7944 */ /* 0x030fea0003c00000 */
.L_x_45:
[----:B------:R-:W-:Y:S05]  /*67e0*/  BSYNC.RECONVERGENT B0 ;  /* 0x0000000000007941 */ /* 0x000fea0003800200 */
.L_x_43:
[----:B------:R-:W1:Y:S01]  /*67f0*/  LDCU UR8, c[0x0][0x380] ;  /* 0x00007000ff0877ac */ /* 0x000e620008000800 */
[--C-:B------:R-:W-:Y:S02]  /*6800*/  SHF.R.U64 R74, R104, 0x3, R105.reuse ;  /* 0x00000003684a7819 */ /* 0x100fe40000001269 */
[----:B------:R-:W-:Y:S02]  /*6810*/  SHF.R.U32.HI R75, RZ, 0x3, R105 ;  /* 0x00000003ff4b7819 */ /* 0x000fe40000011669 */
[----:B------:R-:W-:Y:S02]  /*6820*/  ISETP.GE.U32.AND P1, PT, R117, R74, PT ;  /* 0x0000004a7500720c */ /* 0x000fe40003f26070 */
[----:B-1----:R-:W-:-:S04]  /*6830*/  ISETP.LT.AND P6, PT, R96, UR8, !P0 ;  /* 0x0000000860007c0c */ /* 0x002fc8000c7c1270 */
[----:B------:R-:W-:Y:S02]  /*6840*/  ISETP.GE.U32.AND.EX P1, PT, R108, R75, P6, P1 ;  /* 0x0000004b6c00720c */ /* 0x000fe40003726110 */
[----:B------:R-:W-:-:S11]  /*6850*/  CS2R R74, SRZ ;  /* 0x00000000004a7805 */ /* 0x000fd6000001ff00 */
[----:B------:R-:W-:Y:S05]  /*6860*/  @!P1 BRA `(.L_x_21) ;  /* 0x00000000000c9947 */ /* 0x000fea0003800000 */
[----:B------:R-:W-:Y:S02]  /*6870*/  MOV R74, R124 ;  /* 0x0000007c004a7202 */ /* 0x000fe40000000f00 */
[----:B------:R-:W-:-:S06]  /*6880*/  MOV R75, R125 ;  /* 0x0000007d004b7202 */ /* 0x000fcc0000000f00 */
[----:B------:R-:W4:Y:S02]  /*6890*/  LDG.E.LTC128B.64 R74, desc[UR22][R74.64+0x100] ;  /* 0x000100164a4a7981 */ /* 0x000f24000c1e1b20 */
.L_x_21:
[----:B------:R-:W-:Y:S05]  /*68a0*/  BSYNC.RECONVERGENT B1 ;  /* 0x0000000000017941 */ /* 0x000fea0003800200 */
.L_x_19:
[----:B-12---:R-:W1:Y:S01]  /*68b0*/  S2R R96, SR_TID.X ;  /* 0x0000000000607919 */ /* 0x006e620000002100 */
[----:B------:R-:W-:Y:S01]  /*68c0*/  BSSY.RECONVERGENT B1, `(.L_x_46) ;  /* 0x0000231000017945 */ /* 0x000fe20003800200 */
[----:B------:R-:W-:Y:S06]  /*68d0*/  BAR.SYNC.DEFER_BLOCKING 0x0 ;  /* 0x0000000000007b1d */ /* 0x000fec0000010000 */
[----:B------:R-:W-:-:S04]  /*68e0*/  DEPBAR.LE SB5, 0xe ;  /* 0x0000d3800000791a */ /* 0x000fc80000000000 */
[----:B------:R2:W-:Y:S04]  /*68f0*/  STS.128 [R93], R4 ;  /* 0x000000045d007388 */ /* 0x0005e80000000c00 */
[----:B------:R-:W-:Y:S01]  /*6900*/  STS.128 [R93+0x40], R8 ;  /* 0x000040085d007388 */ /* 0x000fe20000000c00 */
[----:B-1----:R-:W-:Y:S01]  /*6910*/  IMAD.SHL.U32 R97, R96, 0x8, RZ ;  /* 0x0000000860617824 */ /* 0x002fe200078e00ff */
[----:B------:R-:W-:Y:S01]  /*6920*/  SHF.R.U32.HI R96, RZ, 0x3, R96 ;  /* 0x00000003ff607819 */ /* 0x000fe20000011660 */
[----:B------:R-:W-:-:S04]  /*6930*/  DEPBAR.LE SB5, 0xc ;  /* 0x0000d3000000791a */ /* 0x000fc80000000000 */
[----:B------:R-:W-:Y:S01]  /*6940*/  STS.128 [R93+0x80], R12 ;  /* 0x0000800c5d007388 */ /* 0x000fe20000000c00 */
[----:B------:R-:W-:-:S03]  /*6950*/  LOP3.LUT R97, R97, 0xf8, RZ, 0xc0, !PT ;  /* 0x000000f861617812 */ /* 0x000fc600078ec0ff */
[----:B------:R-:W-:Y:S01]  /*6960*/  STS.128 [R93+0xc0], R16 ;  /* 0x0000c0105d007388 */ /* 0x000fe20000000c00 */
[----:B------:R-:W-:-:S05]  /*6970*/  LOP3.LUT R96, R96, 0x7c, RZ, 0xc0, !PT ;  /* 0x0000007c60607812 */ /* 0x000fca00078ec0ff */
[----:B------:R-:W-:Y:S01]  /*6980*/  IMAD R96, R96, 0x220, R97 ;  /* 0x0000022060607824 */ /* 0x000fe200078e0261 */
[----:B------:R-:W-:Y:S08]  /*6990*/  BAR.SYNC.DEFER_BLOCKING 0x0 ;  /* 0x0000000000007b1d */ /* 0x000ff00000010000 */
[----:B------:R-:W1:Y:S01]  /*69a0*/  LDC R97, c[0x0][0x398] ;  /* 0x0000e600ff617b82 */ /* 0x000e620000000800 */
[----:B--2---:R-:W-:Y:S01]  /*69b0*/  IMAD.MOV.U32 R4, RZ, RZ, -0x1 ;  /* 0xffffffffff047424 */ /* 0x004fe200078e00ff */
[----:B------:R-:W2:Y:S04]  /*69c0*/  LDS.64 R120, [R96+UR12+0x100] ;  /* 0x0001000c60787984 */ /* 0x000ea80008000a00 */
[----:B------:R-:W3:Y:S01]  /*69d0*/  LDS.64 R128, [R96+UR12] ;  /* 0x0000000c60807984 */ /* 0x000ee20008000a00 */
[----:B-1----:R-:W-:-:S03]  /*69e0*/  SHF.L.U32 R5, R4, R97, RZ ;  /* 0x0000006104057219 */ /* 0x002fc600000006ff */
[----:B------:R-:W1:Y:S01]  /*69f0*/  LDS.64 R124, [R96+UR12+0x220] ;  /* 0x0002200c607c7984 */ /* 0x000e620008000a00 */
[----:B------:R-:W-:Y:S02]  /*6a00*/  SHF.L.U32 R7, R109, R97, RZ ;  /* 0x000000616d077219 */ /* 0x000fe400000006ff */
[----:B------:R-:W-:Y:S01]  /*6a10*/  LOP3.LUT R4, R0, R5, RZ, 0x30, !PT ;  /* 0x0000000500047212 */ /* 0x000fe200078e30ff */
[----:B------:R-:W1:Y:S01]  /*6a20*/  LDS.64 R104, [R96+UR12+0x320] ;  /* 0x0003200c60687984 */ /* 0x000e620008000a00 */
[----:B------:R-:W-:-:S03]  /*6a30*/  SHF.R.U32.HI R6, RZ, R97, R0 ;  /* 0x00000061ff067219 */ /* 0x000fc60000011600 */
[----:B------:R-:W1:Y:S01]  /*6a40*/  LDS.64 R102, [R96+UR12+0x440] ;  /* 0x0004400c60667984 */ /* 0x000e620008000a00 */
[----:B------:R-:W-:Y:S02]  /*6a50*/  IMAD.IADD R7, R7, 0x1, R4 ;  /* 0x0000000107077824 */ /* 0x000fe400078e0204 */
[----:B------:R-:W-:Y:S01]  /*6a60*/  IMAD.SHL.U32 R6, R6, 0x40, RZ ;  /* 0x0000004006067824 */ /* 0x000fe200078e00ff */
[----:B------:R-:W1:Y:S02]  /*6a70*/  LDS.64 R100, [R96+UR12+0x540] ;  /* 0x0005400c60647984 */ /* 0x000e640008000a00 */
[----:B------:R-:W-:Y:S02]  /*6a80*/  LEA R7, R7, 0x40, 0x6 ;  /* 0x0000004007077811 */ /* 0x000fe400078e30ff */
[----:B------:R-:W1:Y:S02]  /*6a90*/  LDS.64 R98, [R96+UR12+0x660] ;  /* 0x0006600c60627984 */ /* 0x000e640008000a00 */
[----:B------:R-:W-:-:S02]  /*6aa0*/  ISETP.GE.AND P0, PT, R6, R7, PT ;  /* 0x000000070600720c */ /* 0x000fc40003f06270 */
[----:B------:R-:W1:Y:S01]  /*6ab0*/  LDS.64 R8, [R96+UR12+0x760] ;  /* 0x0007600c60087984 */ /* 0x000e620008000a00 */
[-C--:B--2---:R-:W-:Y:S02]  /*6ac0*/  DMUL R12, R120, R114.reuse ;  /* 0x00000072780c7228 */ /* 0x084fe40000000000 */
[-C--:B---3--:R-:W-:Y:S02]  /*6ad0*/  DMUL R128, R128, R114.reuse ;  /* 0x0000007280807228 */ /* 0x088fe40000000000 */
[----:B-1----:R-:W-:-:S04]  /*6ae0*/  DMUL R124, R124, R114 ;  /* 0x000000727c7c7228 */ /* 0x002fc80000000000 */
[----:B----4-:R-:W-:Y:S02]  /*6af0*/  DFMA R4, R86, R112, R12 ;  /* 0x000000705604722b */ /* 0x010fe4000000000c */
[----:B------:R-:W-:Y:S02]  /*6b00*/  DMUL R10, R104, R114 ;  /* 0x00000072680a7228 */ /* 0x000fe40000000000 */
[----:B------:R-:W-:Y:S02]  /*6b10*/  DFMA R128, R88, R112, R128 ;  /* 0x000000705880722b */ /* 0x000fe40000000080 */
[----:B------:R-:W-:Y:S02]  /*6b20*/  DMUL R102, R102, R114 ;  /* 0x0000007266667228 */ /* 0x000fe40000000000 */
[----:B------:R-:W-:Y:S02]  /*6b30*/  DFMA R124, R84, R112, R124 ;  /* 0x00000070547c722b */ /* 0x000fe4000000007c */
[----:B------:R-:W-:-:S02]  /*6b40*/  DMUL R18, R100, R114 ;  /* 0x0000007264127228 */ /* 0x000fc40000000000 */
[----:B------:R-:W-:Y:S02]  /*6b50*/  DFMA R10, R82, R112, R10 ;  /* 0x00000070520a722b */ /* 0x000fe4000000000a */
[----:B------:R-:W-:Y:S02]  /*6b60*/  DMUL R14, R98, R114 ;  /* 0x00000072620e7228 */ /* 0x000fe40000000000 */
[----:B------:R-:W-:Y:S02]  /*6b70*/  DFMA R6, R80, R112, R102 ;  /* 0x000000705006722b */ /* 0x000fe40000000066 */
[----:B------:R-:W-:Y:S02]  /*6b80*/  DMUL R8, R8, R114 ;  /* 0x0000007208087228 */ /* 0x000fe40000000000 */
[-C--:B------:R-:W-:Y:S02]  /*6b90*/  DFMA R18, R78, R112.reuse, R18 ;  /* 0x000000704e12722b */ /* 0x080fe40000000012 */
[----:B------:R-:W-:-:S04]  /*6ba0*/  DFMA R14, R76, R112, R14 ;  /* 0x000000704c0e722b */ /* 0x000fc8000000000e */
[----:B------:R-:W-:Y:S01]  /*6bb0*/  DFMA R12, R74, R112, R8 ;  /* 0x000000704a0c722b */ /* 0x000fe20000000008 */
[----:B------:R-:W-:Y:S10]  /*6bc0*/  @!P0 BRA `(.L_x_47) ;  /* 0x0000000000908947 */ /* 0x000ff40003800000 */
[----:B------:R-:W1:Y:S01]  /*6bd0*/  LDCU UR9, c[0x0][0x384] ;  /* 0x00007080ff0977ac */ /* 0x000e620008000800 */
[C---:B------:R-:W-:Y:S02]  /*6be0*/  VIADD R8, R94.reuse, 0x20 ;  /* 0x000000205e087836 */ /* 0x040fe40000000000 */
[C---:B------:R-:W-:Y:S01]  /*6bf0*/  VIADD R9, R95.reuse, 0x3 ;  /* 0x000000035f097836 */ /* 0x040fe20000000000 */
[----:B------:R-:W2:Y:S01]  /*6c00*/  LDCU.64 UR6, c[0x0][0x460] ;  /* 0x00008c00ff0677ac */ /* 0x000ea20008000a00 */
[----:B------:R-:W3:Y:S01]  /*6c10*/  LDCU.64 UR4, c[0x0][0x468] ;  /* 0x00008d00ff0477ac */ /* 0x000ee20008000a00 */
[----:B-1----:R-:W-:Y:S02]  /*6c20*/  ISETP.GE.AND P0, PT, R94, UR9, PT ;  /* 0x000000095e007c0c */ /* 0x002fe4000bf06270 */
[----:B------:R-:W-:Y:S01]  /*6c30*/  ISETP.GE.AND P1, PT, R8, UR9, PT ;  /* 0x0000000908007c0c */ /* 0x000fe2000bf26270 */
[C---:B------:R-:W-:Y:S01]  /*6c40*/  VIADD R8, R95.reuse, 0x1 ;  /* 0x000000015f087836 */ /* 0x040fe20000000000 */
[C---:B------:R-:W-:Y:S01]  /*6c50*/  ISETP.LT.AND P4, PT, R95.reuse, UR8, !P0 ;  /* 0x000000085f007c0c */ /* 0x040fe2000c781270 */
[C---:B--2---:R-:W-:Y:S01]  /*6c60*/  IMAD.WIDE.U32 R98, R95.reuse, UR6, R118 ;  /* 0x000000065f627c25 */ /* 0x044fe2000f8e0076 */
[----:B------:R-:W-:-:S03]  /*6c70*/  ISETP.LT.AND P3, PT, R95, UR8, !P1 ;  /* 0x000000085f007c0c */ /* 0x000fc6000cf61270 */
[----:B------:R-:W-:Y:S01]  /*6c80*/  IMAD R16, R95, UR7, R99 ;  /* 0x000000075f107c24 */ /* 0x000fe2000f8e0263 */
[----:B------:R-:W-:-:S05]  /*6c90*/  IADD3 R98, P2, PT, R68, R98, RZ ;  /* 0x0000006244627210 */ /* 0x000fca0007f5e0ff */
[----:B------:R-:W-:Y:S01]  /*6ca0*/  IMAD.X R99, R69, 0x1, R16, P2 ;  /* 0x0000000145637824 */ /* 0x000fe200010e0610 */
[----:B------:R-:W-:-:S04]  /*6cb0*/  ISETP.LT.AND P2, PT, R8, UR8, !P0 ;  /* 0x0000000808007c0c */ /* 0x000fc8000c741270 */
[----:B------:R2:W-:Y:S01]  /*6cc0*/  @P4 STG.E.64 desc[UR22][R98.64], R128 ;  /* 0x0000008062004986 */ /* 0x0005e2000c101b16 */
[----:B---3--:R-:W-:-:S03]  /*6cd0*/  IADD3 R16, P4, PT, R98, UR4, RZ ;  /* 0x0000000462107c10 */ /* 0x008fc6000ff9e0ff */
[----:B------:R2:W-:Y:S01]  /*6ce0*/  @P3 STG.E.64 desc[UR22][R98.64+0x100], R4 ;  /* 0x0001000462003986 */ /* 0x0005e2000c101b16 */
[----:B------:R-:W-:Y:S02]  /*6cf0*/  IADD3.X R17, PT, PT, R99, UR5, RZ, P4, !PT ;  /* 0x0000000563117c10 */ /* 0x000fe4000a7fe4ff */
[----:B------:R-:W-:Y:S01]  /*6d00*/  ISETP.LT.AND P3, PT, R8, UR8, !P1 ;  /* 0x0000000808007c0c */ /* 0x000fe2000cf61270 */
[----:B------:R-:W-:Y:S01]  /*6d10*/  VIADD R8, R95, 0x2 ;  /* 0x000000025f087836 */ /* 0x000fe20000000000 */
[----:B------:R-:W-:Y:S01]  /*6d20*/  IADD3 R100, P4, PT, R16, UR4, RZ ;  /* 0x0000000410647c10 */ /* 0x000fe2000ff9e0ff */
[----:B------:R2:W-:Y:S03]  /*6d30*/  @P2 STG.E.64 desc[UR22][R16.64], R124 ;  /* 0x0000007c10002986 */ /* 0x0005e6000c101b16 */
[C---:B------:R-:W-:Y:S02]  /*6d40*/  ISETP.LT.AND P2, PT, R8.reuse, UR8, !P0 ;  /* 0x0000000808007c0c */ /* 0x040fe4000c741270 */
[----:B------:R-:W-:-:S02]  /*6d50*/  ISETP.LT.AND P1, PT, R8, UR8, !P1 ;  /* 0x0000000808007c0c */ /* 0x000fc4000cf21270 */
[----:B------:R-:W-:Y:S02]  /*6d60*/  ISETP.LT.AND P0, PT, R9, UR8, !P0 ;  /* 0x0000000809007c0c */ /* 0x000fe4000c701270 */
[----:B------:R-:W-:Y:S01]  /*6d70*/  IADD3.X R101, PT, PT, R17, UR5, RZ, P4, !PT ;  /* 0x0000000511657c10 */ /* 0x000fe2000a7fe4ff */
[----:B------:R2:W-:Y:S01]  /*6d80*/  @P3 STG.E.64 desc[UR22][R16.64+0x100], R10 ;  /* 0x0001000a10003986 */ /* 0x0005e2000c101b16 */
[----:B------:R-:W-:-:S04]  /*6d90*/  IADD3 R8, P4, PT, R100, UR4, RZ ;  /* 0x0000000464087c10 */ /* 0x000fc8000ff9e0ff */
[----:B------:R-:W-:Y:S01]  /*6da0*/  IADD3.X R9, PT, PT, R101, UR5, RZ, P4, !PT ;  /* 0x0000000565097c10 */ /* 0x000fe2000a7fe4ff */
[----:B------:R2:W-:Y:S04]  /*6db0*/  @P2 STG.E.64 desc[UR22][R100.64], R6 ;  /* 0x0000000664002986 */ /* 0x0005e8000c101b16 */
[----:B------:R2:W-:Y:S04]  /*6dc0*/  @P1 STG.E.64 desc[UR22][R100.64+0x100], R18 ;  /* 0x0001001264001986 */ /* 0x0005e8000c101b16 */
[----:B------:R2:W-:Y:S01]  /*6dd0*/  @P0 STG.E.64 desc[UR22][R8.64], R14 ;  /* 0x0000000e08000986 */ /* 0x0005e2000c101b16 */
[----:B------:R-:W-:Y:S05]  /*6de0*/  @!P6 BRA `(.L_x_48) ;  /* 0x0000001c0078e947 */ /* 0x000fea0003800000 */
[----:B------:R3:W-:Y:S01]  /*6df0*/  STG.E.64 desc[UR22][R8.64+0x100], R12 ;  /* 0x0001000c08007986 */ /* 0x0007e2000c101b16 */
[----:B------:R-:W-:Y:S05]  /*6e00*/  BRA `(.L_x_48) ;  /* 0x0000001c00707947 */ /* 0x000fea0003800000 */
.L_x_47:
[----:B------:R-:W1:Y:S01]  /*6e10*/  LDCU.64 UR4, c[0x0][0x460] ;  /* 0x00008c00ff0477ac */ /* 0x000e620008000a00 */
[----:B------:R-:W-:Y:S01]  /*6e20*/  IMAD.WIDE R16, R94, 0x8, RZ ;  /* 0x000000085e107825 */ /* 0x000fe200078e02ff */
[----:B------:R-:W-:Y:S01]  /*6e30*/  BSSY.RECONVERGENT B0, `(.L_x_49) ;  /* 0x0000034000007945 */ /* 0x000fe20003800200 */
[----:B-1----:R-:W-:Y:S02]  /*6e40*/  MOV R98, UR5 ;  /* 0x0000000500627c02 */ /* 0x002fe40008000f00 */
[----:B------:R-:W-:-:S03]  /*6e50*/  MOV R100, UR4 ;  /* 0x0000000400647c02 */ /* 0x000fc60008000f00 */
[C---:B------:R-:W-:Y:S02]  /*6e60*/  IMAD R119, R95.reuse, R98, RZ ;  /* 0x000000625f777224 */ /* 0x040fe400078e02ff */
[----:B------:R-:W-:-:S05]  /*6e70*/  IMAD.WIDE.U32 R8, R95, R100, R16 ;  /* 0x000000645f087225 */ /* 0x000fca00078e0010 */
[----:B------:R-:W-:-:S04]  /*6e80*/  IADD3 R119, PT, PT, R9, R119, RZ ;  /* 0x0000007709777210 */ /* 0x000fc80007ffe0ff */
[----:B------:R-:W-:-:S04]  /*6e90*/  LOP3.LUT R97, R119, R98, RZ, 0xfc, !PT ;  /* 0x0000006277617212 */ /* 0x000fc800078efcff */
[----:B------:R-:W-:-:S13]  /*6ea0*/  ISETP.NE.U32.AND P0, PT, R97, RZ, PT ;  /* 0x000000ff6100720c */ /* 0x000fda0003f05070 */
[----:B------:R-:W-:Y:S05]  /*6eb0*/  @P0 BRA `(.L_x_50) ;  /* 0x0000000000600947 */ /* 0x000fea0003800000 */
[----:B------:R-:W1:Y:S01]  /*6ec0*/  I2F.U32.RP R9, R100 ;  /* 0x0000006400097306 */ /* 0x000e620000209000 */
[----:B------:R-:W-:Y:S01]  /*6ed0*/  IMAD.MOV.U32 R102, RZ, RZ, RZ ;  /* 0x000000ffff667224 */ /* 0x000fe200078e00ff */
[----:B------:R-:W-:Y:S02]  /*6ee0*/  SHF.L.U32 R99, R94, 0x3, RZ ;  /* 0x000000035e637819 */ /* 0x000fe400000006ff */
[----:B------:R-:W-:-:S03]  /*6ef0*/  ISETP.NE.U32.AND P0, PT, R100, RZ, PT ;  /* 0x000000ff6400720c */ /* 0x000fc60003f05070 */
[----:B------:R-:W-:Y:S01]  /*6f00*/  IMAD R99, R95, R100, R99 ;  /* 0x000000645f637224 */ /* 0x000fe200078e0263 */
[----:B-1----:R-:W1:Y:S02]  /*6f10*/  MUFU.RCP R97, R9 ;  /* 0x0000000900617308 */ /* 0x002e640000001000 */
[----:B-1----:R-:W-:-:S06]  /*6f20*/  IADD3 R97, PT, PT, R97, 0xffffffe, RZ ;  /* 0x0ffffffe61617810 */ /* 0x002fcc0007ffe0ff */
[----:B------:R-:W1:Y:S02]  /*6f30*/  F2I.FTZ.U32.TRUNC.NTZ R103, R97 ;  /* 0x0000006100677305 */ /* 0x000e64000021f000 */
[----:B-1----:R-:W-:Y:S01]  /*6f40*/  IMAD.MOV R8, RZ, RZ, -R103 ;  /* 0x000000ffff087224 */ /* 0x002fe200078e0a67 */
[----:B------:R-:W-:-:S03]  /*6f50*/  MOV R97, RZ ;  /* 0x000000ff00617202 */ /* 0x000fc60000000f00 */
        /* <DEDUP_REMOVED lines=8> */
[----:B------:R-:W-:-:S13]  /*6fe0*/  ISETP.GE.U32.AND P1, PT, R9, R100, PT ;  /* 0x000000640900720c */ /* 0x000fda0003f26070 */
[----:B------:R-:W-:Y:S01]  /*6ff0*/  @P1 VIADD R108, R108, 0x1 ;  /* 0x000000016c6c1836 */ /* 0x000fe20000000000 */
[----:B------:R-:W-:-:S04]  /*7000*/  @!P0 LOP3.LUT R108, RZ, R100, RZ, 0x33, !PT ;  /* 0x00000064ff6c8212 */ /* 0x000fc800078e33ff */
[----:B------:R-:W-:-:S05]  /*7010*/  IADD3 R9, PT, PT, -R108, RZ, RZ ;  /* 0x000000ff6c097210 */ /* 0x000fca0007ffe1ff */
[----:B------:R-:W-:Y:S01]  /*7020*/  IMAD R8, R100, R9, R99 ;  /* 0x0000000964087224 */ /* 0x000fe200078e0263 */
[----:B------:R-:W-:Y:S05]  /*7030*/  BRA `(.L_x_51) ;  /* 0x00000000004c7947 */ /* 0x000fea0003800000 */
.L_x_50:
[----:B------:R-:W1:Y:S01]  /*7040*/  LDCU.64 UR4, c[0x0][0x460] ;  /* 0x00008c00ff0477ac */ /* 0x000e620008000a00 */
[----:B------:R-:W-:Y:S01]  /*7050*/  IMAD.MOV.U32 R98, RZ, RZ, R8 ;  /* 0x000000ffff627224 */ /* 0x000fe200078e0008 */
[----:B------:R-:W-:Y:S02]  /*7060*/  MOV R97, R119 ;  /* 0x0000007700617202 */ /* 0x000fe40000000f00 */
[----:B------:R-:W-:Y:S01]  /*7070*/  MOV R104, 0x70b0 ;  /* 0x000070b000687802 */ /* 0x000fe20000000f00 */
[----:B-1----:R-:W-:Y:S01]  /*7080*/  IMAD.U32 R103, RZ, RZ, UR4 ;  /* 0x00000004ff677e24 */ /* 0x002fe2000f8e00ff */
[----:B------:R-:W-:Y:S02]  /*7090*/  MOV R106, UR5 ;  /* 0x00000005006a7c02 */ /* 0x000fe40008000f00 */
[----:B-----5:R-:W-:Y:S05]  /*70a0*/  CALL.REL.NOINC `($__internal_0_$__cuda_sm20_div_u64) ;  /* 0x0000014000347944 */ /* 0x020fea0003c00000 */
[----:B------:R-:W1:Y:S01]  /*70b0*/  LDCU.64 UR4, c[0x0][0x460] ;  /* 0x00008c00ff0477ac */ /* 0x000e620008000a00 */
[----:B------:R-:W-:Y:S01]  /*70c0*/  IADD3 R9, P0, PT, RZ, -R99, RZ ;  /* 0x80000063ff097210 */ /* 0x000fe20007f1e0ff */
[----:B------:R-:W-:Y:S01]  /*70d0*/  IMAD.MOV.U32 R108, RZ, RZ, R99 ;  /* 0x000000ffff6c7224 */ /* 0x000fe200078e0063 */
[----:B------:R-:W-:Y:S02]  /*70e0*/  MOV R118, R8 ;  /* 0x0000000800767202 */ /* 0x000fe40000000f00 */
[----:B------:R-:W-:Y:S02]  /*70f0*/  IADD3.X R97, PT, PT, RZ, ~R98, RZ, P0, !PT ;  /* 0x80000062ff617210 */ /* 0x000fe400007fe4ff */
[----:B-1----:R-:W-:Y:S01]  /*7100*/  MOV R100, UR4 ;  /* 0x0000000400647c02 */ /* 0x002fe20008000f00 */
[----:B------:R-:W-:-:S04]  /*7110*/  IMAD.U32 R98, RZ, RZ, UR5 ;  /* 0x00000005ff627e24 */ /* 0x000fc8000f8e00ff */
[-C--:B------:R-:W-:Y:S02]  /*7120*/  IMAD R97, R97, R100.reuse, RZ ;  /* 0x0000006461617224 */ /* 0x080fe400078e02ff */
[----:B------:R-:W-:-:S04]  /*7130*/  IMAD.WIDE.U32 R118, R9, R100, R118 ;  /* 0x0000006409767225 */ /* 0x000fc800078e0076 */
[----:B------:R-:W-:Y:S01]  /*7140*/  IMAD R97, R9, R98, R97 ;  /* 0x0000006209617224 */ /* 0x000fe200078e0261 */
[----:B------:R-:W-:-:S04]  /*7150*/  MOV R8, R118 ;  /* 0x0000007600087202 */ /* 0x000fc80000000f00 */
[----:B------:R-:W-:Y:S02]  /*7160*/  IADD3 R97, PT, PT, R119, R97, RZ ;  /* 0x0000006177617210 */ /* 0x000fe40007ffe0ff */
.L_x_51:
[----:B------:R-:W-:Y:S05]  /*7170*/  BSYNC.RECONVERGENT B0 ;  /* 0x0000000000007941 */ /* 0x000fea0003800200 */
.L_x_49:
[----:B------:R-:W1:Y:S01]  /*7180*/  LDCU.64 UR4, c[0x0][0x380] ;  /* 0x00007000ff0477ac */ /* 0x000e620008000a00 */
[----:B------:R-:W-:Y:S01]  /*7190*/  SHF.R.U64 R9, R8, 0x3, R97 ;  /* 0x0000000308097819 */ /* 0x000fe20000001261 */
[C---:B------:R-:W-:Y:S01]  /*71a0*/  IMAD.WIDE.U32 R102, R95.reuse, R100, R16 ;  /* 0x000000645f667225 */ /* 0x040fe200078e0010 */
[----:B------:R-:W-:Y:S01]  /*71b0*/  SHF.R.U32.HI R8, RZ, 0x3, R97 ;  /* 0x00000003ff087819 */ /* 0x000fe20000011661 */
[----:B------:R-:W-:Y:S01]  /*71c0*/  BSSY.RECONVERGENT B0, `(.L_x_52) ;  /* 0x000002b000007945 */ /* 0x000fe20003800200 */
[----:B------:R-:W-:Y:S02]  /*71d0*/  ISETP.GE.U32.AND P2, PT, R108, R9, PT ;  /* 0x000000096c00720c */ /* 0x000fe40003f46070 */
[----:B------:R-:W-:Y:S02]  /*71e0*/  SHF.R.S32.HI R9, RZ, 0x1f, R108 ;  /* 0x0000001fff097819 */ /* 0x000fe4000001146c */
[----:B-1----:R-:W-:-:S04]  /*71f0*/  ISETP.GE.AND P0, PT, R95, UR4, PT ;  /* 0x000000045f007c0c */ /* 0x002fc8000bf06270 */
[----:B------:R-:W-:-:S04]  /*7200*/  ISETP.LT.AND P1, PT, R94, UR5, !P0 ;  /* 0x000000055e007c0c */ /* 0x000fc8000c721270 */
[----:B------:R-:W-:Y:S01]  /*7210*/  ISETP.GE.U32.AND.EX P2, PT, R9, R8, P1, P2 ;  /* 0x000000080900720c */ /* 0x000fe20000f46120 */
[----:B------:R-:W-:Y:S01]  /*7220*/  IMAD R8, R95, R98, R103 ;  /* 0x000000625f087224 */ /* 0x000fe200078e0267 */
[----:B------:R-:W-:-:S05]  /*7230*/  IADD3 R104, P1, PT, R68, R102, RZ ;  /* 0x0000006644687210 */ /* 0x000fca0007f3e0ff */
[----:B------:R-:W-:Y:S01]  /*7240*/  IMAD.X R105, R69, 0x1, R8, P1 ;  /* 0x0000000145697824 */ /* 0x000fe200008e0608 */
[----:B------:R-:W-:-:S05]  /*7250*/  IADD3 R103, P1, PT, R102, 0x100, RZ ;  /* 0x0000010066677810 */ /* 0x000fca0007f3e0ff */
[----:B------:R-:W-:Y:S01]  /*7260*/  IMAD.X R101, RZ, RZ, R8, P1 ;  /* 0x000000ffff657224 */ /* 0x000fe200008e0608 */
[----:B------:R1:W-:Y:S04]  /*7270*/  @P2 STG.E.64 desc[UR22][R104.64], R128 ;  /* 0x0000008068002986 */ /* 0x0003e8000c101b16 */
[----:B------:R-:W-:-:S04]  /*7280*/  LOP3.LUT R98, R101, R98, RZ, 0xfc, !PT ;  /* 0x0000006265627212 */ /* 0x000fc800078efcff */
[----:B------:R-:W-:-:S13]  /*7290*/  ISETP.NE.U32.AND P1, PT, R98, RZ, PT ;  /* 0x000000ff6200720c */ /* 0x000fda0003f25070 */
[----:B------:R-:W-:Y:S05]  /*72a0*/  @P1 BRA `(.L_x_53) ;  /* 0x00000000005c1947 */ /* 0x000fea0003800000 */
[----:B------:R-:W2:Y:S01]  /*72b0*/  I2F.U32.RP R99, R100 ;  /* 0x0000006400637306 */ /* 0x000ea20000209000 */
[----:B------:R-:W-:Y:S01]  /*72c0*/  SHF.L.U32 R97, R94, 0x3, RZ ;  /* 0x000000035e617819 */ /* 0x000fe200000006ff */
[----:B------:R-:W-:Y:S01]  /*72d0*/  IMAD.MOV.U32 R102, RZ, RZ, RZ ;  /* 0x000000ffff667224 */ /* 0x000fe200078e00ff */
[----:B-1----:R-:W-:-:S03]  /*72e0*/  MOV R105, RZ ;  /* 0x000000ff00697202 */ /* 0x002fc60000000f00 */
[----:B------:R-:W-:-:S05]  /*72f0*/  IMAD R97, R95, R100, R97 ;  /* 0x000000645f617224 */ /* 0x000fca00078e0261 */
[----:B------:R-:W-:Y:S01]  /*7300*/  IADD3 R97, PT, PT, R97, 0x100, RZ ;  /* 0x0000010061617810 */ /* 0x000fe20007ffe0ff */
[----:B--2---:R-:W1:Y:S02]  /*7310*/  MUFU.RCP R98, R99 ;  /* 0x0000006300627308 */ /* 0x004e640000001000 */
[----:B-1----:R-:W-:-:S06]  /*7320*/  IADD3 R98, PT, PT, R98, 0xffffffe, RZ ;  /* 0x0ffffffe62627810 */ /* 0x002fcc0007ffe0ff */
        /* <DEDUP_REMOVED lines=15> */
.L_x_53:
[----:B------:R-:W2:Y:S01]  /*7420*/  LDCU.64 UR4, c[0x0][0x460] ;  /* 0x00008c00ff0477ac */ /* 0x000ea20008000a00 */
[----:B------:R-:W-:Y:S01]  /*7430*/  MOV R100, 0x7470 ;  /* 0x0000747000647802 */ /* 0x000fe20000000f00 */
[----:B--2---:R-:W-:Y:S01]  /*7440*/  IMAD.U32 R102, RZ, RZ, UR4 ;  /* 0x00000004ff667e24 */ /* 0x004fe2000f8e00ff */
[----:B------:R-:W-:Y:S02]  /*7450*/  MOV R99, UR5 ;  /* 0x0000000500637c02 */ /* 0x000fe40008000f00 */
[----:B-1---5:R-:W-:Y:S05]  /*7460*/  CALL.REL.NOINC `($__internal_1_$__cuda_sm20_rem_u64) ;  /* 0x0000014000587944 */ /* 0x022fea0003c00000 */
.L_x_54:
[----:B------:R-:W-:Y:S05]  /*7470*/  BSYNC.RECONVERGENT B0 ;  /* 0x0000000000007941 */ /* 0x000fea0003800200 */
.L_x_52:
[----:B------:R-:W1:Y:S01]  /*7480*/  LDCU.64 UR4, c[0x0][0x460] ;  /* 0x00008c00ff0477ac */ /* 0x000e620008000a00 */
[----:B------:R-:W-:Y:S01]  /*7490*/  VIADD R8, R94, 0x20 ;  /* 0x000000205e087836 */ /* 0x000fe20000000000 */
[--C-:B------:R-:W-:Y:S01]  /*74a0*/  SHF.R.U64 R99, R104, 0x3, R105.reuse ;  /* 0x0000000368637819 */ /* 0x100fe20000001269 */
[----:B------:R-:W-:Y:S01]  /*74b0*/  BSSY.RECONVERGENT B0, `(.L_x_55) ;  /* 0x000003d000007945 */ /* 0x000fe20003800200 */
[----:B------:R-:W2:Y:S01]  /*74c0*/  LDCU UR8, c[0x0][0x384] ;  /* 0x00007080ff0877ac */ /* 0x000ea20008000800 */
[----:B------:R-:W-:Y:S02]  /*74d0*/  SHF.R.U32.HI R100, RZ, 0x3, R105 ;  /* 0x00000003ff647819 */ /* 0x000fe40000011669 */
[----:B------:R-:W-:Y:S01]  /*74e0*/  ISETP.GE.U32.AND P1, PT, R108, R99, PT ;  /* 0x000000636c00720c */ /* 0x000fe20003f26070 */
[----:B------:R-:W3:Y:S01]  /*74f0*/  LDCU.64 UR6, c[0x0][0x468] ;  /* 0x00008d00ff0677ac */ /* 0x000ee20008000a00 */
[----:B-1----:R-:W-:Y:S02]  /*7500*/  IMAD.U32 R97, RZ, RZ, UR4 ;  /* 0x00000004ff617e24 */ /* 0x002fe4000f8e00ff */
[----:B------:R-:W-:Y:S01]  /*7510*/  IMAD.U32 R98, RZ, RZ, UR5 ;  /* 0x00000005ff627e24 */ /* 0x000fe2000f8e00ff */
[----:B--2---:R-:W-:Y:S01]  /*7520*/  ISETP.LT.AND P0, PT, R8, UR8, !P0 ;  /* 0x0000000808007c0c */ /* 0x004fe2000c701270 */
[----:B------:R-:W-:-:S03]  /*7530*/  IMAD.WIDE.U32 R118, R95, R97, R16 ;  /* 0x000000615f767225 */ /* 0x000fc600078e0010 */
[----:B------:R-:W-:Y:S01]  /*7540*/  ISETP.GE.U32.AND.EX P1, PT, R9, R100, P0, P1 ;  /* 0x000000640900720c */ /* 0x000fe20000726110 */
[----:B------:R-:W-:Y:S01]  /*7550*/  IMAD R99, R95, R98, RZ ;  /* 0x000000625f637224 */ /* 0x000fe200078e02ff */
[----:B------:R-:W-:-:S03]  /*7560*/  IADD3 R102, P0, PT, R68, R118, RZ ;  /* 0x0000007644667210 */ /* 0x000fc60007f1e0ff */
[----:B------:R-:W-:-:S04]  /*7570*/  IMAD.IADD R100, R119, 0x1, R99 ;  /* 0x0000000177647824 */ /* 0x000fc800078e0263 */
[----:B------:R-:W-:Y:S01]  /*7580*/  IMAD.X R103, R69, 0x1, R100, P0 ;  /* 0x0000000145677824 */ /* 0x000fe200000e0664 */
[----:B---3--:R-:W-:-:S04]  /*7590*/  IADD3 R118, P0, PT, R118, UR6, RZ ;  /* 0x0000000676767c10 */ /* 0x008fc8000ff1e0ff */
[----:B------:R-:W-:Y:S01]  /*75a0*/  IADD3.X R119, PT, PT, R100, UR7, RZ, P0, !PT ;  /* 0x0000000764777c10 */ /* 0x000fe200087fe4ff */
[----:B------:R1:W-:Y:S03]  /*75b0*/  @P1 STG.E.64 desc[UR22][R102.64+0x100], R4 ;  /* 0x0001000466001986 */ /* 0x0003e6000c101b16 */
[----:B------:R-:W-:-:S04]  /*75c0*/  LOP3.LUT R9, R119, R98, RZ, 0xfc, !PT ;  /* 0x0000006277097212 */ /* 0x000fc800078efcff */
[----:B------:R-:W-:-:S13]  /*75d0*/  ISETP.NE.U32.AND P0, PT, R9, RZ, PT ;  /* 0x000000ff0900720c */ /* 0x000fda0003f05070 */
[----:B------:R-:W-:Y:S05]  /*75e0*/  @P0 BRA `(.L_x_56) ;  /* 0x00000000005c0947 */ /* 0x000fea0003800000 */
[----:B------:R-:W2:Y:S01]  /*75f0*/  I2F.U32.RP R99, R97 ;  /* 0x0000006100637306 */ /* 0x000ea20000209000 */
[----:B------:R-:W-:Y:S01]  /*7600*/  IMAD R100, R95, R97, R16 ;  /* 0x000000615f647224 */ /* 0x000fe200078e0210 */
[----:B------:R-:W-:Y:S01]  /*7610*/  ISETP.NE.U32.AND P0, PT, R97, RZ, PT ;  /* 0x000000ff6100720c */ /* 0x000fe20003f05070 */
[----:B-1----:R-:W-:-:S03]  /*7620*/  IMAD.MOV.U32 R102, RZ, RZ, RZ ;  /* 0x000000ffff667224 */ /* 0x002fc600078e00ff */
[----:B------:R-:W-:Y:S02]  /*7630*/  IADD3 R100, PT, PT, R100, UR6, RZ ;  /* 0x0000000664647c10 */ /* 0x000fe4000fffe0ff */
[----:B--2---:R-:W1:Y:S02]  /*7640*/  MUFU.RCP R9, R99 ;  /* 0x0000006300097308 */ /* 0x004e640000001000 */
[----:B-1----:R-:W-:-:S06]  /*7650*/  IADD3 R9, PT, PT, R9, 0xffffffe, RZ ;  /* 0x0ffffffe09097810 */ /* 0x002fcc0007ffe0ff */
[----:B------:R-:W1:Y:S02]  /*7660*/  F2I.FTZ.U32.TRUNC.NTZ R103, R9 ;  /* 0x0000000900677305 */ /* 0x000e64000021f000 */
[----:B-1----:R-:W-:-:S05]  /*7670*/  IADD3 R4, PT, PT, RZ, -R103, RZ ;  /* 0x80000067ff047210 */ /* 0x002fca0007ffe0ff */
[----:B------:R-:W-:-:S04]  /*7680*/  IMAD R4, R4, R97, RZ ;  /* 0x0000006104047224 */ /* 0x000fc800078e02ff */
[----:B------:R-:W-:-:S06]  /*7690*/  IMAD.HI.U32 R5, R103, R4, R102 ;  /* 0x0000000467057227 */ /* 0x000fcc00078e0066 */
[----:B------:R-:W-:-:S04]  /*76a0*/  IMAD.HI.U32 R108, R5, R100, RZ ;  /* 0x00000064056c7227 */ /* 0x000fc800078e00ff */
[----:B------:R-:W-:-:S04]  /*76b0*/  IMAD.MOV R4, RZ, RZ, -R108 ;  /* 0x000000ffff047224 */ /* 0x000fc800078e0a6c */
[----:B------:R-:W-:-:S05]  /*76c0*/  IMAD R4, R97, R4, R100 ;  /* 0x0000000461047224 */ /* 0x000fca00078e0264 */
[----:B------:R-:W-:-:S13]  /*76d0*/  ISETP.GE.U32.AND P2, PT, R4, R97, PT ;  /* 0x000000610400720c */ /* 0x000fda0003f46070 */
[----:B------:R-:W-:Y:S01]  /*76e0*/  @P2 IADD3 R4, PT, PT, R4, -R97, RZ ;  /* 0x8000006104042210 */ /* 0x000fe20007ffe0ff */
[----:B------:R-:W-:-:S03]  /*76f0*/  @P2 VIADD R108, R108, 0x1 ;  /* 0x000000016c6c2836 */ /* 0x000fc60000000000 */
[----:B------:R-:W-:-:S13]  /*7700*/  ISETP.GE.U32.AND P1, PT, R4, R97, PT ;  /* 0x000000610400720c */ /* 0x000fda0003f26070 */
[----:B------:R-:W-:Y:S02]  /*7710*/  @P1 IADD3 R108, PT, PT, R108, 0x1, RZ ;  /* 0x000000016c6c1810 */ /* 0x000fe40007ffe0ff */
[----:B------:R-:W-:-:S04]  /*7720*/  @!P0 LOP3.LUT R108, RZ, R97, RZ, 0x33, !PT ;  /* 0x00000061ff6c8212 */ /* 0x000fc800078e33ff */
[----:B------:R-:W-:-:S05]  /*7730*/  IADD3 R4, PT, PT, -R108, RZ, RZ ;  /* 0x000000ff6c047210 */ /* 0x000fca0007ffe1ff */
[----:B------:R-:W-:Y:S01]  /*7740*/  IMAD R99, R97, R4, R100 ;  /* 0x0000000461637224 */ /* 0x000fe200078e0264 */
[----:B------:R-:W-:Y:S05]  /*7750*/  BRA `(.L_x_57) ;  /* 0x0000000000487947 */ /* 0x000fea0003800000 */
.L_x_56:
        /* <DEDUP_REMOVED lines=9> */
[----:B------:R-:W-:-:S03]  /*77f0*/  IMAD.MOV.U32 R108, RZ, RZ, R99 ;  /* 0x000000ffff6c7224 */ /* 0x000fc600078e0063 */
[----:B------:R-:W-:Y:S02]  /*7800*/  IADD3.X R4, PT, PT, RZ, ~R98, RZ, P0, !PT ;  /* 0x80000062ff047210 */ /* 0x000fe400007fe4ff */
[----:B-1----:R-:W-:Y:S02]  /*7810*/  MOV R97, UR4 ;  /* 0x0000000400617c02 */ /* 0x002fe40008000f00 */
[----:B------:R-:W-:-:S03]  /*7820*/  MOV R98, UR5 ;  /* 0x0000000500627c02 */ /* 0x000fc60008000f00 */
[-C--:B------:R-:W-:Y:S02]  /*7830*/  IMAD R4, R4, R97.reuse, RZ ;  /* 0x0000006104047224 */ /* 0x080fe400078e02ff */
[----:B------:R-:W-:-:S04]  /*7840*/  IMAD.WIDE.U32 R118, R5, R97, R118 ;  /* 0x0000006105767225 */ /* 0x000fc800078e0076 */
[----:B------:R-:W-:Y:S01]  /*7850*/  IMAD R4, R5, R98, R4 ;  /* 0x0000006205047224 */ /* 0x000fe200078e0204 */
[----:B------:R-:W-:-:S03]  /*7860*/  MOV R99, R118 ;  /* 0x0000007600637202 */ /* 0x000fc60000000f00 */
[----:B------:R-:W-:Y:S02]  /*7870*/  IMAD.IADD R102, R4, 0x1, R119 ;  /* 0x0000000104667824 */ /* 0x000fe400078e0277 */
.L_x_57:
[----:B------:R-:W-:Y:S05]  /*7880*/  BSYNC.RECONVERGENT B0 ;  /* 0x0000000000007941 */ /* 0x000fea0003800200 */
.L_x_55:
[----:B------:R-:W1:Y:S01]  /*7890*/  LDC.64 R4, c[0x0][0x468] ;  /* 0x00011a00ff047b82 */ /* 0x000e620000000a00 */
[----:B------:R-:W2:Y:S01]  /*78a0*/  LDCU.64 UR4, c[0x0][0x380] ;  /* 0x00007000ff0477ac */ /* 0x000ea20008000a00 */
[----:B------:R-:W-:Y:S01]  /*78b0*/  VIADD R9, R95, 0x1 ;  /* 0x000000015f097836 */ /* 0x000fe20000000000 */
[----:B------:R-:W-:Y:S01]  /*78c0*/  SHF.R.U64 R99, R99, 0x3, R102 ;  /* 0x0000000363637819 */ /* 0x000fe20000001266 */
[C---:B------:R-:W-:Y:S01]  /*78d0*/  IMAD.WIDE.U32 R104, R95.reuse, R97, R16 ;  /* 0x000000615f687225 */ /* 0x040fe200078e0010 */
[----:B------:R-:W-:Y:S01]  /*78e0*/  SHF.R.U32.HI R102, RZ, 0x3, R102 ;  /* 0x00000003ff667819 */ /* 0x000fe20000011666 */
[----:B------:R-:W-:Y:S01]  /*78f0*/  BSSY.RECONVERGENT B0, `(.L_x_58) ;  /* 0x000002d000007945 */ /* 0x000fe20003800200 */
[----:B------:R-:W-:Y:S01]  /*7900*/  ISETP.GE.U32.AND P2, PT, R108, R99, PT ;  /* 0x000000636c00720c */ /* 0x000fe20003f46070 */
[----:B------:R-:W-:Y:S01]  /*7910*/  IMAD R100, R95, R98, R105 ;  /* 0x000000625f647224 */ /* 0x000fe200078e0269 */
[----:B--2---:R-:W-:Y:S02]  /*7920*/  ISETP.GE.AND P0, PT, R9, UR4, PT ;  /* 0x0000000409007c0c */ /* 0x004fe4000bf06270 */
[----:B------:R-:W-:-:S02]  /*7930*/  SHF.R.S32.HI R9, RZ, 0x1f, R108 ;  /* 0x0000001fff097819 */ /* 0x000fc4000001146c */
[----:B------:R-:W-:Y:S02]  /*7940*/  ISETP.LT.AND P3, PT, R94, UR5, !P0 ;  /* 0x000000055e007c0c */ /* 0x000fe4000c761270 */
[----:B-1----:R-:W-:Y:S02]  /*7950*/  IADD3 R99, P1, PT, R104, R4, RZ ;  /* 0x0000000468637210 */ /* 0x002fe40007f3e0ff */
[----:B------:R-:W-:-:S03]  /*7960*/  ISETP.GE.U32.AND.EX P2, PT, R9, R102, P3, P2 ;  /* 0x000000660900720c */ /* 0x000fc60001f46120 */
[----:B------:R-:W-:Y:S01]  /*7970*/  IMAD.X R100, R100, 0x1, R5, P1 ;  /* 0x0000000164647824 */ /* 0x000fe200008e0605 */
[----:B------:R-:W-:-:S05]  /*7980*/  IADD3 R104, P1, PT, R68, R99, RZ ;  /* 0x0000006344687210 */ /* 0x000fca0007f3e0ff */
[----:B------:R-:W-:Y:S01]  /*7990*/  IMAD.X R105, R69, 0x1, R100, P1 ;  /* 0x0000000145697824 */ /* 0x000fe200008e0664 */
[----:B------:R-:W-:-:S04]  /*79a0*/  IADD3 R103, P1, PT, R99, 0x100, RZ ;  /* 0x0000010063677810 */ /* 0x000fc80007f3e0ff */
[----:B------:R1:W-:Y:S01]  /*79b0*/  @P2 STG.E.64 desc[UR22][R104.64], R124 ;  /* 0x0000007c68002986 */ /* 0x0003e2000c101b16 */
[----:B------:R-:W-:-:S05]  /*79c0*/  IMAD.X R101, RZ, RZ, R100, P1 ;  /* 0x000000ffff657224 */ /* 0x000fca00008e0664 */
[----:B------:R-:W-:-:S04]  /*79d0*/  LOP3.LUT R98, R101, R98, RZ, 0xfc, !PT ;  /* 0x0000006265627212 */ /* 0x000fc800078efcff */
[----:B------:R-:W-:-:S13]  /*79e0*/  ISETP.NE.U32.AND P1, PT, R98, RZ, PT ;  /* 0x000000ff6200720c */ /* 0x000fda0003f25070 */
[----:B------:R-:W-:Y:S05]  /*79f0*/  @P1 BRA `(.L_x_59) ;  /* 0x00000000005c1947 */ /* 0x000fea0003800000 */
[----:B------:R-:W2:Y:S01]  /*7a00*/  I2F.U32.RP R101, R97 ;  /* 0x0000006100657306 */ /* 0x000ea20000209000 */
[----:B------:R-:W-:Y:S01]  /*7a10*/  IMAD.SHL.U32 R98, R94, 0x8, RZ ;  /* 0x000000085e627824 */ /* 0x000fe200078e00ff */
[----:B------:R-:W-:Y:S01]  /*7a20*/  MOV R102, RZ ;  /* 0x000000ff00667202 */ /* 0x000fe20000000f00 */
[----:B-1----:R-:W-:Y:S02]  /*7a30*/  IMAD.MOV.U32 R105, RZ, RZ, RZ ;  /* 0x000000ffff697224 */ /* 0x002fe400078e00ff */
[----:B------:R-:W-:-:S05]  /*7a40*/  IMAD R99, R95, R97, R98 ;  /* 0x000000615f637224 */ /* 0x000fca00078e0262 */
[----:B------:R-:W-:Y:S01]  /*7a50*/  IADD3 R4, PT, PT, R4, 0x100, R99 ;  /* 0x0000010004047810 */ /* 0x000fe20007ffe063 */
        /* <DEDUP_REMOVED lines=17> */
.L_x_59:
[----:B------:R-:W2:Y:S01]  /*7b70*/  LDCU.64 UR4, c[0x0][0x460] ;  /* 0x00008c00ff0477ac */ /* 0x000ea20008000a00 */
[----:B------:R-:W-:Y:S01]  /*7b80*/  MOV R100, 0x7bc0 ;  /* 0x00007bc000647802 */ /* 0x000fe20000000f00 */
[----:B--2---:R-:W-:Y:S01]  /*7b90*/  IMAD.U32 R102, RZ, RZ, UR4 ;  /* 0x00000004ff667e24 */ /* 0x004fe2000f8e00ff */
[----:B------:R-:W-:Y:S02]  /*7ba0*/  MOV R99, UR5 ;  /* 0x0000000500637c02 */ /* 0x000fe40008000f00 */
[----:B-1---5:R-:W-:Y:S05]  /*7bb0*/  CALL.REL.NOINC `($__internal_1_$__cuda_sm20_rem_u64) ;  /* 0x0000013800847944 */ /* 0x022fea0003c00000 */
.L_x_60:
[----:B------:R-:W-:Y:S05]  /*7bc0*/  BSYNC.RECONVERGENT B0 ;  /* 0x0000000000007941 */ /* 0x000fea0003800200 */
.L_x_58:
[----:B------:R-:W1:Y:S01]  /*7bd0*/  LDCU.128 UR4, c[0x0][0x460] ;  /* 0x00008c00ff0477ac */ /* 0x000e620008000c00 */
[--C-:B------:R-:W-:Y:S01]  /*7be0*/  SHF.R.U64 R5, R104, 0x3, R105.reuse ;  /* 0x0000000368057819 */ /* 0x100fe20000001269 */
[----:B------:R-:W-:Y:S01]  /*7bf0*/  BSSY.RECONVERGENT B0, `(.L_x_61) ;  /* 0x0000040000007945 */ /* 0x000fe20003800200 */
[----:B------:R-:W-:Y:S01]  /*7c00*/  SHF.R.U32.HI R4, RZ, 0x3, R105 ;  /* 0x00000003ff047819 */ /* 0x000fe20000011669 */
[----:B------:R-:W2:Y:S01]  /*7c10*/  LDCU UR8, c[0x0][0x384] ;  /* 0x00007080ff0877ac */ /* 0x000ea20008000800 */
[----:B------:R-:W-:Y:S01]  /*7c20*/  ISETP.GE.U32.AND P2, PT, R108, R5, PT ;  /* 0x000000056c00720c */ /* 0x000fe20003f46070 */
[----:B-1----:R-:W-:Y:S02]  /*7c30*/  IMAD.U32 R97, RZ, RZ, UR4 ;  /* 0x00000004ff617e24 */ /* 0x002fe4000f8e00ff */
[----:B------:R-:W-:Y:S02]  /*7c40*/  IMAD.U32 R98, RZ, RZ, UR5 ;  /* 0x00000005ff627e24 */ /* 0x000fe4000f8e00ff */
[----:B------:R-:W-:Y:S01]  /*7c50*/  IMAD.WIDE.U32 R102, R95, R97, R16 ;  /* 0x000000615f667225 */ /* 0x000fe200078e0010 */
[----:B--2---:R-:W-:-:S03]  /*7c60*/  ISETP.LT.AND P1, PT, R8, UR8, !P0 ;  /* 0x0000000808007c0c */ /* 0x004fc6000c721270 */
[----:B------:R-:W-:Y:S01]  /*7c70*/  IMAD R100, R95, R98, RZ ;  /* 0x000000625f647224 */ /* 0x000fe200078e02ff */
[----:B------:R-:W-:Y:S02]  /*7c80*/  IADD3 R5, P0, PT, R68, R102, RZ ;  /* 0x0000006644057210 */ /* 0x000fe40007f1e0ff */
[----:B------:R-:W-:Y:S02]  /*7c90*/  ISETP.GE.U32.AND.EX P2, PT, R9, R4, P1, P2 ;  /* 0x000000040900720c */ /* 0x000fe40000f46120 */
[----:B------:R-:W-:Y:S02]  /*7ca0*/  IADD3.X R100, PT, PT, R69, R103, R100, P0, !PT ;  /* 0x0000006745647210 */ /* 0x000fe400007fe464 */
[----:B------:R-:W-:-:S04]  /*7cb0*/  IADD3 R102, P0, PT, R5, UR6, RZ ;  /* 0x0000000605667c10 */ /* 0x000fc8000ff1e0ff */
[----:B------:R-:W-:Y:S02]  /*7cc0*/  IADD3.X R103, PT, PT, R100, UR7, RZ, P0, !PT ;  /* 0x0000000764677c10 */ /* 0x000fe400087fe4ff */
[----:B------:R-:W-:-:S03]  /*7cd0*/  IADD3 RZ, P1, P0, -R68, UR6, R102 ;  /* 0x0000000644ff7c10 */ /* 0x000fc6000f83e166 */
[----:B------:R1:W-:Y:S01]  /*7ce0*/  @P2 STG.E.64 desc[UR22][R102.64+0x100], R10 ;  /* 0x0001000a66002986 */ /* 0x0003e2000c101b16 */
[----:B------:R-:W-:-:S04]  /*7cf0*/  IADD3.X R5, PT, PT, ~R69, UR7, R103, P1, P0 ;  /* 0x0000000745057c10 */ /* 0x000fc80008fe0567 */
[----:B------:R-:W-:-:S04]  /*7d00*/  LOP3.LUT R5, R5, R98, RZ, 0xfc, !PT ;  /* 0x0000006205057212 */ /* 0x000fc800078efcff */
[----:B------:R-:W-:-:S13]  /*7d10*/  ISETP.NE.U32.AND P0, PT, R5, RZ, PT ;  /* 0x000000ff0500720c */ /* 0x000fda0003f05070 */
[----:B------:R-:W-:Y:S05]  /*7d20*/  @P0 BRA `(.L_x_62) ;  /* 0x0000000000640947 */ /* 0x000fea0003800000 */
[----:B-1----:R-:W1:Y:S01]  /*7d30*/  I2F.U32.RP R11, R97 ;  /* 0x00000061000b7306 */ /* 0x002e620000209000 */
[----:B------:R-:W-:Y:S01]  /*7d40*/  IMAD R5, R95, R97, R16 ;  /* 0x000000615f057224 */ /* 0x000fe200078e0210 */
[----:B------:R-:W-:Y:S01]  /*7d50*/  ISETP.NE.U32.AND P0, PT, R97, RZ, PT ;  /* 0x000000ff6100720c */ /* 0x000fe20003f05070 */
[----:B------:R-:W-:Y:S02]  /*7d60*/  IMAD.MOV.U32 R100, RZ, RZ, RZ ;  /* 0x000000ffff647224 */ /* 0x000fe400078e00ff */
[----:B------:R-:W-:Y:S01]  /*7d70*/  IMAD.MOV.U32 R99, RZ, RZ, RZ ;  /* 0x000000ffff637224 */ /* 0x000fe200078e00ff */
[----:B------:R-:W-:Y:S02]  /*7d80*/  IADD3 R5, PT, PT, R68, UR6, R5 ;  /* 0x0000000644057c10 */ /* 0x000fe4000fffe005 */
[----:B-1----:R-:W1:Y:S02]  /*7d90*/  MUFU.RCP R10, R11 ;  /* 0x0000000b000a7308 */ /* 0x002e640000001000 */
[----:B-1----:R-:W-:-:S06]  /*7da0*/  IADD3 R10, PT, PT, R10, 0xffffffe, RZ ;  /* 0x0ffffffe0a0a7810 */ /* 0x002fcc0007ffe0ff */
[----:B------:R-:W1:Y:S02]  /*7db0*/  F2I.FTZ.U32.TRUNC.NTZ R101, R10 ;  /* 0x0000000a00657305 */ /* 0x000e64000021f000 */
[----:B-1----:R-:W-:-:S05]  /*7dc0*/  IADD3 R4, PT, PT, RZ, -R101, RZ ;  /* 0x80000065ff047210 */ /* 0x002fca0007ffe0ff */
[----:B------:R-:W-:Y:S01]  /*7dd0*/  IMAD R9, R4, R97, RZ ;  /* 0x0000006104097224 */ /* 0x000fe200078e02ff */
[----:B------:R-:W-:-:S03]  /*7de0*/  IADD3 R4, PT, PT, -R68, UR6, R5 ;  /* 0x0000000644047c10 */ /* 0x000fc6000fffe105 */
        /* <DEDUP_REMOVED lines=13> */
.L_x_62:
[----:B------:R-:W1:Y:S01]  /*7ec0*/  LDCU.64 UR4, c[0x0][0x460] ;  /* 0x00008c00ff0477ac */ /* 0x000e620008000a00 */
[----:B------:R-:W-:Y:S02]  /*7ed0*/  IADD3 R4, P1, P0, -R68, UR6, R102 ;  /* 0x0000000644047c10 */ /* 0x000fe4000f83e166 */
[----:B------:R-:W-:Y:S02]  /*7ee0*/  MOV R104, 0x7f50 ;  /* 0x00007f5000687802 */ /* 0x000fe40000000f00 */
[----:B------:R-:W-:Y:S02]  /*7ef0*/  IADD3.X R5, PT, PT, ~R69, UR7, R103, P1, P0 ;  /* 0x0000000745057c10 */ /* 0x000fe40008fe0567 */
[----:B------:R-:W-:-:S03]  /*7f00*/  MOV R98, R4 ;  /* 0x0000000400627202 */ /* 0x000fc60000000f00 */
[----:B------:R-:W-:Y:S02]  /*7f10*/  IMAD.MOV.U32 R97, RZ, RZ, R5 ;  /* 0x000000ffff617224 */ /* 0x000fe400078e0005 */
[----:B-1----:R-:W-:Y:S02]  /*7f20*/  IMAD.U32 R103, RZ, RZ, UR4 ;  /* 0x00000004ff677e24 */ /* 0x002fe4000f8e00ff */
[----:B------:R-:W-:Y:S02]  /*7f30*/  IMAD.U32 R106, RZ, RZ, UR5 ;  /* 0x00000005ff6a7e24 */ /* 0x000fe4000f8e00ff */
[----:B-----5:R-:W-:Y:S05]  /*7f40*/  CALL.REL.NOINC `($__internal_0_$__cuda_sm20_div_u64) ;  /* 0x00000130008c7944 */ /* 0x020fea0003c00000 */
[----:B------:R-:W1:Y:S01]  /*7f50*/  LDCU.64 UR4, c[0x0][0x460] ;  /* 0x00008c00ff0477ac */ /* 0x000e620008000a00 */
[----:B------:R-:W-:-:S04]  /*7f60*/  IADD3 R9, P0, PT, RZ, -R99, RZ ;  /* 0x80000063ff097210 */ /* 0x000fc80007f1e0ff */
[----:B------:R-:W-:Y:S02]  /*7f70*/  IADD3.X R10, PT, PT, RZ, ~R98, RZ, P0, !PT ;  /* 0x80000062ff0a7210 */ /* 0x000fe400007fe4ff */
[----:B-1----:R-:W-:Y:S02]  /*7f80*/  MOV R97, UR4 ;  /* 0x0000000400617c02 */ /* 0x002fe40008000f00 */
[----:B------:R-:W-:-:S03]  /*7f90*/  MOV R98, UR5 ;  /* 0x0000000500627c02 */ /* 0x000fc60008000f00 */
[-C--:B------:R-:W-:Y:S02]  /*7fa0*/  IMAD R10, R10, R97.reuse, RZ ;  /* 0x000000610a0a7224 */ /* 0x080fe400078e02ff */
[----:B------:R-:W-:-:S04]  /*7fb0*/  IMAD.WIDE.U32 R100, R9, R97, R4 ;  /* 0x0000006109647225 */ /* 0x000fc800078e0004 */
[----:B------:R-:W-:Y:S01]  /*7fc0*/  IMAD R10, R9, R98, R10 ;  /* 0x00000062090a7224 */ /* 0x000fe200078e020a */
[----:B------:R-:W-:-:S04]  /*7fd0*/  MOV R9, R99 ;  /* 0x0000006300097202 */ /* 0x000fc80000000f00 */
[----:B------:R-:W-:Y:S02]  /*7fe0*/  IADD3 R99, PT, PT, R10, R101, RZ ;  /* 0x000000650a637210 */ /* 0x000fe40007ffe0ff */
.L_x_63:
[----:B------:R-:W-:Y:S05]  /*7ff0*/  BSYNC.RECONVERGENT B0 ;  /* 0x0000000000007941 */ /* 0x000fea0003800200 */
.L_x_61:
[----:B------:R-:W1:Y:S01]  /*8000*/  LDC.64 R4, c[0x0][0x468] ;  /* 0x00011a00ff047b82 */ /* 0x000e620000000a00 */
[----:B------:R-:W2:Y:S01]  /*8010*/  LDCU.64 UR4, c[0x0][0x380] ;  /* 0x00007000ff0477ac */ /* 0x000ea20008000a00 */
[C---:B------:R-:W-:Y:S01]  /*8020*/  IMAD.WIDE.U32 R102, R95.reuse, R97, R16 ;  /* 0x000000615f667225 */ /* 0x040fe200078e0010 */
[--C-:B------:R-:W-:Y:S01]  /*8030*/  SHF.R.U64 R100, R100, 0x3, R99.reuse ;  /* 0x0000000364647819 */ /* 0x100fe20000001263 */
[----:B------:R-:W-:Y:S01]  /*8040*/  BSSY.RECONVERGENT B0, `(.L_x_64) ;  /* 0x0000030000007945 */ /* 0x000fe20003800200 */
[----:B------:R-:W-:Y:S01]  /*8050*/  SHF.R.U32.HI R99, RZ, 0x3, R99 ;  /* 0x00000003ff637819 */ /* 0x000fe20000011663 */
[----:B------:R-:W-:Y:S01]  /*8060*/  VIADD R10, R95, 0x2 ;  /* 0x000000025f0a7836 */ /* 0x000fe20000000000 */
[----:B------:R-:W-:Y:S01]  /*8070*/  ISETP.GE.U32.AND P3, PT, R9, R100, PT ;  /* 0x000000640900720c */ /* 0x000fe20003f66070 */
[----:B------:R-:W-:-:S03]  /*8080*/  IMAD R100, R95, R98, R103 ;  /* 0x000000625f647224 */ /* 0x000fc600078e0267 */
[----:B--2---:R-:W-:Y:S02]  /*8090*/  ISETP.GE.AND P0, PT, R10, UR4, PT ;  /* 0x000000040a007c0c */ /* 0x004fe4000bf06270 */
[----:B------:R-:W-:Y:S02]  /*80a0*/  SHF.R.S32.HI R10, RZ, 0x1f, R9 ;  /* 0x0000001fff0a7819 */ /* 0x000fe40000011409 */
[----:B------:R-:W-:Y:S02]  /*80b0*/  ISETP.LT.AND P4, PT, R94, UR5, !P0 ;  /* 0x000000055e007c0c */ /* 0x000fe4000c781270 */
[----:B-1----:R-:W-:Y:S02]  /*80c0*/  IADD3 R11, P1, PT, R102, R4, RZ ;  /* 0x00000004660b7210 */ /* 0x002fe40007f3e0ff */
[----:B------:R-:W-:Y:S02]  /*80d0*/  ISETP.GE.U32.AND.EX P3, PT, R10, R99, P4, P3 ;  /* 0x000000630a00720c */ /* 0x000fe40002766130 */
[----:B------:R-:W-:-:S04]  /*80e0*/  IADD3 R11, P2, PT, R4, R11, RZ ;  /* 0x0000000b040b7210 */ /* 0x000fc80007f5e0ff */
[----:B------:R-:W-:Y:S02]  /*80f0*/  IADD3.X R100, PT, PT, R5, R100, R5, P2, P1 ;  /* 0x0000006405647210 */ /* 0x000fe400017e2405 */
        /* <DEDUP_REMOVED lines=9> */
[----:B------:R-:W-:Y:S02]  /*8190*/  IMAD R5, R95, R97, R16 ;  /* 0x000000615f057224 */ /* 0x000fe400078e0210 */
[----:B------:R-:W-:Y:S02]  /*81a0*/  IMAD.MOV.U32 R98, RZ, RZ, RZ ;  /* 0x000000ffff627224 */ /* 0x000fe400078e00ff */
[----:B-1----:R-:W-:Y:S01]  /*81b0*/  IMAD.MOV.U32 R105, RZ, RZ, RZ ;  /* 0x000000ffff697224 */ /* 0x002fe200078e00ff */
[----:B------:R-:W-:-:S04]  /*81c0*/  IADD3 R5, PT, PT, R4, 0x100, R5 ;  /* 0x0000010004057810 */ /* 0x000fc80007ffe005 */
[----:B------:R-:W-:Y:S01]  /*81d0*/  IADD3 R5, PT, PT, R5, R4, RZ ;  /* 0x0000000405057210 */ /* 0x000fe20007ffe0ff */
        /* <DEDUP_REMOVED lines=17> */
.L_x_65:
[----:B------:R-:W2:Y:S01]  /*82f0*/  LDCU.64 UR4, c[0x0][0x460] ;  /* 0x00008c00ff0477ac */ /* 0x000ea20008000a00 */
[----:B------:R-:W-:Y:S01]  /*8300*/  MOV R100, 0x8340 ;  /* 0x0000834000647802 */ /* 0x000fe20000000f00 */
[----:B--2---:R-:W-:Y:S01]  /*8310*/  IMAD.U32 R102, RZ, RZ, UR4 ;  /* 0x00000004ff667e24 */ /* 0x004fe2000f8e00ff */
[----:B------:R-:W-:Y:S02]  /*8320*/  MOV R99, UR5 ;  /* 0x0000000500637c02 */ /* 0x000fe40008000f00 */
[----:B-1---5:R-:W-:Y:S05]  /*8330*/  CALL.REL.NOINC `($__internal_1_$__cuda_sm20_rem_u64) ;  /* 0x0000013000a47944 */ /* 0x022fea0003c00000 */
.L_x_66:
[----:B------:R-:W-:Y:S05]  /*8340*/  BSYNC.RECONVERGENT B0 ;  /* 0x0000000000007941 */ /* 0x000fea0003800200 */
.L_x_64:
[----:B------:R-:W1:Y:S01]  /*8350*/  LDC.64 R6, c[0x0][0x460] ;  /* 0x00011800ff067b82 */ /* 0x000e620000000a00 */
[----:B------:R-:W2:Y:S01]  /*8360*/  LDCU UR4, c[0x0][0x384] ;  /* 0x00007080ff0477ac */ /* 0x000ea20008000800 */
[--C-:B------:R-:W-:Y:S01]  /*8370*/  SHF.R.U64 R98, R104, 0x3, R105.reuse ;  /* 0x0000000368627819 */ /* 0x100fe20000001269 */
[----:B------:R-:W-:Y:S01]  /*8380*/  BSSY.RECONVERGENT B0, `(.L_x_67) ;  /* 0x0000042000007945 */ /* 0x000fe20003800200 */
[----:B------:R-:W-:Y:S02]  /*8390*/  SHF.R.U32.HI R11, RZ, 0x3, R105 ;  /* 0x00000003ff0b7819 */ /* 0x000fe40000011669 */
[----:B------:R-:W-:Y:S02]  /*83a0*/  ISETP.GE.U32.AND P2, PT, R9, R98, PT ;  /* 0x000000620900720c */ /* 0x000fe40003f46070 */
[----:B------:R-:W3:Y:S01]  /*83b0*/  LDC.64 R4, c[0x0][0x468] ;  /* 0x00011a00ff047b82 */ /* 0x000ee20000000a00 */
[----:B--2---:R-:W-:-:S04]  /*83c0*/  ISETP.LT.AND P1, PT, R8, UR4, !P0 ;  /* 0x0000000408007c0c */ /* 0x004fc8000c721270 */
[----:B------:R-:W-:Y:S01]  /*83d0*/  ISETP.GE.U32.AND.EX P2, PT, R10, R11, P1, P2 ;  /* 0x0000000b0a00720c */ /* 0x000fe20000f46120 */
[----:B-1----:R-:W-:-:S04]  /*83e0*/  IMAD.WIDE.U32 R124, R95, R6, R16 ;  /* 0x000000065f7c7225 */ /* 0x002fc800078e0010 */
[----:B------:R-:W-:Y:S01]  /*83f0*/  IMAD R97, R95, R7, RZ ;  /* 0x000000075f617224 */ /* 0x000fe200078e02ff */
[----:B------:R-:W-:-:S03]  /*8400*/  IADD3 R9, P0, PT, R68, R124, RZ ;  /* 0x0000007c44097210 */ /* 0x000fc60007f1e0ff */
[----:B------:R-:W-:Y:S01]  /*8410*/  IMAD.IADD R118, R125, 0x1, R97 ;  /* 0x000000017d767824 */ /* 0x000fe200078e0261 */
[----:B---3--:R-:W-:-:S03]  /*8420*/  IADD3 R11, P1, PT, R9, R4, RZ ;  /* 0x00000004090b7210 */ /* 0x008fc60007f3e0ff */
[----:B------:R-:W-:Y:S01]  /*8430*/  IMAD.X R10, R69, 0x1, R118, P0 ;  /* 0x00000001450a7824 */ /* 0x000fe200000e0676 */
[----:B------:R-:W-:-:S04]  /*8440*/  IADD3 R100, P0, PT, R11, R4, RZ ;  /* 0x000000040b647210 */ /* 0x000fc80007f1e0ff */
[----:B------:R-:W-:Y:S02]  /*8450*/  IADD3.X R101, PT, PT, R5, R10, R5, P0, P1 ;  /* 0x0000000a05657210 */ /* 0x000fe400007e2405 */
[----:B------:R-:W-:-:S03]  /*8460*/  IADD3 RZ, P1, P0, -R68, R4, R100 ;  /* 0x0000000444ff7210 */ /* 0x000fc6000783e164 */
[----:B------:R1:W-:Y:S01]  /*8470*/  @P2 STG.E.64 desc[UR22][R100.64+0x100], R18 ;  /* 0x0001001264002986 */ /* 0x0003e2000c101b16 */
[----:B------:R-:W-:-:S04]  /*8480*/  IADD3.X R98, PT, PT, ~R69, R5, R101, P1, P0 ;  /* 0x0000000545627210 */ /* 0x000fc80000fe0565 */
[----:B------:R-:W-:-:S04]  /*8490*/  LOP3.LUT R98, R98, R7, RZ, 0xfc, !PT ;  /* 0x0000000762627212 */ /* 0x000fc800078efcff */
[----:B------:R-:W-:-:S13]  /*84a0*/  ISETP.NE.U32.AND P0, PT, R98, RZ, PT ;  /* 0x000000ff6200720c */ /* 0x000fda0003f05070 */
[----:B------:R-:W-:Y:S05]  /*84b0*/  @P0 BRA `(.L_x_68) ;  /* 0x0000000000680947 */ /* 0x000fea0003800000 */
[----:B------:R-:W1:Y:S01]  /*84c0*/  I2F.U32.RP R97, R6 ;  /* 0x0000000600617306 */ /* 0x000e620000209000 */
[----:B------:R-:W-:Y:S01]  /*84d0*/  IMAD R11, R95, R6, R16 ;  /* 0x000000065f0b7224 */ /* 0x000fe200078e0210 */
[----:B------:R-:W-:Y:S01]  /*84e0*/  ISETP.NE.U32.AND P0, PT, R6, RZ, PT ;  /* 0x000000ff0600720c */ /* 0x000fe20003f05070 */
[----:B------:R-:W-:-:S03]  /*84f0*/  IMAD.MOV.U32 R98, RZ, RZ, RZ ;  /* 0x000000ffff627224 */ /* 0x000fc600078e00ff */
[----:B------:R-:W-:-:S04]  /*8500*/  IADD3 R11, PT, PT, R68, R4, R11 ;  /* 0x00000004440b7210 */ /* 0x000fc80007ffe00b */
[----:B------:R-:W-:-:S04]  /*8510*/  IADD3 R11, PT, PT, R11, R4, RZ ;  /* 0x000000040b0b7210 */ /* 0x000fc80007ffe0ff */
[----:B------:R-:W-:Y:S01]  /*8520*/  IADD3 R11, PT, PT, -R68, R4, R11 ;  /* 0x00000004440b7210 */ /* 0x000fe20007ffe10b */
[----:B-1----:R-:W1:Y:S02]  /*8530*/  MUFU.RCP R19, R97 ;  /* 0x0000006100137308 */ /* 0x002e640000001000 */
[----:B-1----:R-:W-:-:S06]  /*8540*/  VIADD R19, R19, 0xffffffe ;  /* 0x0ffffffe13137836 */ /* 0x002fcc0000000000 */
        /* <DEDUP_REMOVED lines=17> */
.L_x_68:
[----:B------:R-:W2:Y:S01]  /*8660*/  LDCU.64 UR4, c[0x0][0x460] ;  /* 0x00008c00ff0477ac */ /* 0x000ea20008000a00 */
[----:B------:R-:W-:Y:S02]  /*8670*/  IADD3 R4, P1, P0, -R68, R4, R100 ;  /* 0x0000000444047210 */ /* 0x000fe4000783e164 */
[----:B------:R-:W-:Y:S02]  /*8680*/  MOV R104, 0x86f0 ;  /* 0x000086f000687802 */ /* 0x000fe40000000f00 */
[----:B------:R-:W-:Y:S02]  /*8690*/  IADD3.X R5, PT, PT, ~R69, R5, R101, P1, P0 ;  /* 0x0000000545057210 */ /* 0x000fe40000fe0565 */
[----:B------:R-:W-:-:S03]  /*86a0*/  MOV R98, R4 ;  /* 0x0000000400627202 */ /* 0x000fc60000000f00 */
[----:B------:R-:W-:Y:S02]  /*86b0*/  IMAD.MOV.U32 R97, RZ, RZ, R5 ;  /* 0x000000ffff617224 */ /* 0x000fe400078e0005 */
[----:B--2---:R-:W-:Y:S02]  /*86c0*/  IMAD.U32 R103, RZ, RZ, UR4 ;  /* 0x00000004ff677e24 */ /* 0x004fe4000f8e00ff */
[----:B------:R-:W-:Y:S02]  /*86d0*/  IMAD.U32 R106, RZ, RZ, UR5 ;  /* 0x00000005ff6a7e24 */ /* 0x000fe4000f8e00ff */
[----:B-1---5:R-:W-:Y:S05]  /*86e0*/  CALL.REL.NOINC `($__internal_0_$__cuda_sm20_div_u64) ;  /* 0x0000012800a47944 */ /* 0x022fea0003c00000 */
        /* <DEDUP_REMOVED lines=8> */
[----:B------:R-:W-:Y:S01]  /*8770*/  MOV R98, R4 ;  /* 0x0000000400627202 */ /* 0x000fe20000000f00 */
[----:B------:R-:W-:Y:S02]  /*8780*/  IMAD.MOV.U32 R18, RZ, RZ, R99 ;  /* 0x000000ffff127224 */ /* 0x000fe400078e0063 */
[----:B------:R-:W-:Y:S02]  /*8790*/  IMAD.IADD R19, R11, 0x1, R5 ;  /* 0x000000010b137824 */ /* 0x000fe400078e0205 */
.L_x_69:
[----:B------:R-:W-:Y:S05]  /*87a0*/  BSYNC.RECONVERGENT B0 ;  /* 0x0000000000007941 */ /* 0x000fea0003800200 */
.L_x_67:
[----:B------:R-:W1:Y:S01]  /*87b0*/  LDC.64 R4, c[0x0][0x468] ;  /* 0x00011a00ff047b82 */ /* 0x000e620000000a00 */
[----:B------:R-:W2:Y:S01]  /*87c0*/  LDCU.64 UR4, c[0x0][0x380] ;  /* 0x00007000ff0477ac */ /* 0x000ea20008000a00 */
[--C-:B------:R-:W-:Y:S01]  /*87d0*/  SHF.R.U64 R97, R98, 0x3, R19.reuse ;  /* 0x0000000362617819 */ /* 0x100fe20000001213 */
[----:B------:R-:W-:Y:S01]  /*87e0*/  VIADD R11, R95, 0x3 ;  /* 0x000000035f0b7836 */ /* 0x000fe20000000000 */
[----:B------:R-:W-:Y:S01]  /*87f0*/  SHF.R.U32.HI R98, RZ, 0x3, R19 ;  /* 0x00000003ff627819 */ /* 0x000fe20000011613 */
[----:B------:R-:W-:Y:S01]  /*8800*/  BSSY.RECONVERGENT B0, `(.L_x_70) ;  /* 0x000002f000007945 */ /* 0x000fe20003800200 */
[----:B------:R-:W-:Y:S02]  /*8810*/  ISETP.GE.U32.AND P3, PT, R18, R97, PT ;  /* 0x000000611200720c */ /* 0x000fe40003f66070 */
[----:B--2---:R-:W-:Y:S02]  /*8820*/  ISETP.GE.AND P0, PT, R11, UR4, PT ;  /* 0x000000040b007c0c */ /* 0x004fe4000bf06270 */
[----:B------:R-:W-:-:S02]  /*8830*/  SHF.R.S32.HI R11, RZ, 0x1f, R18 ;  /* 0x0000001fff0b7819 */ /* 0x000fc40000011412 */
[----:B------:R-:W-:Y:S02]  /*8840*/  ISETP.LT.AND P4, PT, R94, UR5, !P0 ;  /* 0x000000055e007c0c */ /* 0x000fe4000c781270 */
[----:B-1----:R-:W-:Y:S02]  /*8850*/  IADD3 R125, P2, PT, R124, R4, RZ ;  /* 0x000000047c7d7210 */ /* 0x002fe40007f5e0ff */
[----:B------:R-:W-:Y:S02]  /*8860*/  ISETP.GE.U32.AND.EX P3, PT, R11, R98, P4, P3 ;  /* 0x000000620b00720c */ /* 0x000fe40002766130 */
[----:B------:R-:W-:-:S04]  /*8870*/  IADD3 R97, P1, PT, R4, R125, RZ ;  /* 0x0000007d04617210 */ /* 0x000fc80007f3e0ff */
[----:B------:R-:W-:Y:S02]  /*8880*/  IADD3.X R118, PT, PT, R5, R118, R5, P1, P2 ;  /* 0x0000007605767210 */ /* 0x000fe40000fe4405 */
[----:B------:R-:W-:-:S05]  /*8890*/  IADD3 R97, P1, PT, R97, R4, RZ ;  /* 0x0000000461617210 */ /* 0x000fca0007f3e0ff */
        /* <DEDUP_REMOVED lines=9> */
[----:B-1----:R-:W1:Y:S01]  /*8930*/  I2F.U32.RP R14, R6 ;  /* 0x00000006000e7306 */ /* 0x002e620000209000 */
[----:B------:R-:W-:Y:S02]  /*8940*/  IMAD R17, R95, R6, R16 ;  /* 0x000000065f117224 */ /* 0x000fe400078e0210 */
[----:B------:R-:W-:Y:S02]  /*8950*/  IMAD.MOV.U32 R98, RZ, RZ, RZ ;  /* 0x000000ffff627224 */ /* 0x000fe400078e00ff */
[----:B------:R-:W-:Y:S01]  /*8960*/  IMAD.MOV.U32 R105, RZ, RZ, RZ ;  /* 0x000000ffff697224 */ /* 0x000fe200078e00ff */
[----:B------:R-:W-:-:S04]  /*8970*/  IADD3 R17, PT, PT, R4, 0x100, R17 ;  /* 0x0000010004117810 */ /* 0x000fc80007ffe011 */
[----:B------:R-:W-:Y:S01]  /*8980*/  LEA R17, R4, R17, 0x1 ;  /* 0x0000001104117211 */ /* 0x000fe200078e08ff */
[----:B-1----:R-:W1:Y:S02]  /*8990*/  MUFU.RCP R7, R14 ;  /* 0x0000000e00077308 */ /* 0x002e640000001000 */
        /* <DEDUP_REMOVED lines=16> */
.L_x_71:
[----:B------:R-:W2:Y:S01]  /*8aa0*/  LDCU.64 UR4, c[0x0][0x460] ;  /* 0x00008c00ff0477ac */ /* 0x000ea20008000a00 */
[----:B------:R-:W-:Y:S01]  /*8ab0*/  MOV R100, 0x8af0 ;  /* 0x00008af000647802 */ /* 0x000fe20000000f00 */
[----:B--2---:R-:W-:Y:S01]  /*8ac0*/  IMAD.U32 R102, RZ, RZ, UR4 ;  /* 0x00000004ff667e24 */ /* 0x004fe2000f8e00ff */
[----:B-1----:R-:W-:Y:S02]  /*8ad0*/  MOV R99, UR5 ;  /* 0x0000000500637c02 */ /* 0x002fe40008000f00 */
[----:B-----5:R-:W-:Y:S05]  /*8ae0*/  CALL.REL.NOINC `($__internal_1_$__cuda_sm20_rem_u64) ;  /* 0x0000012800b87944 */ /* 0x020fea0003c00000 */
.L_x_72:
[----:B------:R-:W-:Y:S05]  /*8af0*/  BSYNC.RECONVERGENT B0 ;  /* 0x0000000000007941 */ /* 0x000fea0003800200 */
.L_x_70:
[----:B------:R-:W1:Y:S01]  /*8b00*/  LDC.64 R4, c[0x0][0x468] ;  /* 0x00011a00ff047b82 */ /* 0x000e620000000a00 */
[----:B------:R-:W2:Y:S01]  /*8b10*/  LDCU UR9, c[0x0][0x384] ;  /* 0x00007080ff0977ac */ /* 0x000ea20008000800 */
[--C-:B------:R-:W-:Y:S02]  /*8b20*/  SHF.R.U64 R7, R104, 0x3, R105.reuse ;  /* 0x0000000368077819 */ /* 0x100fe40000001269 */
[----:B------:R-:W-:Y:S02]  /*8b30*/  SHF.R.U32.HI R6, RZ, 0x3, R105 ;  /* 0x00000003ff067819 */ /* 0x000fe40000011669 */
[----:B------:R-:W-:Y:S02]  /*8b40*/  ISETP.GE.U32.AND P2, PT, R18, R7, PT ;  /* 0x000000071200720c */ /* 0x000fe40003f46070 */
[----:B--2---:R-:W-:-:S04]  /*8b50*/  ISETP.LT.AND P3, PT, R8, UR9, !P0 ;  /* 0x0000000908007c0c */ /* 0x004fc8000c761270 */
[----:B------:R-:W-:Y:S02]  /*8b60*/  ISETP.GE.U32.AND.EX P3, PT, R11, R6, P3, P2 ;  /* 0x000000060b00720c */ /* 0x000fe40001f66120 */
[----:B-1----:R-:W-:-:S04]  /*8b70*/  IADD3 R9, P1, PT, R9, R4, RZ ;  /* 0x0000000409097210 */ /* 0x002fc80007f3e0ff */
[----:B------:R-:W-:-:S04]  /*8b80*/  IADD3 R9, P0, PT, R9, R4, RZ ;  /* 0x0000000409097210 */ /* 0x000fc80007f1e0ff */
[----:B------:R-:W-:Y:S02]  /*8b90*/  IADD3 R4, P2, PT, R4, R9, RZ ;  /* 0x0000000904047210 */ /* 0x000fe40007f5e0ff */
[----:B------:R-:W-:-:S05]  /*8ba0*/  IADD3.X R10, PT, PT, R5, R10, R5, P0, P1 ;  /* 0x0000000a050a7210 */ /* 0x000fca00007e2405 */
[----:B------:R-:W-:-:S05]  /*8bb0*/  IMAD.X R5, R5, 0x1, R10, P2 ;  /* 0x0000000105057824 */ /* 0x000fca00010e060a */
[----:B------:R1:W-:Y:S02]  /*8bc0*/  @P3 STG.E.64 desc[UR22][R4.64+0x100], R12 ;  /* 0x0001000c04003986 */ /* 0x0003e4000c101b16 */
.L_x_48:
[----:B------:R-:W-:Y:S05]  /*8bd0*/  BSYNC.RECONVERGENT B1 ;  /* 0x0000000000017941 */ /* 0x000fea0003800200 */
.L_x_46:
[----:B-12---:R-:W1:Y:S01]  /*8be0*/  S2R R4, SR_CTAID.Y ;  /* 0x0000000000047919 */ /* 0x006e620000002600 */
[----:B------:R-:W3:Y:S01]  /*8bf0*/  LDC R7, c[0x0][0x398] ;  /* 0x0000e600ff077b82 */ /* 0x000ee20000000800 */
[----:B------:R-:W-:Y:S01]  /*8c00*/  IMAD.MOV.U32 R6, RZ, RZ, -0x1 ;  /* 0xffffffffff067424 */ /* 0x000fe200078e00ff */
[----:B------:R-:W-:Y:S01]  /*8c10*/  IADD3 R116, P0, PT, R72, R116, RZ ;  /* 0x0000007448747210 */ /* 0x000fe20007f1e0ff */
[----:B------:R-:W-:Y:S04]  /*8c20*/  BSSY.RECONVERGENT B1, `(.L_x_73) ;  /* 0x00001ab000017945 */ /* 0x000fe80003800200 */
[----:B------:R-:W-:Y:S01]  /*8c30*/  IMAD.X R117, R73, 0x1, R107, P0 ;  /* 0x0000000149757824 */ /* 0x000fe200000e066b */
[----:B---3--:R-:W-:-:S04]  /*8c40*/  SHF.L.U32 R9, R6, R7, RZ ;  /* 0x0000000706097219 */ /* 0x008fc800000006ff */
[----:B------:R-:W-:Y:S02]  /*8c50*/  LOP3.LUT R6, R0, R9, RZ, 0x30, !PT ;  /* 0x0000000900067212 */ /* 0x000fe400078e30ff */
[-C--:B------:R-:W-:Y:S02]  /*8c60*/  SHF.R.U32.HI R0, RZ, R7.reuse, R0 ;  /* 0x00000007ff007219 */ /* 0x080fe40000011600 */
[----:B-1----:R-:W-:-:S03]  /*8c70*/  SHF.L.U32 R5, R4, R7, RZ ;  /* 0x0000000704057219 */ /* 0x002fc600000006ff */
[----:B------:R-:W-:Y:S02]  /*8c80*/  IMAD.SHL.U32 R0, R0, 0x40, RZ ;  /* 0x0000004000007824 */ /* 0x000fe400078e00ff */
[----:B------:R-:W-:-:S05]  /*8c90*/  IMAD.IADD R5, R5, 0x1, R6 ;  /* 0x0000000105057824 */ /* 0x000fca00078e0206 */
[----:B------:R-:W-:-:S04]  /*8ca0*/  LEA R5, R5, 0x40, 0x6 ;  /* 0x0000004005057811 */ /* 0x000fc800078e30ff */
[----:B------:R-:W-:Y:S01]  /*8cb0*/  ISETP.GE.AND P1, PT, R0, R5, PT ;  /* 0x000000050000720c */ /* 0x000fe20003f26270 */
[----:B------:R-:W-:Y:S02]  /*8cc0*/  VIADD R0, R94, 0x20 ;  /* 0x000000205e007836 */ /* 0x000fe40000000000 */
[----:B------:R-:W-:-:S10]  /*8cd0*/  VIADD R5, R95, 0x8 ;  /* 0x000000085f057836 */ /* 0x000fd40000000000 */
[----:B------:R-:W-:Y:S05]  /*8ce0*/  @P1 BRA `(.L_x_74) ;  /* 0x0000001400f81947 */ /* 0x000fea0003800000 */
[----:B------:R-:W-:Y:S01]  /*8cf0*/  IADD3 R10, P0, PT, -R2, R116, RZ ;  /* 0x00000074020a7210 */ /* 0x000fe20007f1e1ff */
[----:B------:R-:W-:Y:S04]  /*8d00*/  BSSY.RECONVERGENT B0, `(.L_x_75) ;  /* 0x0000029000007945 */ /* 0x000fe80003800200 */
[----:B------:R-:W-:-:S05]  /*8d10*/  IMAD.X R11, R117, 0x1, ~R3, P0 ;  /* 0x00000001750b7824 */ /* 0x000fca00000e0e03 */
[----:B------:R-:W-:-:S04]  /*8d20*/  LOP3.LUT R6, R11, R91, RZ, 0xfc, !PT ;  /* 0x0000005b0b067212 */ /* 0x000fc800078efcff */
[----:B------:R-:W-:-:S13]  /*8d30*/  ISETP.NE.U32.AND P0, PT, R6, RZ, PT ;  /* 0x000000ff0600720c */ /* 0x000fda0003f05070 */
[----:B------:R-:W-:Y:S05]  /*8d40*/  @P0 BRA `(.L_x_76) ;  /* 0x0000000000580947 */ /* 0x000fea0003800000 */
[----:B------:R-:W1:Y:S01]  /*8d50*/  I2F.U32.RP R12, R92 ;  /* 0x0000005c000c7306 */ /* 0x000e620000209000 */
[----:B------:R-:W-:-:S07]  /*8d60*/  ISETP.NE.U32.AND P0, PT, R92, RZ, PT ;  /* 0x000000ff5c00720c */ /* 0x000fce0003f05070 */
[----:B-1----:R-:W1:Y:S02]  /*8d70*/  MUFU.RCP R8, R12 ;  /* 0x0000000c00087308 */ /* 0x002e640000001000 */
[----:B-1----:R-:W-:-:S06]  /*8d80*/  IADD3 R8, PT, PT, R8, 0xffffffe, RZ ;  /* 0x0ffffffe08087810 */ /* 0x002fcc0007ffe0ff */
[----:B------:R-:W1:Y:S02]  /*8d90*/  F2I.FTZ.U32.TRUNC.NTZ R9, R8 ;  /* 0x0000000800097305 */ /* 0x000e64000021f000 */
[----:B-1----:R-:W-:Y:S01]  /*8da0*/  IADD3 R6, PT, PT, RZ, -R9, RZ ;  /* 0x80000009ff067210 */ /* 0x002fe20007ffe0ff */
[----:B------:R-:W-:-:S04]  /*8db0*/  IMAD.MOV.U32 R8, RZ, RZ, RZ ;  /* 0x000000ffff087224 */ /* 0x000fc800078e00ff */
        /* <DEDUP_REMOVED lines=15> */
.L_x_76:
[----:B------:R-:W-:Y:S01]  /*8eb0*/  IMAD.MOV.U32 R98, RZ, RZ, R10 ;  /* 0x000000ffff627224 */ /* 0x000fe200078e000a */
[----:B------:R-:W-:Y:S01]  /*8ec0*/  MOV R103, R92 ;  /* 0x0000005c00677202 */ /* 0x000fe20000000f00 */
[----:B------:R-:W-:Y:S01]  /*8ed0*/  IMAD.MOV.U32 R97, RZ, RZ, R11 ;  /* 0x000000ffff617224 */ /* 0x000fe200078e000b */
[----:B------:R-:W-:Y:S02]  /*8ee0*/  MOV R106, R91 ;  /* 0x0000005b006a7202 */ /* 0x000fe40000000f00 */
[----:B------:R-:W-:Y:S02]  /*8ef0*/  MOV R104, 0x8f10 ;  /* 0x00008f1000687802 */ /* 0x000fe40000000f00 */
[----:B-----5:R-:W-:Y:S05]  /*8f00*/  CALL.REL.NOINC `($__internal_0_$__cuda_sm20_div_u64) ;  /* 0x00000120009c7944 */ /* 0x020fea0003c00000 */
[----:B------:R-:W-:-:S04]  /*8f10*/  IADD3 R7, P0, PT, RZ, -R99, RZ ;  /* 0x80000063ff077210 */ /* 0x000fc80007f1e0ff */
[----:B------:R-:W-:Y:S01]  /*8f20*/  IADD3.X R9, PT, PT, RZ, ~R98, RZ, P0, !PT ;  /* 0x80000062ff097210 */ /* 0x000fe200007fe4ff */
[----:B------:R-:W-:-:S04]  /*8f30*/  IMAD.WIDE.U32 R12, R92, R7, R10 ;  /* 0x000000075c0c7225 */ /* 0x000fc800078e000a */
[----:B------:R-:W-:Y:S01]  /*8f40*/  IMAD R6, R9, R92, RZ ;  /* 0x0000005c09067224 */ /* 0x000fe200078e02ff */
[----:B------:R-:W-:Y:S02]  /*8f50*/  MOV R9, R99 ;  /* 0x0000006300097202 */ /* 0x000fe40000000f00 */
[----:B------:R-:W-:Y:S01]  /*8f60*/  MOV R8, R12 ;  /* 0x0000000c00087202 */ /* 0x000fe20000000f00 */
[----:B------:R-:W-:-:S05]  /*8f70*/  IMAD R6, R91, R7, R6 ;  /* 0x000000075b067224 */ /* 0x000fca00078e0206 */
[----:B------:R-:W-:Y:S02]  /*8f80*/  IADD3 R7, PT, PT, R6, R13, RZ ;  /* 0x0000000d06077210 */ /* 0x000fe40007ffe0ff */
.L_x_77:
[----:B------:R-:W-:Y:S05]  /*8f90*/  BSYNC.RECONVERGENT B0 ;  /* 0x0000000000007941 */ /* 0x000fea0003800200 */
.L_x_75:
[----:B------:R-:W1:Y:S01]  /*8fa0*/  LDCU.64 UR4, c[0x0][0x380] ;  /* 0x00007000ff0477ac */ /* 0x000e620008000a00 */
[--C-:B------:R-:W-:Y:S02]  /*8fb0*/  SHF.R.U64 R8, R8, 0x3, R7.reuse ;  /* 0x0000000308087819 */ /* 0x100fe40000001207 */
[----:B------:R-:W-:Y:S02]  /*8fc0*/  SHF.R.U32.HI R7, RZ, 0x3, R7 ;  /* 0x00000003ff077819 */ /* 0x000fe40000011607 */
[----:B------:R-:W-:Y:S02]  /*8fd0*/  ISETP.GE.U32.AND P0, PT, R9, R8, PT ;  /* 0x000000080900720c */ /* 0x000fe40003f06070 */
[----:B------:R-:W-:Y:S02]  /*8fe0*/  SHF.R.S32.HI R8, RZ, 0x1f, R9 ;  /* 0x0000001fff087819 */ /* 0x000fe40000011409 */
[----:B-1----:R-:W-:-:S04]  /*8ff0*/  ISETP.GE.AND P1, PT, R5, UR4, PT ;  /* 0x0000000405007c0c */ /* 0x002fc8000bf26270 */
[----:B------:R-:W-:-:S04]  /*9000*/  ISETP.LT.AND P1, PT, R94, UR5, !P1 ;  /* 0x000000055e007c0c */ /* 0x000fc8000cf21270 */
[----:B------:R-:W-:-:S13]  /*9010*/  ISETP.GE.U32.AND.EX P0, PT, R8, R7, P1, P0 ;  /* 0x000000070800720c */ /* 0x000fda0000f06100 */
        /* <DEDUP_REMOVED lines=27> */
.L_x_79:
[----:B------:R-:W-:Y:S01]  /*91d0*/  IMAD.MOV.U32 R103, RZ, RZ, R7 ;  /* 0x000000ffff677224 */ /* 0x000fe200078e0007 */
[----:B------:R-:W-:Y:S01]  /*91e0*/  MOV R102, R92 ;  /* 0x0000005c00667202 */ /* 0x000fe20000000f00 */
[----:B------:R-:W-:Y:S01]  /*91f0*/  IMAD.MOV.U32 R101, RZ, RZ, R6 ;  /* 0x000000ffff657224 */ /* 0x000fe200078e0006 */
[----:B------:R-:W-:Y:S02]  /*9200*/  MOV R99, R91 ;  /* 0x0000005b00637202 */ /* 0x000fe40000000f00 */
[----:B------:R-:W-:Y:S02]  /*9210*/  MOV R100, 0x9230 ;  /* 0x0000923000647802 */ /* 0x000fe40000000f00 */
[----:B----45:R-:W-:Y:S05]  /*9220*/  CALL.REL.NOINC `($__internal_1_$__cuda_sm20_rem_u64) ;  /* 0x0000012000e87944 */ /* 0x030fea0003c00000 */
.L_x_80:
[----:B------:R-:W-:Y:S05]  /*9230*/  BSYNC.RECONVERGENT B0 ;  /* 0x0000000000007941 */ /* 0x000fea0003800200 */
.L_x_78:
[----:B------:R-:W1:Y:S01]  /*9240*/  LDCU.64 UR4, c[0x0][0x380] ;  /* 0x00007000ff0477ac */ /* 0x000e620008000a00 */
[--C-:B------:R-:W-:Y:S02]  /*9250*/  SHF.R.U64 R10, R104, 0x3, R105.reuse ;  /* 0x00000003680a7819 */ /* 0x100fe40000001269 */
[----:B------:R-:W-:Y:S02]  /*9260*/  SHF.R.U32.HI R11, RZ, 0x3, R105 ;  /* 0x00000003ff0b7819 */ /* 0x000fe40000011669 */
[----:B------:R-:W-:Y:S02]  /*9270*/  ISETP.GE.U32.AND P0, PT, R9, R10, PT ;  /* 0x0000000a0900720c */ /* 0x000fe40003f06070 */
[----:B-1----:R-:W-:-:S04]  /*9280*/  ISETP.GE.AND P1, PT, R0, UR5, PT ;  /* 0x0000000500007c0c */ /* 0x002fc8000bf26270 */
[----:B------:R-:W-:-:S04]  /*9290*/  ISETP.LT.AND P2, PT, R5, UR4, !P1 ;  /* 0x0000000405007c0c */ /* 0x000fc8000cf41270 */
[----:B------:R-:W-:-:S13]  /*92a0*/  ISETP.GE.U32.AND.EX P0, PT, R8, R11, P2, P0 ;  /* 0x0000000b0800720c */ /* 0x000fda0001706100 */
        /* <DEDUP_REMOVED lines=19> */
[----:B------:R-:W-:-:S04]  /*93e0*/  IMAD.HI.U32 R11, R13, R11, R12 ;  /* 0x0000000b0d0b7227 */ /* 0x000fc800078e000c */
[----:B------:R-:W-:Y:S02]  /*93f0*/  IMAD.MOV.U32 R13, RZ, RZ, RZ ;  /* 0x000000ffff0d7224 */ /* 0x000fe400078e00ff */
        /* <DEDUP_REMOVED lines=12> */
.L_x_82:
[----:B------:R-:W-:Y:S01]  /*94c0*/  IMAD.MOV.U32 R98, RZ, RZ, R10 ;  /* 0x000000ffff627224 */ /* 0x000fe200078e000a */
[----:B------:R-:W-:Y:S01]  /*94d0*/  MOV R103, R92 ;  /* 0x0000005c00677202 */ /* 0x000fe20000000f00 */
[----:B------:R-:W-:Y:S01]  /*94e0*/  IMAD.MOV.U32 R97, RZ, RZ, R11 ;  /* 0x000000ffff617224 */ /* 0x000fe200078e000b */
[----:B------:R-:W-:Y:S02]  /*94f0*/  MOV R106, R91 ;  /* 0x0000005b006a7202 */ /* 0x000fe40000000f00 */
[----:B------:R-:W-:Y:S02]  /*9500*/  MOV R104, 0x9520 ;  /* 0x0000952000687802 */ /* 0x000fe40000000f00 */
[----:B----45:R-:W-:Y:S05]  /*9510*/  CALL.REL.NOINC `($__internal_0_$__cuda_sm20_div_u64) ;  /* 0x0000011c00187944 */ /* 0x030fea0003c00000 */
[----:B------:R-:W-:-:S04]  /*9520*/  IADD3 R13, P0, PT, RZ, -R99, RZ ;  /* 0x80000063ff0d7210 */ /* 0x000fc80007f1e0ff */
[----:B------:R-:W-:Y:S01]  /*9530*/  IADD3.X R15, PT, PT, RZ, ~R98, RZ, P0, !PT ;  /* 0x80000062ff0f7210 */ /* 0x000fe200007fe4ff */
[----:B------:R-:W-:-:S04]  /*9540*/  IMAD.WIDE.U32 R10, R92, R13, R10 ;  /* 0x0000000d5c0a7225 */ /* 0x000fc800078e000a */
[----:B------:R-:W-:-:S04]  /*9550*/  IMAD R12, R15, R92, RZ ;  /* 0x0000005c0f0c7224 */ /* 0x000fc800078e02ff */
[----:B------:R-:W-:Y:S01]  /*9560*/  IMAD R13, R91, R13, R12 ;  /* 0x0000000d5b0d7224 */ /* 0x000fe200078e020c */
[----:B------:R-:W-:-:S04]  /*9570*/  MOV R12, R99 ;  /* 0x00000063000c7202 */ /* 0x000fc80000000f00 */
[----:B------:R-:W-:Y:S02]  /*9580*/  IADD3 R13, PT, PT, R13, R11, RZ ;  /* 0x0000000b0d0d7210 */ /* 0x000fe40007ffe0ff */
.L_x_83:
[----:B------:R-:W-:Y:S05]  /*9590*/  BSYNC.RECONVERGENT B0 ;  /* 0x0000000000007941 */ /* 0x000fea0003800200 */
.L_x_81:
[----:B------:R-:W1:Y:S01]  /*95a0*/  LDCU.64 UR4, c[0x0][0x380] ;  /* 0x00007000ff0477ac */ /* 0x000e620008000a00 */
[----:B------:R-:W-:Y:S01]  /*95b0*/  VIADD R11, R95, 0x9 ;  /* 0x000000095f0b7836 */ /* 0x000fe20000000000 */
        /* <DEDUP_REMOVED lines=34> */
.L_x_85:
[----:B------:R-:W-:Y:S01]  /*97e0*/  IMAD.MOV.U32 R103, RZ, RZ, R7 ;  /* 0x000000ffff677224 */ /* 0x000fe200078e0007 */
[----:B------:R-:W-:Y:S01]  /*97f0*/  MOV R102, R92 ;  /* 0x0000005c00667202 */ /* 0x000fe20000000f00 */
[----:B------:R-:W-:Y:S01]  /*9800*/  IMAD.MOV.U32 R101, RZ, RZ, R6 ;  /* 0x000000ffff657224 */ /* 0x000fe200078e0006 */
[----:B------:R-:W-:Y:S02]  /*9810*/  MOV R99, R91 ;  /* 0x0000005b00637202 */ /* 0x000fe40000000f00 */
[----:B------:R-:W-:Y:S02]  /*9820*/  MOV R100, 0x9840 ;  /* 0x0000984000647802 */ /* 0x000fe40000000f00 */
[----:B----45:R-:W-:Y:S05]  /*9830*/  CALL.REL.NOINC `($__internal_1_$__cuda_sm20_rem_u64) ;  /* 0x0000011c00647944 */ /* 0x030fea0003c00000 */
.L_x_86:
[----:B------:R-:W-:Y:S05]  /*9840*/  BSYNC.RECONVERGENT B0 ;  /* 0x0000000000007941 */ /* 0x000fea0003800200 */
.L_x_84:
[----:B------:R-:W1:Y:S01]  /*9850*/  LDCU UR4, c[0x0][0x380] ;  /* 0x00007000ff0477ac */ /* 0x000e620008000800 */
[--C-:B------:R-:W-:Y:S02]  /*9860*/  SHF.R.U64 R15, R104, 0x3, R105.reuse ;  /* 0x00000003680f7819 */ /* 0x100fe40000001269 */
[----:B------:R-:W-:Y:S02]  /*9870*/  SHF.R.U32.HI R13, RZ, 0x3, R105 ;  /* 0x00000003ff0d7819 */ /* 0x000fe40000011669 */
[----:B------:R-:W-:Y:S02]  /*9880*/  ISETP.GE.U32.AND P2, PT, R12, R15, PT ;  /* 0x0000000f0c00720c */ /* 0x000fe40003f46070 */
[----:B-1----:R-:W-:-:S04]  /*9890*/  ISETP.LT.AND P1, PT, R11, UR4, !P1 ;  /* 0x000000040b007c0c */ /* 0x002fc8000cf21270 */
        /* <DEDUP_REMOVED lines=34> */
.L_x_88:
        /* <DEDUP_REMOVED lines=9> */
[----:B------:R-:W-:Y:S01]  /*9b50*/  IMAD.WIDE.U32 R14, R92, R13, R10 ;  /* 0x0000000d5c0e7225 */ /* 0x000fe200078e000a */
[----:B------:R-:W-:-:S03]  /*9b60*/  MOV R11, R99 ;  /* 0x00000063000b7202 */ /* 0x000fc60000000f00 */
[----:B------:R-:W-:Y:S01]  /*9b70*/  IMAD R12, R91, R13, R12 ;  /* 0x0000000d5b0c7224 */ /* 0x000fe200078e020c */
[----:B------:R-:W-:-:S04]  /*9b80*/  MOV R10, R14 ;  /* 0x0000000e000a7202 */ /* 0x000fc80000000f00 */
[----:B------:R-:W-:Y:S02]  /*9b90*/  IADD3 R13, PT, PT, R12, R15, RZ ;  /* 0x0000000f0c0d7210 */ /* 0x000fe40007ffe0ff */
.L_x_89:
[----:B------:R-:W-:Y:S05]  /*9ba0*/  BSYNC.RECONVERGENT B0 ;  /* 0x0000000000007941 */ /* 0x000fea0003800200 */
.L_x_87:
[----:B------:R-:W1:Y:S01]  /*9bb0*/  LDCU UR4, c[0x0][0x380] ;  /* 0x00007000ff0477ac */ /* 0x000e620008000800 */
[--C-:B------:R-:W-:Y:S01]  /*9bc0*/  SHF.R.U64 R10, R10, 0x3, R13.reuse ;  /* 0x000000030a0a7819 */ /* 0x100fe2000000120d */
[----:B------:R-:W-:Y:S01]  /*9bd0*/  VIADD R12, R95, 0xa ;  /* 0x0000000a5f0c7836 */ /* 0x000fe20000000000 */
[----:B------:R-:W-:Y:S02]  /*9be0*/  SHF.R.U32.HI R13, RZ, 0x3, R13 ;  /* 0x00000003ff0d7819 */ /* 0x000fe4000001160d */
[----:B------:R-:W-:Y:S02]  /*9bf0*/  ISETP.GE.U32.AND P1, PT, R11, R10, PT ;  /* 0x0000000a0b00720c */ /* 0x000fe40003f26070 */
[----:B------:R-:W-:Y:S02]  /*9c00*/  SHF.R.S32.HI R10, RZ, 0x1f, R11 ;  /* 0x0000001fff0a7819 */ /* 0x000fe4000001140b */
[----:B-1----:R-:W-:-:S04]  /*9c10*/  ISETP.LT.AND P0, PT, R12, UR4, !P0 ;  /* 0x000000040c007c0c */ /* 0x002fc8000c701270 */
[----:B------:R-:W-:-:S13]  /*9c20*/  ISETP.GE.U32.AND.EX P0, PT, R10, R13, P0, P1 ;  /* 0x0000000d0a00720c */ /* 0x000fda0000706110 */
[----:B------:R1:W4:Y:S01]  /*9c30*/  @P0 LDG.E.LTC128B.64 R80, desc[UR22][R8.64] ;  /* 0x0000001608500981 */ /* 0x000322000c1e1b20 */
[----:B------:R-:W-:Y:S01]  /*9c40*/  IADD3 R7, P0, PT, R70, R7, RZ ;  /* 0x0000000746077210 */ /* 0x000fe20007f1e0ff */
[----:B------:R-:W-:Y:S04]  /*9c50*/  BSSY.RECONVERGENT B0, `(.L_x_90) ;  /* 0x0000020000007945 */ /* 0x000fe80003800200 */
[----:B------:R-:W-:Y:S01]  /*9c60*/  IMAD.X R6, R71, 0x1, R6, P0 ;  /* 0x0000000147067824 */ /* 0x000fe200000e0606 */
[----:B------:R-:W-:-:S04]  /*9c70*/  ISETP.GE.AND P0, PT, R12, UR4, PT ;  /* 0x000000040c007c0c */ /* 0x000fc8000bf06270 */
        /* <DEDUP_REMOVED lines=23> */
.L_x_91:
[----:B------:R-:W-:Y:S01]  /*9df0*/  IMAD.MOV.U32 R103, RZ, RZ, R7 ;  /* 0x000000ffff677224 */ /* 0x000fe200078e0007 */
[----:B------:R-:W-:Y:S01]  /*9e00*/  MOV R102, R92 ;  /* 0x0000005c00667202 */ /* 0x000fe20000000f00 */
[----:B------:R-:W-:Y:S01]  /*9e10*/  IMAD.MOV.U32 R101, RZ, RZ, R6 ;  /* 0x000000ffff657224 */ /* 0x000fe200078e0006 */
[----:B------:R-:W-:Y:S02]  /*9e20*/  MOV R99, R91 ;  /* 0x0000005b00637202 */ /* 0x000fe40000000f00 */
[----:B------:R-:W-:Y:S02]  /*9e30*/  MOV R100, 0x9e50 ;  /* 0x00009e5000647802 */ /* 0x000fe40000000f00 */
[----:B----45:R-:W-:Y:S05]  /*9e40*/  CALL.REL.NOINC `($__internal_1_$__cuda_sm20_rem_u64) ;  /* 0x0000011400e07944 */ /* 0x030fea0003c00000 */
.L_x_92:
[----:B------:R-:W-:Y:S05]  /*9e50*/  BSYNC.RECONVERGENT B0 ;  /* 0x0000000000007941 */ /* 0x000fea0003800200 */
.L_x_90:
        /* <DEDUP_REMOVED lines=22> */
[----:B-1----:R-:W-:Y:S01]  /*9fc0*/  IMAD.MOV R11, RZ, RZ, -R13 ;  /* 0x000000ffff0b7224 */ /* 0x002fe200078e0a0d */
[----:B------:R-:W-:-:S03]  /*9fd0*/  MOV R12, RZ ;  /* 0x000000ff000c7202 */ /* 0x000fc60000000f00 */
        /* <DEDUP_REMOVED lines=14> */
.L_x_94:
        /* <DEDUP_REMOVED lines=14> */
.L_x_95:
[----:B------:R-:W-:Y:S05]  /*a1a0*/  BSYNC.RECONVERGENT B0 ;  /* 0x0000000000007941 */ /* 0x000fea0003800200 */
.L_x_93:
[----:B------:R-:W1:Y:S01]  /*a1b0*/  LDCU.64 UR4, c[0x0][0x380] ;  /* 0x00007000ff0477ac */ /* 0x000e620008000a00 */
[----:B------:R-:W-:Y:S01]  /*a1c0*/  VIADD R13, R95, 0xb ;  /* 0x0000000b5f0d7836 */ /* 0x000fe20000000000 */
[----:B------:R-:W-:-:S04]  /*a1d0*/  SHF.R.U64 R10, R10, 0x3, R12 ;  /* 0x000000030a0a7819 */ /* 0x000fc8000000120c */
[----:B------:R-:W-:Y:S02]  /*a1e0*/  ISETP.GE.U32.AND P1, PT, R11, R10, PT ;  /* 0x0000000a0b00720c */ /* 0x000fe40003f26070 */
[----:B------:R-:W-:Y:S02]  /*a1f0*/  SHF.R.S32.HI R10, RZ, 0x1f, R11 ;  /* 0x0000001fff0a7819 */ /* 0x000fe4000001140b */
[----:B-1----:R-:W-:Y:S02]  /*a200*/  ISETP.GE.AND P0, PT, R13, UR4, PT ;  /* 0x000000040d007c0c */ /* 0x002fe4000bf06270 */
[----:B------:R-:W-:Y:S02]  /*a210*/  SHF.R.U32.HI R13, RZ, 0x3, R12 ;  /* 0x00000003ff0d7819 */ /* 0x000fe4000001160c */
        /* <DEDUP_REMOVED lines=29> */
.L_x_97:
[----:B------:R-:W-:Y:S01]  /*a3f0*/  IMAD.MOV.U32 R102, RZ, RZ, R92 ;  /* 0x000000ffff667224 */ /* 0x000fe200078e005c */
[----:B------:R-:W-:Y:S02]  /*a400*/  MOV R99, R91 ;  /* 0x0000005b00637202 */ /* 0x000fe40000000f00 */
[----:B------:R-:W-:Y:S02]  /*a410*/  MOV R100, 0xa430 ;  /* 0x0000a43000647802 */ /* 0x000fe40000000f00 */
[----:B----45:R-:W-:Y:S05]  /*a420*/  CALL.REL.NOINC `($__internal_1_$__cuda_sm20_rem_u64) ;  /* 0x0000011000687944 */ /* 0x030fea0003c00000 */
.L_x_98:
[----:B------:R-:W-:Y:S05]  /*a430*/  BSYNC.RECONVERGENT B0 ;  /* 0x0000000000007941 */ /* 0x000fea0003800200 */
.L_x_96:
[----:B------:R-:W1:Y:S01]  /*a440*/  LDCU UR9, c[0x0][0x384] ;  /* 0x00007080ff0977ac */ /* 0x000e620008000800 */
[--C-:B------:R-:W-:Y:S02]  /*a450*/  SHF.R.U64 R6, R104, 0x3, R105.reuse ;  /* 0x0000000368067819 */ /* 0x100fe40000001269 */
[----:B------:R-:W-:Y:S02]  /*a460*/  SHF.R.U32.HI R7, RZ, 0x3, R105 ;  /* 0x00000003ff077819 */ /* 0x000fe40000011669 */
[----:B------:R-:W-:Y:S02]  /*a470*/  ISETP.GE.U32.AND P1, PT, R11, R6, PT ;  /* 0x000000060b00720c */ /* 0x000fe40003f26070 */
[----:B-1----:R-:W-:-:S04]  /*a480*/  ISETP.LT.AND P0, PT, R0, UR9, !P0 ;  /* 0x0000000900007c0c */ /* 0x002fc8000c701270 */
[----:B------:R-:W-:-:S13]  /*a490*/  ISETP.GE.U32.AND.EX P0, PT, R10, R7, P0, P1 ;  /* 0x000000070a00720c */ /* 0x000fda0000706110 */
[----:B------:R-:W-:Y:S05]  /*a4a0*/  @!P0 BRA `(.L_x_99) ;  /* 0x0000000000888947 */ /* 0x000fea0003800000 */
[----:B------:R1:W4:Y:S01]  /*a4b0*/  LDG.E.LTC128B.64 R74, desc[UR22][R8.64+0x100] ;  /* 0x00010016084a7981 */ /* 0x000322000c1e1b20 */
[----:B------:R-:W-:Y:S05]  /*a4c0*/  BRA `(.L_x_99) ;  /* 0x0000000000807947 */ /* 0x000fea0003800000 */
.L_x_74:
[----:B------:R-:W1:Y:S01]  /*a4d0*/  LDCU UR4, c[0x0][0x380] ;  /* 0x00007000ff0477ac */ /* 0x000e620008000800 */
[C---:B------:R-:W-:Y:S01]  /*a4e0*/  VIADD R6, R95.reuse, 0x9 ;  /* 0x000000095f067836 */ /* 0x040fe20000000000 */
[----:B------:R-:W-:Y:S02]  /*a4f0*/  ISETP.GE.AND P3, PT, R0, UR9, PT ;  /* 0x0000000900007c0c */ /* 0x000fe4000bf66270 */
[----:B------:R-:W-:Y:S02]  /*a500*/  ISETP.GE.AND P2, PT, R94, UR9, PT ;  /* 0x000000095e007c0c */ /* 0x000fe4000bf46270 */
[----:B------:R-:W-:Y:S01]  /*a510*/  IADD3 R10, P4, PT, R70, R116, RZ ;  /* 0x00000074460a7210 */ /* 0x000fe20007f9e0ff */
[----:B------:R-:W-:-:S04]  /*a520*/  VIADD R7, R95, 0xa ;  /* 0x0000000a5f077836 */ /* 0x000fc80000000000 */
[----:B------:R-:W-:Y:S01]  /*a530*/  IMAD.X R11, R71, 0x1, R117, P4 ;  /* 0x00000001470b7824 */ /* 0x000fe200020e0675 */
[C---:B-1----:R-:W-:Y:S02]  /*a540*/  ISETP.LT.AND P0, PT, R6.reuse, UR4, !P3 ;  /* 0x0000000406007c0c */ /* 0x042fe4000df01270 */
[----:B------:R-:W-:Y:S02]  /*a550*/  ISETP.LT.AND P1, PT, R6, UR4, !P2 ;  /* 0x0000000406007c0c */ /* 0x000fe4000d721270 */
[----:B------:R-:W-:Y:S02]  /*a560*/  ISETP.LT.AND P6, PT, R5, UR4, !P2 ;  /* 0x0000000405007c0c */ /* 0x000fe4000d7c1270 */
[----:B------:R-:W-:-:S07]  /*a570*/  IADD3 R8, P4, PT, R70, R10, RZ ;  /* 0x0000000a46087210 */ /* 0x000fce0007f9e0ff */
[----:B------:R-:W4:Y:S01]  /*a580*/  @P0 LDG.E.LTC128B.64 R82, desc[UR22][R10.64+0x100] ;  /* 0x000100160a520981 */ /* 0x000f22000c1e1b20 */
[----:B------:R-:W-:Y:S01]  /*a590*/  ISETP.LT.AND P0, PT, R7, UR4, !P2 ;  /* 0x0000000407007c0c */ /* 0x000fe2000d701270 */
[----:B------:R-:W-:Y:S02]  /*a5a0*/  VIADD R6, R95, 0xb ;  /* 0x0000000b5f067836 */ /* 0x000fe40000000000 */
[----:B------:R1:W4:Y:S01]  /*a5b0*/  @P1 LDG.E.LTC128B.64 R84, desc[UR22][R10.64] ;  /* 0x000000160a541981 */ /* 0x000322000c1e1b20 */
[----:B------:R-:W-:Y:S01]  /*a5c0*/  ISETP.LT.AND P1, PT, R5, UR4, !P3 ;  /* 0x0000000405007c0c */ /* 0x000fe2000df21270 */
[----:B------:R-:W-:Y:S01]  /*a5d0*/  IMAD.X R9, R71, 0x1, R11, P4 ;  /* 0x0000000147097824 */ /* 0x000fe200020e060b */
[----:B------:R-:W-:Y:S02]  /*a5e0*/  ISETP.LT.AND P4, PT, R7, UR4, !P3 ;  /* 0x0000000407007c0c */ /* 0x000fe4000df81270 */
[C---:B------:R-:W-:Y:S02]  /*a5f0*/  ISETP.LT.AND P2, PT, R6.reuse, UR4, !P2 ;  /* 0x0000000406007c0c */ /* 0x040fe4000d741270 */
[----:B------:R-:W-:-:S03]  /*a600*/  ISETP.LT.AND P3, PT, R6, UR4, !P3 ;  /* 0x0000000406007c0c */ /* 0x000fc6000df61270 */
[----:B------:R-:W4:Y:S01]  /*a610*/  @P0 LDG.E.LTC128B.64 R80, desc[UR22][R8.64] ;  /* 0x0000001608500981 */ /* 0x000f22000c1e1b20 */
[----:B------:R-:W-:-:S05]  /*a620*/  IADD3 R6, P0, PT, R70, R8, RZ ;  /* 0x0000000846067210 */ /* 0x000fca0007f1e0ff */
[----:B------:R-:W-:Y:S01]  /*a630*/  IMAD.X R7, R71, 0x1, R9, P0 ;  /* 0x0000000147077824 */ /* 0x000fe200000e0609 */
[----:B------:R-:W4:Y:S04]  /*a640*/  @P4 LDG.E.LTC128B.64 R78, desc[UR22][R8.64+0x100] ;  /* 0x00010016084e4981 */ /* 0x000f28000c1e1b20 */
[----:B------:R-:W4:Y:S01]  /*a650*/  @P2 LDG.E.LTC128B.64 R76, desc[UR22][R6.64] ;  /* 0x00000016064c2981 */ /* 0x000f22000c1e1b20 */
[----:B-1----:R-:W-:-:S03]  /*a660*/  @P6 IMAD.MOV.U32 R10, RZ, RZ, R116 ;  /* 0x000000ffff0a6224 */ /* 0x002fc600078e0074 */
[----:B------:R-:W4:Y:S01]  /*a670*/  @P3 LDG.E.LTC128B.64 R74, desc[UR22][R6.64+0x100] ;  /* 0x00010016064a3981 */ /* 0x000f22000c1e1b20 */
[----:B------:R-:W-:-:S05]  /*a680*/  @P6 IMAD.MOV.U32 R11, RZ, RZ, R117 ;  /* 0x000000ffff0b6224 */ /* 0x000fca00078e0075 */
[----:B------:R1:W4:Y:S02]  /*a690*/  @P6 LDG.E.LTC128B.64 R88, desc[UR22][R10.64] ;  /* 0x000000160a586981 */ /* 0x000324000c1e1b20 */
[----:B-1----:R-:W-:Y:S02]  /*a6a0*/  @P1 IMAD.MOV.U32 R10, RZ, RZ, R116 ;  /* 0x000000ffff0a1224 */ /* 0x002fe400078e0074 */
[----:B------:R-:W-:-:S05]  /*a6b0*/  @P1 IMAD.MOV.U32 R11, RZ, RZ, R117 ;  /* 0x000000ffff0b1224 */ /* 0x000fca00078e0075 */
[----:B------:R2:W4:Y:S02]  /*a6c0*/  @P1 LDG.E.LTC128B.64 R86, desc[UR22][R10.64+0x100] ;  /* 0x000100160a561981 */ /* 0x000524000c1e1b20 */
.L_x_99:
[----:B------:R-:W-:Y:S05]  /*a6d0*/  BSYNC.RECONVERGENT B1 ;  /* 0x0000000000017941 */ /* 0x000fea0003800200 */
.L_x_73:
[----:B------:R-:W-:Y:S01]  /*a6e0*/  BAR.SYNC.DEFER_BLOCKING 0x0 ;  /* 0x0000000000007b1d */ /* 0x000fe20000010000 */
[----:B-1----:R-:W-:-:S07]  /*a6f0*/  IMAD.MOV.U32 R9, RZ, RZ, -0x1 ;  /* 0xffffffffff097424 */ /* 0x002fce00078e00ff */
[----:B------:R-:W1:Y:S01]  /*a700*/  S2UR UR6, SR_CgaCtaId ;  /* 0x00000000000679c3 */ /* 0x000e620000008800 */
[----:B------:R-:W-:Y:S01]  /*a710*/  UMOV UR4, 0x400 ;  /* 0x0000040000047882 */ /* 0x000fe20000000000 */
[----:B------:R-:W3:Y:S01]  /*a720*/  S2R R7, SR_CTAID.X ;  /* 0x0000000000077919 */ /* 0x000ee20000002500 */
[----:B------:R-:W-:Y:S05]  /*a730*/  BSSY.RECONVERGENT B1, `(.L_x_100) ;  /* 0x00001f4000017945 */ /* 0x000fea0003800200 */
[----:B------:R-:W2:Y:S01]  /*a740*/  LDC R8, c[0x0][0x398] ;  /* 0x0000e600ff087b82 */ /* 0x000ea20000000800 */
[----:B------:R-:W-:-:S04]  /*a750*/  DEPBAR.LE SB5, 0x8 ;  /* 0x0000d2000000791a */ /* 0x000fc80000000000 */
[----:B------:R3:W-:Y:S04]  /*a760*/  STS.128 [R93], R32 ;  /* 0x000000205d007388 */ /* 0x0007e80000000c00 */
[----:B------:R-:W-:Y:S01]  /*a770*/  STS.128 [R93+0x40], R28 ;  /* 0x0000401c5d007388 */ /* 0x000fe20000000c00 */
[----:B-1----:R-:W-:-:S03]  /*a780*/  ULEA UR6, UR6, UR4, 0x18 ;  /* 0x0000000406067291 */ /* 0x002fc6000f8ec0ff */
[----:B------:R1:W-:Y:S01]  /*a790*/  STS.128 [R93+0x80], R24 ;  /* 0x000080185d007388 */ /* 0x0003e20000000c00 */
[----:B------:R-:W1:Y:S03]  /*a7a0*/  LDCU.64 UR4, c[0x0][0x460] ;  /* 0x00008c00ff0477ac */ /* 0x000e660008000a00 */
[----:B------:R-:W-:Y:S01]  /*a7b0*/  STS.128 [R93+0xc0], R20 ;  /* 0x0000c0145d007388 */ /* 0x000fe20000000c00 */
[-C--:B--2---:R-:W-:Y:S01]  /*a7c0*/  SHF.L.U32 R6, R9, R8.reuse, RZ ;  /* 0x0000000809067219 */ /* 0x084fe200000006ff */
[----:B------:R-:W-:Y:S01]  /*a7d0*/  BAR.SYNC.DEFER_BLOCKING 0x0 ;  /* 0x0000000000007b1d */ /* 0x000fe20000010000 */
[----:B------:R-:W-:Y:S02]  /*a7e0*/  SHF.L.U32 R9, R4, R8, RZ ;  /* 0x0000000804097219 */ /* 0x000fe400000006ff */
[----:B---3--:R-:W-:Y:S02]  /*a7f0*/  LOP3.LUT R6, R7, R6, RZ, 0x30, !PT ;  /* 0x0000000607067212 */ /* 0x008fe400078e30ff */
[----:B------:R-:W-:-:S03]  /*a800*/  SHF.R.U32.HI R8, RZ, R8, R7 ;  /* 0x00000008ff087219 */ /* 0x000fc60000011607 */
[----:B------:R-:W-:Y:S02]  /*a810*/  IMAD.IADD R9, R9, 0x1, R6 ;  /* 0x0000000109097824 */ /* 0x000fe400078e0206 */
[----:B------:R-:W-:-:S03]  /*a820*/  IMAD.SHL.U32 R8, R8, 0x40, RZ ;  /* 0x0000004008087824 */ /* 0x000fc600078e00ff */
[----:B------:R-:W-:Y:S02]  /*a830*/  LEA R9, R9, 0x40, 0x6 ;  /* 0x0000004009097811 */ /* 0x000fe400078e30ff */
[----:B-1----:R-:W-:Y:S02]  /*a840*/  MOV R32, UR5 ;  /* 0x0000000500207c02 */ /* 0x002fe40008000f00 */
[----:B------:R-:W-:-:S03]  /*a850*/  ISETP.GE.AND P0, PT, R8, R9, PT ;  /* 0x000000090800720c */ /* 0x000fc60003f06270 */
[----:B------:R-:W-:Y:S02]  /*a860*/  IMAD R6, R95, R32, RZ ;  /* 0x000000205f067224 */ /* 0x000fe400078e02ff */
[----:B------:R-:W-:Y:S01]  /*a870*/  IMAD.U32 R25, RZ, RZ, UR4 ;  /* 0x00000004ff197e24 */ /* 0x000fe2000f8e00ff */
[----:B------:R-:W1:Y:S01]  /*a880*/  LDS.64 R18, [R96+UR6+0x220] ;  /* 0x0002200660127984 */ /* 0x000e620008000a00 */
[----:B------:R-:W2:Y:S03]  /*a890*/  LDCU.64 UR4, c[0x0][0x480] ;  /* 0x00009000ff0477ac */ /* 0x000ea60008000a00 */
[----:B------:R-:W3:Y:S04]  /*a8a0*/  LDS.64 R16, [R96+UR6+0x440] ;  /* 0x0004400660107984 */ /* 0x000ee80008000a00 */
[----:B------:R-:W2:Y:S04]  /*a8b0*/  LDS.64 R102, [R96+UR6] ;  /* 0x0000000660667984 */ /* 0x000ea80008000a00 */
[----:B------:R-:W2:Y:S04]  /*a8c0*/  LDS.64 R100, [R96+UR6+0x100] ;  /* 0x0001000660647984 */ /* 0x000ea80008000a00 */
[----:B------:R-:W2:Y:S04]  /*a8d0*/  LDS.64 R98, [R96+UR6+0x320] ;  /* 0x0003200660627984 */ /* 0x000ea80008000a00 */
[----:B------:R-:W2:Y:S04]  /*a8e0*/  LDS.64 R10, [R96+UR6+0x540] ;  /* 0x00054006600a7984 */ /* 0x000ea80008000a00 */
[----:B------:R-:W2:Y:S04]  /*a8f0*/  LDS.64 R14, [R96+UR6+0x660] ;  /* 0x00066006600e7984 */ /* 0x000ea80008000a00 */
[----:B------:R-:W2:Y:S01]  /*a900*/  LDS.64 R12, [R96+UR6+0x760] ;  /* 0x00076006600c7984 */ /* 0x000ea20008000a00 */
[-C--:B-1----:R-:W-:Y:S01]  /*a910*/  DMUL R22, R18, R114.reuse ;  /* 0x0000007212167228 */ /* 0x082fe20000000000 */
[----:B------:R-:W-:Y:S01]  /*a920*/  IMAD.WIDE R18, R94, 0x8, RZ ;  /* 0x000000085e127825 */ /* 0x000fe200078e02ff */
[----:B---3--:R-:W-:-:S03]  /*a930*/  DMUL R16, R16, R114 ;  /* 0x0000007210107228 */ /* 0x008fc60000000000 */
[----:B------:R-:W-:Y:S01]  /*a940*/  IMAD.WIDE.U32 R18, R95, R25, R18 ;  /* 0x000000195f127225 */ /* 0x000fe200078e0012 */
[----:B--2---:R-:W-:Y:S02]  /*a950*/  DMUL R28, R102, R114 ;  /* 0x00000072661c7228 */ /* 0x004fe40000000000 */
[----:B----4-:R-:W-:Y:S01]  /*a960*/  DFMA R22, R84, R112, R22 ;  /* 0x000000705416722b */ /* 0x010fe20000000016 */
[----:B------:R-:W-:Y:S01]  /*a970*/  IMAD.IADD R6, R19, 0x1, R6 ;  /* 0x0000000113067824 */ /* 0x000fe200078e0206 */
[-C--:B------:R-:W-:Y:S02]  /*a980*/  DMUL R26, R100, R114.reuse ;  /* 0x00000072641a7228 */ /* 0x080fe40000000000 */
[----:B------:R-:W-:Y:S02]  /*a990*/  DMUL R20, R98, R114 ;  /* 0x0000007262147228 */ /* 0x000fe40000000000 */
[----:B------:R-:W-:Y:S02]  /*a9a0*/  DFMA R28, R88, R112, R28 ;  /* 0x00000070581c722b */ /* 0x000fe4000000001c */
[----:B------:R-:W-:Y:S01]  /*a9b0*/  DMUL R30, R10, R114 ;  /* 0x000000720a1e7228 */ /* 0x000fe20000000000 */
[----:B------:R-:W-:Y:S01]  /*a9c0*/  IADD3 R10, P2, P1, R68, UR4, R18 ;  /* 0x00000004440a7c10 */ /* 0x000fe2000f95e012 */
[----:B------:R-:W-:-:S02]  /*a9d0*/  DFMA R18, R80, R112, R16 ;  /* 0x000000705012722b */ /* 0x000fc40000000010 */
[----:B------:R-:W-:Y:S01]  /*a9e0*/  DMUL R14, R14, R114 ;  /* 0x000000720e0e7228 */ /* 0x000fe20000000000 */
[----:B------:R-:W-:Y:S01]  /*a9f0*/  IADD3.X R11, PT, PT, R69, UR5, R6, P2, P1 ;  /* 0x00000005450b7c10 */ /* 0x000fe200097e2406 */
[----:B------:R-:W-:Y:S01]  /*aa00*/  DFMA R26, R86, R112, R26 ;  /* 0x00000070561a722b */ /* 0x000fe2000000001a */
[----:B------:R-:W-:Y:S01]  /*aa10*/  IADD3 R6, PT, PT, R95, 0x10, RZ ;  /* 0x000000105f067810 */ /* 0x000fe20007ffe0ff */
[----:B------:R-:W-:Y:S02]  /*aa20*/  DMUL R12, R12, R114 ;  /* 0x000000720c0c7228 */ /* 0x000fe40000000000 */
[-C--:B------:R-:W-:Y:S02]  /*aa30*/  DFMA R20, R82, R112.reuse, R20 ;  /* 0x000000705214722b */ /* 0x080fe40000000014 */
[-C--:B------:R-:W-:Y:S02]  /*aa40*/  DFMA R16, R78, R112.reuse, R30 ;  /* 0x000000704e10722b */ /* 0x080fe4000000001e */
[----:B------:R-:W-:-:S02]  /*aa50*/  DFMA R14, R76, R112, R14 ;  /* 0x000000704c0e722b */ /* 0x000fc4000000000e */
[----:B------:R-:W-:Y:S01]  /*aa60*/  DFMA R12, R74, R112, R12 ;  /* 0x000000704a0c722b */ /* 0x000fe2000000000c */
[----:B------:R-:W-:Y:S10]  /*aa70*/  @P0 BRA `(.L_x_101) ;  /* 0x0000001800800947 */ /* 0x000ff40003800000 */
[----:B------:R-:W-:Y:S01]  /*aa80*/  IADD3 R30, P0, PT, -R68, R10, RZ ;  /* 0x0000000a441e7210 */ /* 0x000fe20007f1e1ff */
[----:B------:R-:W-:Y:S04]  /*aa90*/  BSSY.RECONVERGENT B0, `(.L_x_102) ;  /* 0x000002d000007945 */ /* 0x000fe80003800200 */
[----:B------:R-:W-:-:S05]  /*aaa0*/  IMAD.X R31, R11, 0x1, ~R69, P0 ;  /* 0x000000010b1f7824 */ /* 0x000fca00000e0e45 */
[----:B------:R-:W-:-:S04]  /*aab0*/  LOP3.LUT R8, R31, R32, RZ, 0xfc, !PT ;  /* 0x000000201f087212 */ /* 0x000fc800078efcff */
[----:B------:R-:W-:-:S13]  /*aac0*/  ISETP.NE.U32.AND P0, PT, R8, RZ, PT ;  /* 0x000000ff0800720c */ /* 0x000fda0003f05070 */
[----:B------:R-:W-:Y:S05]  /*aad0*/  @P0 BRA `(.L_x_103) ;  /* 0x0000000000580947 */ /* 0x000fea0003800000 */
[----:B------:R-:W1:Y:S01]  /*aae0*/  I2F.U32.RP R33, R25 ;  /* 0x0000001900217306 */ /* 0x000e620000209000 */
[----:B------:R-:W-:Y:S01]  /*aaf0*/  IMAD.MOV.U32 R34, RZ, RZ, RZ ;  /* 0x000000ffff227224 */ /* 0x000fe200078e00ff */
[----:B------:R-:W-:-:S06]  /*ab00*/  ISETP.NE.U32.AND P0, PT, R25, RZ, PT ;  /* 0x000000ff1900720c */ /* 0x000fcc0003f05070 */
[----:B-1----:R-:W1:Y:S02]  /*ab10*/  MUFU.RCP R24, R33 ;  /* 0x0000002100187308 */ /* 0x002e640000001000 */
[----:B-1----:R-:W-:Y:S01]  /*ab20*/  IADD3 R24, PT, PT, R24, 0xffffffe, RZ ;  /* 0x0ffffffe18187810 */ /* 0x002fe20007ffe0ff */
[----:B------:R-:W-:-:S05]  /*ab30*/  IMAD.MOV.U32 R33, RZ, RZ, RZ ;  /* 0x000000ffff217224 */ /* 0x000fca00078e00ff */
        /* <DEDUP_REMOVED lines=16> */
.L_x_103:
        /* <DEDUP_REMOVED lines=18> */
.L_x_104:
[----:B------:R-:W-:Y:S05]  /*ad60*/  BSYNC.RECONVERGENT B0 ;  /* 0x0000000000007941 */ /* 0x000fea0003800200 */
.L_x_102:
[----:B------:R-:W1:Y:S01]  /*ad70*/  LDCU.64 UR4, c[0x0][0x380] ;  /* 0x00007000ff0477ac */ /* 0x000e620008000a00 */
[--C-:B------:R-:W-:Y:S01]  /*ad80*/  SHF.R.U64 R24, R24, 0x3, R33.reuse ;  /* 0x0000000318187819 */ /* 0x100fe20000001221 */
[----:B------:R-:W-:Y:S01]  /*ad90*/  BSSY.RECONVERGENT B0, `(.L_x_105) ;  /* 0x0000028000007945 */ /* 0x000fe20003800200 */
[----:B------:R-:W-:Y:S02]  /*ada0*/  SHF.R.U32.HI R33, RZ, 0x3, R33 ;  /* 0x00000003ff217819 */ /* 0x000fe40000011621 */
[----:B------:R-:W-:Y:S02]  /*adb0*/  ISETP.GE.U32.AND P2, PT, R9, R24, PT ;  /* 0x000000180900720c */ /* 0x000fe40003f46070 */
[----:B------:R-:W-:Y:S02]  /*adc0*/  SHF.R.S32.HI R24, RZ, 0x1f, R9 ;  /* 0x0000001fff187819 */ /* 0x000fe40000011409 */
[----:B-1----:R-:W-:-:S04]  /*add0*/  ISETP.GE.AND P0, PT, R5, UR4, PT ;  /* 0x0000000405007c0c */ /* 0x002fc8000bf06270 */
[----:B------:R-:W-:-:S04]  /*ade0*/  ISETP.LT.AND P1, PT, R94, UR5, !P0 ;  /* 0x000000055e007c0c */ /* 0x000fc8000c721270 */
[----:B------:R-:W-:Y:S02]  /*adf0*/  ISETP.GE.U32.AND.EX P2, PT, R24, R33, P1, P2 ;  /* 0x000000211800720c */ /* 0x000fe40000f46120 */
[----:B------:R-:W-:-:S05]  /*ae00*/  IADD3 R8, P1, PT, R30, 0x100, RZ ;  /* 0x000001001e087810 */ /* 0x000fca0007f3e0ff */
[----:B------:R-:W-:-:S05]  /*ae10*/  IMAD.X R5, RZ, RZ, R31, P1 ;  /* 0x000000ffff057224 */ /* 0x000fca00008e061f */
[----:B------:R-:W-:Y:S01]  /*ae20*/  LOP3.LUT R32, R5, R32, RZ, 0xfc, !PT ;  /* 0x0000002005207212 */ /* 0x000fe200078efcff */
[----:B------:R1:W-:Y:S03]  /*ae30*/  @P2 STG.E.64 desc[UR22][R10.64], R28 ;  /* 0x0000001c0a002986 */ /* 0x0003e6000c101b16 */
[----:B------:R-:W-:-:S13]  /*ae40*/  ISETP.NE.U32.AND P1, PT, R32, RZ, PT ;  /* 0x000000ff2000720c */ /* 0x000fda0003f25070 */
[----:B------:R-:W-:Y:S05]  /*ae50*/  @P1 BRA `(.L_x_106) ;  /* 0x0000000000501947 */ /* 0x000fea0003800000 */
[----:B------:R-:W2:Y:S01]  /*ae60*/  I2F.U32.RP R31, R25 ;  /* 0x00000019001f7306 */ /* 0x000ea20000209000 */
[----:B------:R-:W-:Y:S02]  /*ae70*/  MOV R32, RZ ;  /* 0x000000ff00207202 */ /* 0x000fe40000000f00 */
[----:B------:R-:W-:-:S05]  /*ae80*/  MOV R105, RZ ;  /* 0x000000ff00697202 */ /* 0x000fca0000000f00 */
[----:B--2---:R-:W2:Y:S02]  /*ae90*/  MUFU.RCP R30, R31 ;  /* 0x0000001f001e7308 */ /* 0x004ea40000001000 */
[----:B--2---:R-:W-:-:S06]  /*aea0*/  VIADD R30, R30, 0xffffffe ;  /* 0x0ffffffe1e1e7836 */ /* 0x004fcc0000000000 */
        /* <DEDUP_REMOVED lines=15> */
.L_x_106:
[----:B------:R-:W2:Y:S01]  /*afa0*/  LDCU.64 UR4, c[0x0][0x460] ;  /* 0x00008c00ff0477ac */ /* 0x000ea20008000a00 */
[----:B------:R-:W-:Y:S01]  /*afb0*/  IMAD.MOV.U32 R103, RZ, RZ, R8 ;  /* 0x000000ffff677224 */ /* 0x000fe200078e0008 */
[----:B------:R-:W-:Y:S02]  /*afc0*/  MOV R101, R5 ;  /* 0x0000000500657202 */ /* 0x000fe40000000f00 */
[----:B------:R-:W-:Y:S01]  /*afd0*/  MOV R100, 0xb010 ;  /* 0x0000b01000647802 */ /* 0x000fe20000000f00 */
[----:B--2---:R-:W-:Y:S01]  /*afe0*/  IMAD.U32 R102, RZ, RZ, UR4 ;  /* 0x00000004ff667e24 */ /* 0x004fe2000f8e00ff */
[----:B------:R-:W-:Y:S02]  /*aff0*/  MOV R99, UR5 ;  /* 0x0000000500637c02 */ /* 0x000fe40008000f00 */
[----:B-1---5:R-:W-:Y:S05]  /*b000*/  CALL.REL.NOINC `($__internal_1_$__cuda_sm20_rem_u64) ;  /* 0x0000010400707944 */ /* 0x022fea0003c00000 */
.L_x_107:
[----:B------:R-:W-:Y:S05]  /*b010*/  BSYNC.RECONVERGENT B0 ;  /* 0x0000000000007941 */ /* 0x000fea0003800200 */
.L_x_105:
[----:B------:R-:W1:Y:S01]  /*b020*/  LDCU UR7, c[0x0][0x384] ;  /* 0x00007080ff0777ac */ /* 0x000e620008000800 */
[--C-:B------:R-:W-:Y:S01]  /*b030*/  SHF.R.U64 R28, R104, 0x3, R105.reuse ;  /* 0x00000003681c7819 */ /* 0x100fe20000001269 */
[----:B------:R-:W-:Y:S01]  /*b040*/  BSSY.RECONVERGENT B0, `(.L_x_108) ;  /* 0x0000039000007945 */ /* 0x000fe20003800200 */
[----:B------:R-:W-:Y:S01]  /*b050*/  SHF.R.U32.HI R25, RZ, 0x3, R105 ;  /* 0x00000003ff197819 */ /* 0x000fe20000011669 */
[----:B------:R-:W2:Y:S01]  /*b060*/  LDCU.64 UR4, c[0x0][0x468] ;  /* 0x00008d00ff0477ac */ /* 0x000ea20008000a00 */
[----:B------:R-:W-:Y:S02]  /*b070*/  ISETP.GE.U32.AND P1, PT, R9, R28, PT ;  /* 0x0000001c0900720c */ /* 0x000fe40003f26070 */
[----:B-1----:R-:W-:Y:S01]  /*b080*/  ISETP.LT.AND P0, PT, R0, UR7, !P0 ;  /* 0x0000000700007c0c */ /* 0x002fe2000c701270 */
[----:B------:R-:W1:Y:S03]  /*b090*/  LDCU UR7, c[0x0][0x464] ;  /* 0x00008c80ff0777ac */ /* 0x000e660008000800 */
[----:B------:R-:W-:-:S02]  /*b0a0*/  ISETP.GE.U32.AND.EX P1, PT, R24, R25, P0, P1 ;  /* 0x000000191800720c */ /* 0x000fc40000726110 */
[----:B--2---:R-:W-:-:S04]  /*b0b0*/  IADD3 R24, P0, PT, R10, UR4, RZ ;  /* 0x000000040a187c10 */ /* 0x004fc8000ff1e0ff */
[----:B------:R-:W-:Y:S02]  /*b0c0*/  IADD3.X R25, PT, PT, R11, UR5, RZ, P0, !PT ;  /* 0x000000050b197c10 */ /* 0x000fe400087fe4ff */
[----:B------:R-:W-:-:S05]  /*b0d0*/  IADD3 R28, P0, PT, -R68, R24, RZ ;  /* 0x00000018441c7210 */ /* 0x000fca0007f1e1ff */
[----:B------:R-:W-:Y:S01]  /*b0e0*/  IMAD.X R29, R25, 0x1, ~R69, P0 ;  /* 0x00000001191d7824 */ /* 0x000fe200000e0e45 */
[----:B------:R2:W-:Y:S01]  /*b0f0*/  @P1 STG.E.64 desc[UR22][R10.64+0x100], R26 ;  /* 0x0001001a0a001986 */ /* 0x0005e2000c101b16 */
[----:B-1----:R-:W-:-:S05]  /*b100*/  IMAD.U32 R30, RZ, RZ, UR7 ;  /* 0x00000007ff1e7e24 */ /* 0x002fca000f8e00ff */
[----:B------:R-:W-:-:S04]  /*b110*/  LOP3.LUT R9, R29, R30, RZ, 0xfc, !PT ;  /* 0x0000001e1d097212 */ /* 0x000fc800078efcff */
[----:B------:R-:W-:-:S13]  /*b120*/  ISETP.NE.U32.AND P0, PT, R9, RZ, PT ;  /* 0x000000ff0900720c */ /* 0x000fda0003f05070 */
[----:B------:R-:W-:Y:S05]  /*b130*/  @P0 BRA `(.L_x_109) ;  /* 0x0000000000600947 */ /* 0x000fea0003800000 */
[----:B------:R-:W2:Y:S01]  /*b140*/  LDCU UR4, c[0x0][0x460] ;  /* 0x00008c00ff0477ac */ /* 0x000ea20008000800 */
[----:B------:R-:W-:Y:S01]  /*b150*/  IMAD.MOV.U32 R32, RZ, RZ, RZ ;  /* 0x000000ffff207224 */ /* 0x000fe200078e00ff */
[----:B--2---:R-:W-:-:S04]  /*b160*/  MOV R27, UR4 ;  /* 0x00000004001b7c02 */ /* 0x004fc80008000f00 */
[----:B------:R-:W1:Y:S01]  /*b170*/  I2F.U32.RP R31, R27 ;  /* 0x0000001b001f7306 */ /* 0x000e620000209000 */
[----:B------:R-:W-:-:S07]  /*b180*/  ISETP.NE.U32.AND P0, PT, R27, RZ, PT ;  /* 0x000000ff1b00720c */ /* 0x000fce0003f05070 */
[----:B-1----:R-:W1:Y:S02]  /*b190*/  MUFU.RCP R29, R31 ;  /* 0x0000001f001d7308 */ /* 0x002e640000001000 */
[----:B-1----:R-:W-:-:S06]  /*b1a0*/  VIADD R29, R29, 0xffffffe ;  /* 0x0ffffffe1d1d7836 */ /* 0x002fcc0000000000 */
[----:B------:R-:W1:Y:S02]  /*b1b0*/  F2I.FTZ.U32.TRUNC.NTZ R33, R29 ;  /* 0x0000001d00217305 */ /* 0x000e64000021f000 */
[----:B-1----:R-:W-:Y:S01]  /*b1c0*/  IMAD R9, R33, R27, RZ ;  /* 0x0000001b21097224 */ /* 0x002fe200078e02ff */
[----:B------:R-:W-:-:S04]  /*b1d0*/  MOV R29, RZ ;  /* 0x000000ff001d7202 */ /* 0x000fc80000000f00 */
[----:B------:R-:W-:-:S05]  /*b1e0*/  IADD3 R9, PT, PT, -R9, RZ, RZ ;  /* 0x000000ff09097210 */ /* 0x000fca0007ffe1ff */
        /* <DEDUP_REMOVED lines=13> */
.L_x_109:
[----:B------:R-:W1:Y:S01]  /*b2c0*/  LDCU.64 UR4, c[0x0][0x460] ;  /* 0x00008c00ff0477ac */ /* 0x000e620008000a00 */
[----:B------:R-:W-:Y:S01]  /*b2d0*/  IMAD.MOV.U32 R98, RZ, RZ, R28 ;  /* 0x000000ffff627224 */ /* 0x000fe200078e001c */
[----:B------:R-:W-:Y:S02]  /*b2e0*/  MOV R97, R29 ;  /* 0x0000001d00617202 */ /* 0x000fe40000000f00 */
[----:B------:R-:W-:Y:S01]  /*b2f0*/  MOV R104, 0xb330 ;  /* 0x0000b33000687802 */ /* 0x000fe20000000f00 */
[----:B-1----:R-:W-:Y:S01]  /*b300*/  IMAD.U32 R103, RZ, RZ, UR4 ;  /* 0x00000004ff677e24 */ /* 0x002fe2000f8e00ff */
[----:B------:R-:W-:Y:S02]  /*b310*/  MOV R106, UR5 ;  /* 0x00000005006a7c02 */ /* 0x000fe40008000f00 */
[----:B--2--5:R-:W-:Y:S05]  /*b320*/  CALL.REL.NOINC `($__internal_0_$__cuda_sm20_div_u64) ;  /* 0x000000fc00947944 */ /* 0x024fea0003c00000 */
        /* <DEDUP_REMOVED lines=10> */
.L_x_110:
[----:B------:R-:W-:Y:S05]  /*b3d0*/  BSYNC.RECONVERGENT B0 ;  /* 0x0000000000007941 */ /* 0x000fea0003800200 */
.L_x_108:
[----:B------:R-:W1:Y:S01]  /*b3e0*/  LDCU.64 UR8, c[0x0][0x380] ;  /* 0x00007000ff0877ac */ /* 0x000e620008000a00 */
[----:B------:R-:W-:Y:S01]  /*b3f0*/  VIADD R9, R95, 0x9 ;  /* 0x000000095f097836 */ /* 0x000fe20000000000 */
[--C-:B------:R-:W-:Y:S01]  /*b400*/  SHF.R.U64 R31, R28, 0x3, R29.reuse ;  /* 0x000000031c1f7819 */ /* 0x100fe2000000121d */
[----:B------:R-:W-:Y:S01]  /*b410*/  BSSY.RECONVERGENT B0, `(.L_x_111) ;  /* 0x0000029000007945 */ /* 0x000fe20003800200 */
[----:B------:R-:W2:Y:S01]  /*b420*/  LDCU.64 UR4, c[0x0][0x468] ;  /* 0x00008d00ff0477ac */ /* 0x000ea20008000a00 */
[----:B------:R-:W-:Y:S02]  /*b430*/  SHF.R.U32.HI R28, RZ, 0x3, R29 ;  /* 0x00000003ff1c7819 */ /* 0x000fe4000001161d */
[----:B------:R-:W-:Y:S02]  /*b440*/  ISETP.GE.U32.AND P2, PT, R26, R31, PT ;  /* 0x0000001f1a00720c */ /* 0x000fe40003f46070 */
[----:B-1----:R-:W-:Y:S02]  /*b450*/  ISETP.GE.AND P0, PT, R9, UR8, PT ;  /* 0x0000000809007c0c */ /* 0x002fe4000bf06270 */
[----:B------:R-:W-:-:S02]  /*b460*/  SHF.R.S32.HI R9, RZ, 0x1f, R26 ;  /* 0x0000001fff097819 */ /* 0x000fc4000001141a */
[----:B------:R-:W-:-:S04]  /*b470*/  ISETP.LT.AND P1, PT, R94, UR9, !P0 ;  /* 0x000000095e007c0c */ /* 0x000fc8000c721270 */
[----:B------:R-:W-:Y:S02]  /*b480*/  ISETP.GE.U32.AND.EX P2, PT, R9, R28, P1, P2 ;  /* 0x0000001c0900720c */ /* 0x000fe40000f46120 */
[----:B--2---:R-:W-:-:S04]  /*b490*/  IADD3 R8, P1, PT, R8, UR4, RZ ;  /* 0x0000000408087c10 */ /* 0x004fc8000ff3e0ff */
[----:B------:R-:W-:-:S04]  /*b4a0*/  IADD3.X R5, PT, PT, R5, UR5, RZ, P1, !PT ;  /* 0x0000000505057c10 */ /* 0x000fc80008ffe4ff */
[----:B------:R-:W-:-:S03]  /*b4b0*/  LOP3.LUT R30, R5, R30, RZ, 0xfc, !PT ;  /* 0x0000001e051e7212 */ /* 0x000fc600078efcff */
[----:B------:R1:W-:Y:S01]  /*b4c0*/  @P2 STG.E.64 desc[UR22][R24.64], R22 ;  /* 0x0000001618002986 */ /* 0x0003e2000c101b16 */
        /* <DEDUP_REMOVED lines=22> */
.L_x_112:
[----:B------:R-:W2:Y:S01]  /*b630*/  LDCU.64 UR4, c[0x0][0x460] ;  /* 0x00008c00ff0477ac */ /* 0x000ea20008000a00 */
[----:B------:R-:W-:Y:S01]  /*b640*/  IMAD.MOV.U32 R103, RZ, RZ, R8 ;  /* 0x000000ffff677224 */ /* 0x000fe200078e0008 */
[----:B------:R-:W-:Y:S02]  /*b650*/  MOV R101, R5 ;  /* 0x0000000500657202 */ /* 0x000fe40000000f00 */
[----:B------:R-:W-:Y:S01]  /*b660*/  MOV R100, 0xb6a0 ;  /* 0x0000b6a000647802 */ /* 0x000fe20000000f00 */
[----:B--2---:R-:W-:Y:S01]  /*b670*/  IMAD.U32 R102, RZ, RZ, UR4 ;  /* 0x00000004ff667e24 */ /* 0x004fe2000f8e00ff */
[----:B------:R-:W-:Y:S02]  /*b680*/  MOV R99, UR5 ;  /* 0x0000000500637c02 */ /* 0x000fe40008000f00 */
[----:B-1---5:R-:W-:Y:S05]  /*b690*/  CALL.REL.NOINC `($__internal_1_$__cuda_sm20_rem_u64) ;  /* 0x000000fc00cc7944 */ /* 0x022fea0003c00000 */
.L_x_113:
[----:B------:R-:W-:Y:S05]  /*b6a0*/  BSYNC.RECONVERGENT B0 ;  /* 0x0000000000007941 */ /* 0x000fea0003800200 */
.L_x_111:
        /* <DEDUP_REMOVED lines=12> */
[----:B------:R-:W-:Y:S02]  /*b770*/  @P1 IMAD.MOV.U32 R28, RZ, RZ, R24 ;  /* 0x000000ffff1c1224 */ /* 0x000fe400078e0018 */
[----:B------:R-:W-:Y:S02]  /*b780*/  @P1 IMAD.MOV.U32 R29, RZ, RZ, R25 ;  /* 0x000000ffff1d1224 */ /* 0x000fe400078e0019 */
[----:B-1----:R-:W-:Y:S02]  /*b790*/  IMAD.U32 R24, RZ, RZ, UR7 ;  /* 0x00000007ff187e24 */ /* 0x002fe4000f8e00ff */
[----:B------:R-:W-:Y:S01]  /*b7a0*/  IMAD.X R27, R23, 0x1, ~R69, P0 ;  /* 0x00000001171b7824 */ /* 0x000fe200000e0e45 */
[----:B------:R1:W-:Y:S04]  /*b7b0*/  @P1 STG.E.64 desc[UR22][R28.64+0x100], R20 ;  /* 0x000100141c001986 */ /* 0x0003e8000c101b16 */
[----:B------:R-:W-:-:S04]  /*b7c0*/  LOP3.LUT R9, R27, R24, RZ, 0xfc, !PT ;  /* 0x000000181b097212 */ /* 0x000fc800078efcff */
[----:B------:R-:W-:-:S13]  /*b7d0*/  ISETP.NE.U32.AND P0, PT, R9, RZ, PT ;  /* 0x000000ff0900720c */ /* 0x000fda0003f05070 */
[----:B------:R-:W-:Y:S05]  /*b7e0*/  @P0 BRA `(.L_x_115) ;  /* 0x0000000000600947 */ /* 0x000fea0003800000 */
[----:B------:R-:W2:Y:S01]  /*b7f0*/  LDCU UR4, c[0x0][0x460] ;  /* 0x00008c00ff0477ac */ /* 0x000ea20008000800 */
[----:B-1----:R-:W-:Y:S01]  /*b800*/  IMAD.MOV.U32 R28, RZ, RZ, RZ ;  /* 0x000000ffff1c7224 */ /* 0x002fe200078e00ff */
        /* <DEDUP_REMOVED lines=22> */
.L_x_115:
[----:B------:R-:W2:Y:S01]  /*b970*/  LDCU.64 UR4, c[0x0][0x460] ;  /* 0x00008c00ff0477ac */ /* 0x000ea20008000a00 */
[----:B------:R-:W-:Y:S01]  /*b980*/  IMAD.MOV.U32 R98, RZ, RZ, R26 ;  /* 0x000000ffff627224 */ /* 0x000fe200078e001a */
[----:B------:R-:W-:Y:S02]  /*b990*/  MOV R97, R27 ;  /* 0x0000001b00617202 */ /* 0x000fe40000000f00 */
[----:B------:R-:W-:Y:S01]  /*b9a0*/  MOV R104, 0xb9e0 ;  /* 0x0000b9e000687802 */ /* 0x000fe20000000f00 */
[----:B--2---:R-:W-:Y:S01]  /*b9b0*/  IMAD.U32 R103, RZ, RZ, UR4 ;  /* 0x00000004ff677e24 */ /* 0x004fe2000f8e00ff */
[----:B------:R-:W-:Y:S02]  /*b9c0*/  MOV R106, UR5 ;  /* 0x00000005006a7c02 */ /* 0x000fe40008000f00 */
        /* <DEDUP_REMOVED lines=11> */
.L_x_116:
[----:B------:R-:W-:Y:S05]  /*ba80*/  BSYNC.RECONVERGENT B0 ;  /* 0x0000000000007941 */ /* 0x000fea0003800200 */
.L_x_114:
        /* <DEDUP_REMOVED lines=37> */
.L_x_118:
[----:B------:R-:W2:Y:S01]  /*bce0*/  LDCU.64 UR4, c[0x0][0x460] ;  /* 0x00008c00ff0477ac */ /* 0x000ea20008000a00 */
[----:B------:R-:W-:Y:S01]  /*bcf0*/  IMAD.MOV.U32 R103, RZ, RZ, R8 ;  /* 0x000000ffff677224 */ /* 0x000fe200078e0008 */
[----:B------:R-:W-:Y:S02]  /*bd00*/  MOV R101, R5 ;  /* 0x0000000500657202 */ /* 0x000fe40000000f00 */
[----:B------:R-:W-:Y:S01]  /*bd10*/  MOV R100, 0xbd50 ;  /* 0x0000bd5000647802 */ /* 0x000fe20000000f00 */
[----:B--2---:R-:W-:Y:S01]  /*bd20*/  IMAD.U32 R102, RZ, RZ, UR4 ;  /* 0x00000004ff667e24 */ /* 0x004fe2000f8e00ff */
[----:B------:R-:W-:Y:S02]  /*bd30*/  MOV R99, UR5 ;  /* 0x0000000500637c02 */ /* 0x000fe40008000f00 */
[----:B-1---5:R-:W-:Y:S05]  /*bd40*/  CALL.REL.NOINC `($__internal_1_$__cuda_sm20_rem_u64) ;  /* 0x000000f800207944 */ /* 0x022fea0003c00000 */
.L_x_119:
[----:B------:R-:W-:Y:S05]  /*bd50*/  BSYNC.RECONVERGENT B0 ;  /* 0x0000000000007941 */ /* 0x000fea0003800200 */
.L_x_117:
        /* <DEDUP_REMOVED lines=20> */
[----:B------:R-:W1:Y:S01]  /*bea0*/  LDCU UR4, c[0x0][0x460] ;  /* 0x00008c00ff0477ac */ /* 0x000e620008000800 */
[----:B------:R-:W-:Y:S01]  /*beb0*/  IMAD.MOV.U32 R26, RZ, RZ, RZ ;  /* 0x000000ffff1a7224 */ /* 0x000fe200078e00ff */
[----:B-1----:R-:W-:-:S04]  /*bec0*/  MOV R17, UR4 ;  /* 0x0000000400117c02 */ /* 0x002fc80008000f00 */
        /* <DEDUP_REMOVED lines=21> */
.L_x_121:
        /* <DEDUP_REMOVED lines=17> */
.L_x_122:
[----:B------:R-:W-:Y:S05]  /*c130*/  BSYNC.RECONVERGENT B0 ;  /* 0x0000000000007941 */ /* 0x000fea0003800200 */
.L_x_120:
        /* <DEDUP_REMOVED lines=17> */
[----:B-1----:R-:W1:Y:S01]  /*c250*/  I2F.U32.RP R15, R17 ;  /* 0x00000011000f7306 */ /* 0x002e620000209000 */
        /* <DEDUP_REMOVED lines=19> */
.L_x_124:
[----:B------:R-:W2:Y:S01]  /*c390*/  LDCU.64 UR4, c[0x0][0x460] ;  /* 0x00008c00ff0477ac */ /* 0x000ea20008000a00 */
[----:B------:R-:W-:Y:S01]  /*c3a0*/  MOV R100, 0xc3e0 ;  /* 0x0000c3e000647802 */ /* 0x000fe20000000f00 */
[----:B--2---:R-:W-:Y:S01]  /*c3b0*/  IMAD.U32 R102, RZ, RZ, UR4 ;  /* 0x00000004ff667e24 */ /* 0x004fe2000f8e00ff */
[----:B------:R-:W-:Y:S02]  /*c3c0*/  MOV R99, UR5 ;  /* 0x0000000500637c02 */ /* 0x000fe40008000f00 */
[----:B-1---5:R-:W-:Y:S05]  /*c3d0*/  CALL.REL.NOINC `($__internal_1_$__cuda_sm20_rem_u64) ;  /* 0x000000f0007c7944 */ /* 0x022fea0003c00000 */
.L_x_125:
[----:B------:R-:W-:Y:S05]  /*c3e0*/  BSYNC.RECONVERGENT B0 ;  /* 0x0000000000007941 */ /* 0x000fea0003800200 */
.L_x_123:
[----:B------:R-:W1:Y:S01]  /*c3f0*/  LDCU UR9, c[0x0][0x384] ;  /* 0x00007080ff0977ac */ /* 0x000e620008000800 */
[--C-:B------:R-:W-:Y:S02]  /*c400*/  SHF.R.U64 R5, R104, 0x3, R105.reuse ;  /* 0x0000000368057819 */ /* 0x100fe40000001269 */
[----:B------:R-:W-:Y:S02]  /*c410*/  SHF.R.U32.HI R8, RZ, 0x3, R105 ;  /* 0x00000003ff087819 */ /* 0x000fe40000011669 */
[----:B------:R-:W-:Y:S02]  /*c420*/  ISETP.GE.U32.AND P1, PT, R16, R5, PT ;  /* 0x000000051000720c */ /* 0x000fe40003f26070 */
[----:B-1----:R-:W-:-:S04]  /*c430*/  ISETP.LT.AND P0, PT, R0, UR9, !P0 ;  /* 0x0000000900007c0c */ /* 0x002fc8000c701270 */
[----:B------:R-:W-:-:S13]  /*c440*/  ISETP.GE.U32.AND.EX P0, PT, R9, R8, P0, P1 ;  /* 0x000000080900720c */ /* 0x000fda0000706110 */
[----:B------:R-:W-:Y:S05]  /*c450*/  @!P0 BRA `(.L_x_126) ;  /* 0x0000000000848947 */ /* 0x000fea0003800000 */
[----:B------:R1:W-:Y:S01]  /*c460*/  STG.E.64 desc[UR22][R18.64+0x100], R12 ;  /* 0x0001000c12007986 */ /* 0x0003e2000c101b16 */
[----:B------:R-:W-:Y:S05]  /*c470*/  BRA `(.L_x_126) ;  /* 0x00000000007c7947 */ /* 0x000fea0003800000 */
.L_x_101:
[----:B------:R-:W1:Y:S01]  /*c480*/  LDCU UR7, c[0x0][0x380] ;  /* 0x00007000ff0777ac */ /* 0x000e620008000800 */
[----:B------:R-:W-:Y:S01]  /*c490*/  ISETP.GE.AND P6, PT, R94, UR9, PT ;  /* 0x000000095e007c0c */ /* 0x000fe2000bfc6270 */
[----:B------:R-:W-:Y:S01]  /*c4a0*/  VIADD R8, R95, 0xb ;  /* 0x0000000b5f087836 */ /* 0x000fe20000000000 */
[----:B------:R-:W-:Y:S01]  /*c4b0*/  ISETP.GE.AND P0, PT, R0, UR9, PT ;  /* 0x0000000900007c0c */ /* 0x000fe2000bf06270 */
[----:B------:R-:W2:Y:S01]  /*c4c0*/  LDCU.64 UR4, c[0x0][0x468] ;  /* 0x00008d00ff0477ac */ /* 0x000ea20008000a00 */
[C---:B-1----:R-:W-:Y:S02]  /*c4d0*/  ISETP.LT.AND P4, PT, R5.reuse, UR7, !P6 ;  /* 0x0000000705007c0c */ /* 0x042fe4000f781270 */
[----:B------:R-:W-:Y:S01]  /*c4e0*/  ISETP.LT.AND P3, PT, R5, UR7, !P0 ;  /* 0x0000000705007c0c */ /* 0x000fe2000c761270 */
[----:B------:R-:W-:Y:S01]  /*c4f0*/  VIADD R5, R95, 0x9 ;  /* 0x000000095f057836 */ /* 0x000fe20000000000 */
[----:B--2---:R-:W-:-:S04]  /*c500*/  IADD3 R24, P2, PT, R10, UR4, RZ ;  /* 0x000000040a187c10 */ /* 0x004fc8000ff5e0ff */
[----:B------:R-:W-:Y:S02]  /*c510*/  ISETP.LT.AND P1, PT, R5, UR7, !P6 ;  /* 0x0000000705007c0c */ /* 0x000fe4000f721270 */
[----:B------:R-:W-:-:S03]  /*c520*/  IADD3.X R25, PT, PT, R11, UR5, RZ, P2, !PT ;  /* 0x000000050b197c10 */ /* 0x000fc600097fe4ff */
[----:B------:R1:W-:Y:S01]  /*c530*/  @P4 STG.E.64 desc[UR22][R10.64], R28 ;  /* 0x0000001c0a004986 */ /* 0x0003e2000c101b16 */
[----:B------:R-:W-:Y:S01]  /*c540*/  ISETP.LT.AND P4, PT, R5, UR7, !P0 ;  /* 0x0000000705007c0c */ /* 0x000fe2000c781270 */
[----:B------:R-:W-:Y:S02]  /*c550*/  VIADD R5, R95, 0xa ;  /* 0x0000000a5f057836 */ /* 0x000fe40000000000 */
[----:B------:R2:W-:Y:S03]  /*c560*/  @P3 STG.E.64 desc[UR22][R10.64+0x100], R26 ;  /* 0x0001001a0a003986 */ /* 0x0005e6000c101b16 */
[----:B------:R-:W-:Y:S01]  /*c570*/  ISETP.LT.AND P2, PT, R5, UR7, !P0 ;  /* 0x0000000705007c0c */ /* 0x000fe2000c741270 */
[----:B------:R3:W-:Y:S01]  /*c580*/  @P1 STG.E.64 desc[UR22][R24.64], R22 ;  /* 0x0000001618001986 */ /* 0x0007e2000c101b16 */
[C---:B------:R-:W-:Y:S02]  /*c590*/  ISETP.LT.AND P1, PT, R8.reuse, UR7, !P6 ;  /* 0x0000000708007c0c */ /* 0x040fe4000f721270 */
[----:B------:R-:W-:-:S02]  /*c5a0*/  ISETP.LT.AND P0, PT, R8, UR7, !P0 ;  /* 0x0000000708007c0c */ /* 0x000fc4000c701270 */
[----:B------:R-:W-:Y:S01]  /*c5b0*/  ISETP.LT.AND P3, PT, R5, UR7, !P6 ;  /* 0x0000000705007c0c */ /* 0x000fe2000f761270 */
[----:B------:R-:W-:Y:S02]  /*c5c0*/  @P4 IMAD.MOV.U32 R8, RZ, RZ, R24 ;  /* 0x000000ffff084224 */ /* 0x000fe400078e0018 */
[----:B------:R-:W-:-:S05]  /*c5d0*/  @P4 IMAD.MOV.U32 R9, RZ, RZ, R25 ;  /* 0x000000ffff094224 */ /* 0x000fca00078e0019 */
[----:B------:R3:W-:Y:S01]  /*c5e0*/  @P4 STG.E.64 desc[UR22][R8.64+0x100], R20 ;  /* 0x0001001408004986 */ /* 0x0007e2000c101b16 */
[----:B-1----:R-:W-:-:S04]  /*c5f0*/  IADD3 R28, P6, PT, R24, UR4, RZ ;  /* 0x00000004181c7c10 */ /* 0x002fc8000ffde0ff */
[----:B------:R-:W-:Y:S02]  /*c600*/  IADD3.X R29, PT, PT, R25, UR5, RZ, P6, !PT ;  /* 0x00000005191d7c10 */ /* 0x000fe4000b7fe4ff */
[----:B--2---:R-:W-:-:S03]  /*c610*/  IADD3 R26, P4, PT, R28, UR4, RZ ;  /* 0x000000041c1a7c10 */ /* 0x004fc6000ff9e0ff */
[----:B------:R3:W-:Y:S01]  /*c620*/  @P3 STG.E.64 desc[UR22][R28.64], R18 ;  /* 0x000000121c003986 */ /* 0x0007e2000c101b16 */
[----:B------:R-:W-:-:S03]  /*c630*/  IADD3.X R27, PT, PT, R29, UR5, RZ, P4, !PT ;  /* 0x000000051d1b7c10 */ /* 0x000fc6000a7fe4ff */
[----:B------:R3:W-:Y:S04]  /*c640*/  @P2 STG.E.64 desc[UR22][R28.64+0x100], R16 ;  /* 0x000100101c002986 */ /* 0x0007e8000c101b16 */
[----:B------:R3:W-:Y:S04]  /*c650*/  @P1 STG.E.64 desc[UR22][R26.64], R14 ;  /* 0x0000000e1a001986 */ /* 0x0007e8000c101b16 */
[----:B------:R3:W-:Y:S02]  /*c660*/  @P0 STG.E.64 desc[UR22][R26.64+0x100], R12 ;  /* 0x0001000c1a000986 */ /* 0x0007e4000c101b16 */
.L_x_126:
[----:B------:R-:W-:Y:S05]  /*c670*/  BSYNC.RECONVERGENT B1 ;  /* 0x0000000000017941 */ /* 0x000fea0003800200 */
.L_x_100:
[----:B------:R-:W2:Y:S01]  /*c680*/  LDC R5, c[0x0][0x398] ;  /* 0x0000e600ff057b82 */ /* 0x000ea20000000800 */
[----:B---3--:R-:W-:Y:S01]  /*c690*/  IMAD.MOV.U32 R8, RZ, RZ, -0x1 ;  /* 0xffffffffff087424 */ /* 0x008fe200078e00ff */
[----:B-1----:R-:W-:Y:S01]  /*c6a0*/  IADD3 R12, P1, PT, R72, R116, RZ ;  /* 0x00000074480c7210 */ /* 0x002fe20007f3e0ff */
[----:B------:R-:W-:Y:S04]  /*c6b0*/  BSSY.RECONVERGENT B1, `(.L_x_127) ;  /* 0x00001a1000017945 */ /* 0x000fe80003800200 */
[----:B------:R-:W-:Y:S01]  /*c6c0*/  IMAD.X R13, R73, 0x1, R117, P1 ;  /* 0x00000001490d7824 */ /* 0x000fe200008e0675 */
[-C--:B--2---:R-:W-:Y:S02]  /*c6d0*/  SHF.L.U32 R8, R8, R5.reuse, RZ ;  /* 0x0000000508087219 */ /* 0x084fe400000006ff */
[----:B------:R-:W-:-:S02]  /*c6e0*/  SHF.L.U32 R4, R4, R5, RZ ;  /* 0x0000000504047219 */ /* 0x000fc400000006ff */
[----:B------:R-:W-:Y:S02]  /*c6f0*/  LOP3.LUT R9, R7, R8, RZ, 0x30, !PT ;  /* 0x0000000807097212 */ /* 0x000fe400078e30ff */
[----:B------:R-:W-:-:S03]  /*c700*/  SHF.R.U32.HI R5, RZ, R5, R7 ;  /* 0x00000005ff057219 */ /* 0x000fc60000011607 */
[----:B------:R-:W-:Y:S02]  /*c710*/  IMAD.IADD R9, R4, 0x1, R9 ;  /* 0x0000000104097824 */ /* 0x000fe400078e0209 */
[----:B------:R-:W-:-:S03]  /*c720*/  IMAD.SHL.U32 R4, R5, 0x40, RZ ;  /* 0x0000004005047824 */ /* 0x000fc600078e00ff */
[----:B------:R-:W-:-:S04]  /*c730*/  LEA R5, R9, 0x40, 0x6 ;  /* 0x0000004009057811 */ /* 0x000fc800078e30ff */
[----:B------:R-:W-:-:S13]  /*c740*/  ISETP.GE.AND P0, PT, R4, R5, PT ;  /* 0x000000050400720c */ /* 0x000fda0003f06270 */
        /* <DEDUP_REMOVED lines=29> */
.L_x_130:
[----:B------:R-:W-:Y:S01]  /*c920*/  IMAD.MOV.U32 R98, RZ, RZ, R16 ;  /* 0x000000ffff627224 */ /* 0x000fe200078e0010 */
[----:B------:R-:W-:Y:S01]  /*c930*/  MOV R103, R92 ;  /* 0x0000005c00677202 */ /* 0x000fe20000000f00 */
[----:B------:R-:W-:Y:S01]  /*c940*/  IMAD.MOV.U32 R97, RZ, RZ, R17 ;  /* 0x000000ffff617224 */ /* 0x000fe200078e0011 */
[----:B------:R-:W-:Y:S02]  /*c950*/  MOV R106, R91 ;  /* 0x0000005b006a7202 */ /* 0x000fe40000000f00 */
[----:B------:R-:W-:Y:S02]  /*c960*/  MOV R104, 0xc980 ;  /* 0x0000c98000687802 */ /* 0x000fe40000000f00 */
[----:B-----5:R-:W-:Y:S05]  /*c970*/  CALL.REL.NOINC `($__internal_0_$__cuda_sm20_div_u64) ;  /* 0x000000e800007944 */ /* 0x020fea0003c00000 */
[-C--:B------:R-:W-:Y:S02]  /*c980*/  IADD3 R7, P0, PT, RZ, -R99.reuse, RZ ;  /* 0x80000063ff077210 */ /* 0x080fe40007f1e0ff */
[----:B------:R-:W-:Y:S02]  /*c990*/  MOV R14, R99 ;  /* 0x00000063000e7202 */ /* 0x000fe40000000f00 */
[----:B------:R-:W-:Y:S01]  /*c9a0*/  IADD3.X R9, PT, PT, RZ, ~R98, RZ, P0, !PT ;  /* 0x80000062ff097210 */ /* 0x000fe200007fe4ff */
[----:B------:R-:W-:-:S04]  /*c9b0*/  IMAD.WIDE.U32 R18, R92, R7, R16 ;  /* 0x000000075c127225 */ /* 0x000fc800078e0010 */
[----:B------:R-:W-:-:S04]  /*c9c0*/  IMAD R8, R9, R92, RZ ;  /* 0x0000005c09087224 */ /* 0x000fc800078e02ff */
[----:B------:R-:W-:Y:S01]  /*c9d0*/  IMAD R7, R91, R7, R8 ;  /* 0x000000075b077224 */ /* 0x000fe200078e0208 */
[----:B------:R-:W-:-:S04]  /*c9e0*/  MOV R8, R18 ;  /* 0x0000001200087202 */ /* 0x000fc80000000f00 */
[----:B------:R-:W-:Y:S02]  /*c9f0*/  IADD3 R7, PT, PT, R7, R19, RZ ;  /* 0x0000001307077210 */ /* 0x000fe40007ffe0ff */
.L_x_131:
[----:B------:R-:W-:Y:S05]  /*ca00*/  BSYNC.RECONVERGENT B0 ;  /* 0x0000000000007941 */ /* 0x000fea0003800200 */
.L_x_129:
        /* <DEDUP_REMOVED lines=35> */
.L_x_133:
[----:B------:R-:W-:Y:S01]  /*cc40*/  IMAD.MOV.U32 R103, RZ, RZ, R7 ;  /* 0x000000ffff677224 */ /* 0x000fe200078e0007 */
[----:B------:R-:W-:Y:S01]  /*cc50*/  MOV R102, R92 ;  /* 0x0000005c00667202 */ /* 0x000fe20000000f00 */
[----:B------:R-:W-:Y:S01]  /*cc60*/  IMAD.MOV.U32 R101, RZ, RZ, R8 ;  /* 0x000000ffff657224 */ /* 0x000fe200078e0008 */
[----:B------:R-:W-:Y:S02]  /*cc70*/  MOV R99, R91 ;  /* 0x0000005b00637202 */ /* 0x000fe40000000f00 */
[----:B------:R-:W-:Y:S02]  /*cc80*/  MOV R100, 0xcca0 ;  /* 0x0000cca000647802 */ /* 0x000fe40000000f00 */
[----:B----45:R-:W-:Y:S05]  /*cc90*/  CALL.REL.NOINC `($__internal_1_$__cuda_sm20_rem_u64) ;  /* 0x000000e8004c7944 */ /* 0x030fea0003c00000 */
.L_x_134:
[----:B------:R-:W-:Y:S05]  /*cca0*/  BSYNC.RECONVERGENT B0 ;  /* 0x0000000000007941 */ /* 0x000fea0003800200 */
.L_x_132:
[----:B------:R-:W1:Y:S01]  /*ccb0*/  LDCU UR4, c[0x0][0x384] ;  /* 0x00007080ff0477ac */ /* 0x000e620008000800 */
[--C-:B------:R-:W-:Y:S02]  /*ccc0*/  SHF.R.U64 R15, R104, 0x3, R105.reuse ;  /* 0x00000003680f7819 */ /* 0x100fe40000001269 */
[----:B------:R-:W-:Y:S02]  /*ccd0*/  SHF.R.U32.HI R16, RZ, 0x3, R105 ;  /* 0x00000003ff107819 */ /* 0x000fe40000011669 */
[----:B------:R-:W-:Y:S02]  /*cce0*/  ISETP.GE.U32.AND P1, PT, R14, R15, PT ;  /* 0x0000000f0e00720c */ /* 0x000fe40003f26070 */
[----:B-1----:R-:W-:-:S04]  /*ccf0*/  ISETP.LT.AND P0, PT, R0, UR4, !P0 ;  /* 0x0000000400007c0c */ /* 0x002fc8000c701270 */
[----:B------:R-:W-:-:S13]  /*cd00*/  ISETP.GE.U32.AND.EX P0, PT, R9, R16, P0, P1 ;  /* 0x000000100900720c */ /* 0x000fda0000706110 */
        /* <DEDUP_REMOVED lines=31> */
.L_x_136:
        /* <DEDUP_REMOVED lines=13> */
.L_x_137:
[----:B------:R-:W-:Y:S05]  /*cfd0*/  BSYNC.RECONVERGENT B0 ;  /* 0x0000000000007941 */ /* 0x000fea0003800200 */
.L_x_135:
[----:B------:R-:W1:Y:S01]  /*cfe0*/  LDCU.64 UR4, c[0x0][0x380] ;  /* 0x00007000ff0477ac */ /* 0x000e620008000a00 */
[----:B------:R-:W-:Y:S01]  /*cff0*/  VIADD R9, R95, 0x11 ;  /* 0x000000115f097836 */ /* 0x000fe20000000000 */
[--C-:B------:R-:W-:Y:S02]  /*d000*/  SHF.R.U64 R19, R18, 0x3, R17.reuse ;  /* 0x0000000312137819 */ /* 0x100fe40000001211 */
[----:B------:R-:W-:Y:S02]  /*d010*/  SHF.R.U32.HI R18, RZ, 0x3, R17 ;  /* 0x00000003ff127819 */ /* 0x000fe40000011611 */
[----:B------:R-:W-:Y:S02]  /*d020*/  ISETP.GE.U32.AND P1, PT, R16, R19, PT ;  /* 0x000000131000720c */ /* 0x000fe40003f26070 */
[----:B-1----:R-:W-:Y:S02]  /*d030*/  ISETP.GE.AND P0, PT, R9, UR4, PT ;  /* 0x0000000409007c0c */ /* 0x002fe4000bf06270 */
[----:B------:R-:W-:-:S02]  /*d040*/  SHF.R.S32.HI R9, RZ, 0x1f, R16 ;  /* 0x0000001fff097819 */ /* 0x000fc40000011410 */
        /* <DEDUP_REMOVED lines=29> */
.L_x_139:
[----:B------:R-:W-:Y:S01]  /*d220*/  IMAD.MOV.U32 R103, RZ, RZ, R7 ;  /* 0x000000ffff677224 */ /* 0x000fe200078e0007 */
[----:B------:R-:W-:Y:S01]  /*d230*/  MOV R102, R92 ;  /* 0x0000005c00667202 */ /* 0x000fe20000000f00 */
[----:B------:R-:W-:Y:S01]  /*d240*/  IMAD.MOV.U32 R101, RZ, RZ, R8 ;  /* 0x000000ffff657224 */ /* 0x000fe200078e0008 */
[----:B------:R-:W-:Y:S02]  /*d250*/  MOV R99, R91 ;  /* 0x0000005b00637202 */ /* 0x000fe40000000f00 */
[----:B------:R-:W-:Y:S02]  /*d260*/  MOV R100, 0xd280 ;  /* 0x0000d28000647802 */ /* 0x000fe40000000f00 */
[----:B----45:R-:W-:Y:S05]  /*d270*/  CALL.REL.NOINC `($__internal_1_$__cuda_sm20_rem_u64) ;  /* 0x000000e000d47944 */ /* 0x030fea0003c00000 */
.L_x_140:
[----:B------:R-:W-:Y:S05]  /*d280*/  BSYNC.RECONVERGENT B0 ;  /* 0x0000000000007941 */ /* 0x000fea0003800200 */
.L_x_138:
        /* <DEDUP_REMOVED lines=39> */
.L_x_142:
        /* <DEDUP_REMOVED lines=13> */
.L_x_143:
[----:B------:R-:W-:Y:S05]  /*d5d0*/  BSYNC.RECONVERGENT B0 ;  /* 0x0000000000007941 */ /* 0x000fea0003800200 */
.L_x_141:
        /* <DEDUP_REMOVED lines=36> */
.L_x_145:
[----:B------:R-:W-:Y:S01]  /*d820*/  IMAD.MOV.U32 R103, RZ, RZ, R7 ;  /* 0x000000ffff677224 */ /* 0x000fe200078e0007 */
[----:B------:R-:W-:Y:S01]  /*d830*/  MOV R102, R92 ;  /* 0x0000005c00667202 */ /* 0x000fe20000000f00 */
[----:B------:R-:W-:Y:S01]  /*d840*/  IMAD.MOV.U32 R101, RZ, RZ, R8 ;  /* 0x000000ffff657224 */ /* 0x000fe200078e0008 */
[----:B------:R-:W-:Y:S02]  /*d850*/  MOV R99, R91 ;  /* 0x0000005b00637202 */ /* 0x000fe40000000f00 */
[----:B------:R-:W-:Y:S02]  /*d860*/  MOV R100, 0xd880 ;  /* 0x0000d88000647802 */ /* 0x000fe40000000f00 */
[----:B----45:R-:W-:Y:S05]  /*d870*/  CALL.REL.NOINC `($__internal_1_$__cuda_sm20_rem_u64) ;  /* 0x000000dc00547944 */ /* 0x030fea0003c00000 */
.L_x_146:
[----:B------:R-:W-:Y:S05]  /*d880*/  BSYNC.RECONVERGENT B0 ;  /* 0x0000000000007941 */ /* 0x000fea0003800200 */
.L_x_144:
        /* <DEDUP_REMOVED lines=39> */
.L_x_148:
        /* <DEDUP_REMOVED lines=13> */
.L_x_149:
[----:B------:R-:W-:Y:S05]  /*dbd0*/  BSYNC.RECONVERGENT B0 ;  /* 0x0000000000007941 */ /* 0x000fea0003800200 */
.L_x_147:
        /* <DEDUP_REMOVED lines=36> */
.L_x_151:
[----:B------:R-:W-:Y:S01]  /*de20*/  IMAD.MOV.U32 R102, RZ, RZ, R92 ;  /* 0x000000ffff667224 */ /* 0x000fe200078e005c */
[----:B------:R-:W-:Y:S02]  /*de30*/  MOV R99, R91 ;  /* 0x0000005b00637202 */ /* 0x000fe40000000f00 */
[----:B------:R-:W-:Y:S02]  /*de40*/  MOV R100, 0xde60 ;  /* 0x0000de6000647802 */ /* 0x000fe40000000f00 */
[----:B----45:R-:W-:Y:S05]  /*de50*/  CALL.REL.NOINC `($__internal_1_$__cuda_sm20_rem_u64) ;  /* 0x000000d400dc7944 */ /* 0x030fea0003c00000 */
.L_x_152:
[----:B------:R-:W-:Y:S05]  /*de60*/  BSYNC.RECONVERGENT B0 ;  /* 0x0000000000007941 */ /* 0x000fea0003800200 */
.L_x_150:
        /* <DEDUP_REMOVED lines=9> */
.L_x_128:
[----:B------:R-:W1:Y:S01]  /*df00*/  LDCU UR4, c[0x0][0x380] ;  /* 0x00007000ff0477ac */ /* 0x000e620008000800 */
[C---:B------:R-:W-:Y:S01]  /*df10*/  VIADD R7, R95.reuse, 0x11 ;  /* 0x000000115f077836 */ /* 0x040fe20000000000 */
[----:B------:R-:W-:Y:S02]  /*df20*/  ISETP.GE.AND P1, PT, R0, UR9, PT ;  /* 0x0000000900007c0c */ /* 0x000fe4000bf26270 */
[----:B------:R-:W-:Y:S02]  /*df30*/  IADD3 R16, P2, PT, R70, R12, RZ ;  /* 0x0000000c46107210 */ /* 0x000fe40007f5e0ff */
[----:B------:R-:W-:Y:S01]  /*df40*/  ISETP.GE.AND P0, PT, R94, UR9, PT ;  /* 0x000000095e007c0c */ /* 0x000fe2000bf06270 */
[----:B------:R-:W-:Y:S02]  /*df50*/  VIADD R8, R95, 0x12 ;  /* 0x000000125f087836 */ /* 0x000fe40000000000 */
[----:B------:R-:W-:Y:S01]  /*df60*/  IMAD.X R17, R71, 0x1, R13, P2 ;  /* 0x0000000147117824 */ /* 0x000fe200010e060d */
[----:B-1----:R-:W-:-:S02]  /*df70*/  ISETP.LT.AND P3, PT, R7, UR4, !P1 ;  /* 0x0000000407007c0c */ /* 0x002fc4000cf61270 */
[----:B------:R-:W-:Y:S02]  /*df80*/  ISETP.LT.AND P4, PT, R7, UR4, !P0 ;  /* 0x0000000407007c0c */ /* 0x000fe4000c781270 */
[----:B------:R-:W-:Y:S01]  /*df90*/  IADD3 R14, P2, PT, R70, R16, RZ ;  /* 0x00000010460e7210 */ /* 0x000fe20007f5e0ff */
[----:B------:R-:W-:-:S08]  /*dfa0*/  VIADD R7, R95, 0x13 ;  /* 0x000000135f077836 */ /* 0x000fd00000000000 */
[----:B------:R1:W4:Y:S01]  /*dfb0*/  @P3 LDG.E.LTC128B.64 R82, desc[UR22][R16.64+0x100] ;  /* 0x0001001610523981 */ /* 0x000322000c1e1b20 */
[----:B------:R-:W-:Y:S01]  /*dfc0*/  ISETP.LT.AND P3, PT, R8, UR4, !P0 ;  /* 0x0000000408007c0c */ /* 0x000fe2000c761270 */
[----:B------:R-:W-:Y:S01]  /*dfd0*/  IMAD.X R15, R71, 0x1, R17, P2 ;  /* 0x00000001470f7824 */ /* 0x000fe200010e0611 */
[C---:B------:R-:W-:Y:S01]  /*dfe0*/  ISETP.LT.AND P6, PT, R6.reuse, UR4, !P0 ;  /* 0x0000000406007c0c */ /* 0x040fe2000c7c1270 */
[----:B------:R1:W4:Y:S01]  /*dff0*/  @P4 LDG.E.LTC128B.64 R84, desc[UR22][R16.64] ;  /* 0x0000001610544981 */ /* 0x000322000c1e1b20 */
[----:B------:R-:W-:Y:S02]  /*e000*/  ISETP.LT.AND P4, PT, R6, UR4, !P1 ;  /* 0x0000000406007c0c */ /* 0x000fe4000cf81270 */
[----:B------:R-:W-:Y:S02]  /*e010*/  ISETP.LT.AND P2, PT, R8, UR4, !P1 ;  /* 0x0000000408007c0c */ /* 0x000fe4000cf41270 */
[C---:B------:R-:W-:Y:S02]  /*e020*/  ISETP.LT.AND P0, PT, R7.reuse, UR4, !P0 ;  /* 0x0000000407007c0c */ /* 0x040fe4000c701270 */
[----:B------:R-:W-:-:S03]  /*e030*/  ISETP.LT.AND P1, PT, R7, UR4, !P1 ;  /* 0x0000000407007c0c */ /* 0x000fc6000cf21270 */
[----:B------:R1:W4:Y:S01]  /*e040*/  @P3 LDG.E.LTC128B.64 R80, desc[UR22][R14.64] ;  /* 0x000000160e503981 */ /* 0x000322000c1e1b20 */
[----:B------:R-:W-:-:S03]  /*e050*/  IADD3 R8, P3, PT, R70, R14, RZ ;  /* 0x0000000e46087210 */ /* 0x000fc60007f7e0ff */
[----:B------:R1:W4:Y:S02]  /*e060*/  @P6 LDG.E.LTC128B.64 R88, desc[UR22][R12.64] ;  /* 0x000000160c586981 */ /* 0x000324000c1e1b20 */
[----:B------:R-:W-:Y:S02]  /*e070*/  IMAD.X R9, R71, 0x1, R15, P3 ;  /* 0x0000000147097824 */ /* 0x000fe400018e060f */
[----:B------:R1:W4:Y:S04]  /*e080*/  @P4 LDG.E.LTC128B.64 R86, desc[UR22][R12.64+0x100] ;  /* 0x000100160c564981 */ /* 0x000328000c1e1b20 */
[----:B------:R1:W4:Y:S04]  /*e090*/  @P2 LDG.E.LTC128B.64 R78, desc[UR22][R14.64+0x100] ;  /* 0x000100160e4e2981 */ /* 0x000328000c1e1b20 */
[----:B------:R1:W4:Y:S04]  /*e0a0*/  @P0 LDG.E.LTC128B.64 R76, desc[UR22][R8.64] ;  /* 0x00000016084c0981 */ /* 0x000328000c1e1b20 */
[----:B------:R1:W4:Y:S02]  /*e0b0*/  @P1 LDG.E.LTC128B.64 R74, desc[UR22][R8.64+0x100] ;  /* 0x00010016084a1981 */ /* 0x000324000c1e1b20 */
.L_x_153:
[----:B------:R-:W-:Y:S05]  /*e0c0*/  BSYNC.RECONVERGENT B1 ;  /* 0x0000000000017941 */ /* 0x000fea0003800200 */
.L_x_127:
[----:B------:R-:W-:Y:S01]  /*e0d0*/  BAR.SYNC.DEFER_BLOCKING 0x0 ;  /* 0x0000000000007b1d */ /* 0x000fe20000010000 */
[----:B------:R-:W-:Y:S01]  /*e0e0*/  ISETP.GE.AND P0, PT, R4, R5, PT ;  /* 0x000000050400720c */ /* 0x000fe20003f06270 */
[----:B------:R-:W-:Y:S01]  /*e0f0*/  VIADD R7, R95, 0x18 ;  /* 0x000000185f077836 */ /* 0x000fe20000000000 */
[----:B------:R-:W-:-:S03]  /*e100*/  IADD3 R72, P1, PT, R72, R12, RZ ;  /* 0x0000000c48487210 */ /* 0x000fc60007f3e0ff */
[----:B------:R-:W3:Y:S01]  /*e110*/  LDCU.64 UR4, c[0x0][0x480] ;  /* 0x00009000ff0477ac */ /* 0x000ee20008000a00 */
[----:B------:R-:W-:Y:S01]  /*e120*/  BSSY.RECONVERGENT B1, `(.L_x_154) ;  /* 0x00001e3000017945 */ /* 0x000fe20003800200 */
[----:B------:R-:W-:Y:S01]  /*e130*/  IMAD.X R73, R73, 0x1, R13, P1 ;  /* 0x0000000149497824 */ /* 0x000fe200008e060d */
[----:B------:R-:W-:-:S04]  /*e140*/  DEPBAR.LE SB5, 0x6 ;  /* 0x0000d1800000791a */ /* 0x000fc80000000000 */
[----:B------:R-:W-:Y:S01]  /*e150*/  STS.128 [R93], R36 ;  /* 0x000000245d007388 */ /* 0x000fe20000000c00 */
[----:B---3--:R-:W-:-:S03]  /*e160*/  IADD3 R10, P2, PT, R10, UR4, RZ ;  /* 0x000000040a0a7c10 */ /* 0x008fc6000ff5e0ff */
[----:B------:R-:W-:Y:S01]  /*e170*/  STS.128 [R93+0x40], R40 ;  /* 0x000040285d007388 */ /* 0x000fe20000000c00 */
[----:B------:R-:W-:Y:S01]  /*e180*/  IADD3.X R11, PT, PT, R11, UR5, RZ, P2, !PT ;  /* 0x000000050b0b7c10 */ /* 0x000fe200097fe4ff */
[----:B------:R-:W-:-:S04]  /*e190*/  DEPBAR.LE SB5, 0x4 ;  /* 0x0000d1000000791a */ /* 0x000fc80000000000 */
[----:B------:R-:W-:Y:S04]  /*e1a0*/  STS.128 [R93+0x80], R44 ;  /* 0x0000802c5d007388 */ /* 0x000fe80000000c00 */
[----:B------:R-:W-:Y:S01]  /*e1b0*/  STS.128 [R93+0xc0], R48 ;  /* 0x0000c0305d007388 */ /* 0x000fe20000000c00 */
[----:B------:R-:W-:Y:S06]  /*e1c0*/  BAR.SYNC.DEFER_BLOCKING 0x0 ;  /* 0x0000000000007b1d */ /* 0x000fec0000010000 */
[----:B------:R-:W3:Y:S04]  /*e1d0*/  LDS.64 R28, [R96+UR6] ;  /* 0x00000006601c7984 */ /* 0x000ee80008000a00 */
[----:B------:R-:W3:Y:S04]  /*e1e0*/  LDS.64 R26, [R96+UR6+0x100] ;  /* 0x00010006601a7984 */ /* 0x000ee80008000a00 */
[----:B------:R-:W3:Y:S04]  /*e1f0*/  LDS.64 R24, [R96+UR6+0x220] ;  /* 0x0002200660187984 */ /* 0x000ee80008000a00 */
[----:B------:R-:W3:Y:S04]  /*e200*/  LDS.64 R22, [R96+UR6+0x320] ;  /* 0x0003200660167984 */ /* 0x000ee80008000a00 */
[----:B------:R-:W3:Y:S04]  /*e210*/  LDS.64 R20, [R96+UR6+0x440] ;  /* 0x0004400660147984 */ /* 0x000ee80008000a00 */
[----:B------:R-:W3:Y:S04]  /*e220*/  LDS.64 R18, [R96+UR6+0x540] ;  /* 0x0005400660127984 */ /* 0x000ee80008000a00 */
[----:B-1----:R-:W1:Y:S04]  /*e230*/  LDS.64 R16, [R96+UR6+0x660] ;  /* 0x0006600660107984 */ /* 0x002e680008000a00 */
[----:B--2---:R-:W2:Y:S01]  /*e240*/  LDS.64 R14, [R96+UR6+0x760] ;  /* 0x00076006600e7984 */ /* 0x004ea20008000a00 */
[----:B---3--:R-:W-:-:S02]  /*e250*/  DMUL R28, R28, R114 ;  /* 0x000000721c1c7228 */ /* 0x008fc40000000000 */
[-C--:B------:R-:W-:Y:S02]  /*e260*/  DMUL R26, R26, R114.reuse ;  /* 0x000000721a1a7228 */ /* 0x080fe40000000000 */
[----:B------:R-:W-:-:S04]  /*e270*/  DMUL R24, R24, R114 ;  /* 0x0000007218187228 */ /* 0x000fc80000000000 */
[----:B----4-:R-:W-:Y:S02]  /*e280*/  DFMA R28, R88, R112, R28 ;  /* 0x00000070581c722b */ /* 0x010fe4000000001c */
[----:B------:R-:W-:Y:S02]  /*e290*/  DMUL R22, R22, R114 ;  /* 0x0000007216167228 */ /* 0x000fe40000000000 */
[----:B------:R-:W-:Y:S02]  /*e2a0*/  DFMA R26, R86, R112, R26 ;  /* 0x00000070561a722b */ /* 0x000fe4000000001a */
[----:B------:R-:W-:Y:S02]  /*e2b0*/  DMUL R20, R20, R114 ;  /* 0x0000007214147228 */ /* 0x000fe40000000000 */
[----:B------:R-:W-:Y:S02]  /*e2c0*/  DFMA R24, R84, R112, R24 ;  /* 0x000000705418722b */ /* 0x000fe40000000018 */
[----:B------:R-:W-:-:S02]  /*e2d0*/  DMUL R18, R18, R114 ;  /* 0x0000007212127228 */ /* 0x000fc40000000000 */
[----:B------:R-:W-:Y:S02]  /*e2e0*/  DFMA R22, R82, R112, R22 ;  /* 0x000000705216722b */ /* 0x000fe40000000016 */
[----:B-1----:R-:W-:Y:S02]  /*e2f0*/  DMUL R16, R16, R114 ;  /* 0x0000007210107228 */ /* 0x002fe40000000000 */
[----:B------:R-:W-:Y:S02]  /*e300*/  DFMA R20, R80, R112, R20 ;  /* 0x000000705014722b */ /* 0x000fe40000000014 */
[----:B--2---:R-:W-:Y:S02]  /*e310*/  DMUL R14, R14, R114 ;  /* 0x000000720e0e7228 */ /* 0x004fe40000000000 */
[-C--:B------:R-:W-:Y:S02]  /*e320*/  DFMA R18, R78, R112.reuse, R18 ;  /* 0x000000704e12722b */ /* 0x080fe40000000012 */
[----:B------:R-:W-:-:S04]  /*e330*/  DFMA R16, R76, R112, R16 ;  /* 0x000000704c10722b */ /* 0x000fc80000000010 */
[----:B------:R-:W-:Y:S01]  /*e340*/  DFMA R14, R74, R112, R14 ;  /* 0x000000704a0e722b */ /* 0x000fe2000000000e */
[----:B------:R-:W-:Y:S10]  /*e350*/  @P0 BRA `(.L_x_155) ;  /* 0x0000001800800947 */ /* 0x000ff40003800000 */
[----:B------:R-:W1:Y:S01]  /*e360*/  LDCU UR4, c[0x0][0x464] ;  /* 0x00008c80ff0477ac */ /* 0x000e620008000800 */
[----:B------:R-:W-:Y:S01]  /*e370*/  IADD3 R30, P0, PT, -R68, R10, RZ ;  /* 0x0000000a441e7210 */ /* 0x000fe20007f1e1ff */
[----:B------:R-:W-:Y:S04]  /*e380*/  BSSY.RECONVERGENT B0, `(.L_x_156) ;  /* 0x0000030000007945 */ /* 0x000fe80003800200 */
[----:B------:R-:W-:Y:S02]  /*e390*/  IMAD.X R31, R11, 0x1, ~R69, P0 ;  /* 0x000000010b1f7824 */ /* 0x000fe400000e0e45 */
[----:B-1----:R-:W-:-:S05]  /*e3a0*/  IMAD.U32 R33, RZ, RZ, UR4 ;  /* 0x00000004ff217e24 */ /* 0x002fca000f8e00ff */
        /* <DEDUP_REMOVED lines=11> */
[----:B-1----:R-:W-:-:S05]  /*e460*/  IMAD R9, R35, R13, RZ ;  /* 0x0000000d23097224 */ /* 0x002fca00078e02ff */
[----:B------:R-:W-:-:S05]  /*e470*/  IADD3 R9, PT, PT, -R9, RZ, RZ ;  /* 0x000000ff09097210 */ /* 0x000fca0007ffe1ff */
[----:B------:R-:W-:Y:S01]  /*e480*/  IMAD.HI.U32 R9, R35, R9, R34 ;  /* 0x0000000923097227 */ /* 0x000fe200078e0022 */
[----:B------:R-:W-:-:S05]  /*e490*/  MOV R35, RZ ;  /* 0x000000ff00237202 */ /* 0x000fca0000000f00 */
        /* <DEDUP_REMOVED lines=12> */
.L_x_157:
        /* <DEDUP_REMOVED lines=18> */
.L_x_158:
[----:B------:R-:W-:Y:S05]  /*e680*/  BSYNC.RECONVERGENT B0 ;  /* 0x0000000000007941 */ /* 0x000fea0003800200 */
.L_x_156:
        /* <DEDUP_REMOVED lines=35> */
.L_x_160:
[----:B------:R-:W2:Y:S01]  /*e8c0*/  LDCU.64 UR4, c[0x0][0x460] ;  /* 0x00008c00ff0477ac */ /* 0x000ea20008000a00 */
[----:B------:R-:W-:Y:S01]  /*e8d0*/  IMAD.MOV.U32 R103, RZ, RZ, R8 ;  /* 0x000000ffff677224 */ /* 0x000fe200078e0008 */
[----:B------:R-:W-:Y:S02]  /*e8e0*/  MOV R101, R6 ;  /* 0x0000000600657202 */ /* 0x000fe40000000f00 */
[----:B------:R-:W-:Y:S01]  /*e8f0*/  MOV R100, 0xe930 ;  /* 0x0000e93000647802 */ /* 0x000fe20000000f00 */
[----:B--2---:R-:W-:Y:S01]  /*e900*/  IMAD.U32 R102, RZ, RZ, UR4 ;  /* 0x00000004ff667e24 */ /* 0x004fe2000f8e00ff */
[----:B------:R-:W-:Y:S02]  /*e910*/  MOV R99, UR5 ;  /* 0x0000000500637c02 */ /* 0x000fe40008000f00 */
[----:B-1---5:R-:W-:Y:S05]  /*e920*/  CALL.REL.NOINC `($__internal_1_$__cuda_sm20_rem_u64) ;  /* 0x000000cc00287944 */ /* 0x022fea0003c00000 */
.L_x_161:
[----:B------:R-:W-:Y:S05]  /*e930*/  BSYNC.RECONVERGENT B0 ;  /* 0x0000000000007941 */ /* 0x000fea0003800200 */
.L_x_159:
        /* <DEDUP_REMOVED lines=42> */
.L_x_163:
        /* <DEDUP_REMOVED lines=17> */
.L_x_164:
[----:B------:R-:W-:Y:S05]  /*ecf0*/  BSYNC.RECONVERGENT B0 ;  /* 0x0000000000007941 */ /* 0x000fea0003800200 */
.L_x_162:
        /* <DEDUP_REMOVED lines=37> */
.L_x_166:
[----:B------:R-:W2:Y:S01]  /*ef50*/  LDCU.64 UR4, c[0x0][0x460] ;  /* 0x00008c00ff0477ac */ /* 0x000ea20008000a00 */
[----:B------:R-:W-:Y:S01]  /*ef60*/  IMAD.MOV.U32 R103, RZ, RZ, R8 ;  /* 0x000000ffff677224 */ /* 0x000fe200078e0008 */
[----:B------:R-:W-:Y:S02]  /*ef70*/  MOV R101, R6 ;  /* 0x0000000600657202 */ /* 0x000fe40000000f00 */
[----:B------:R-:W-:Y:S01]  /*ef80*/  MOV R100, 0xefc0 ;  /* 0x0000efc000647802 */ /* 0x000fe20000000f00 */
[----:B--2---:R-:W-:Y:S01]  /*ef90*/  IMAD.U32 R102, RZ, RZ, UR4 ;  /* 0x00000004ff667e24 */ /* 0x004fe2000f8e00ff */
[----:B------:R-:W-:Y:S02]  /*efa0*/  MOV R99, UR5 ;  /* 0x0000000500637c02 */ /* 0x000fe40008000f00 */
[----:B-1---5:R-:W-:Y:S05]  /*efb0*/  CALL.REL.NOINC `($__internal_1_$__cuda_sm20_rem_u64) ;  /* 0x000000c400847944 */ /* 0x022fea0003c00000 */
.L_x_167:
[----:B------:R-:W-:Y:S05]  /*efc0*/  BSYNC.RECONVERGENT B0 ;  /* 0x0000000000007941 */ /* 0x000fea0003800200 */
.L_x_165:
        /* <DEDUP_REMOVED lines=18> */
[----:B------:R-:W1:Y:S01]  /*f0f0*/  LDCU UR4, c[0x0][0x460] ;  /* 0x00008c00ff0477ac */ /* 0x000e620008000800 */
[----:B--2---:R-:W-:Y:S01]  /*f100*/  IMAD.MOV.U32 R22, RZ, RZ, RZ ;  /* 0x000000ffff167224 */ /* 0x004fe200078e00ff */
        /* <DEDUP_REMOVED lines=15> */
[----:B------:R-:W-:Y:S02]  /*f200*/  ISETP.GE.U32.AND P1, PT, R22, R13, PT ;  /* 0x0000000d1600720c */ /* 0x000fe40003f26070 */
[----:B------:R-:W-:-:S11]  /*f210*/  MOV R22, RZ ;  /* 0x000000ff00167202 */ /* 0x000fd60000000f00 */
[----:B------:R-:W-:Y:S01]  /*f220*/  @P1 VIADD R12, R12, 0x1 ;  /* 0x000000010c0c1836 */ /* 0x000fe20000000000 */
[----:B------:R-:W-:-:S04]  /*f230*/  @!P0 LOP3.LUT R12, RZ, R13, RZ, 0x33, !PT ;  /* 0x0000000dff0c8212 */ /* 0x000fc800078e33ff */
[----:B------:R-:W-:-:S05]  /*f240*/  IADD3 R9, PT, PT, -R12, RZ, RZ ;  /* 0x000000ff0c097210 */ /* 0x000fca0007ffe1ff */
[----:B------:R-:W-:Y:S01]  /*f250*/  IMAD R26, R13, R9, R26 ;  /* 0x000000090d1a7224 */ /* 0x000fe200078e021a */
[----:B------:R-:W-:Y:S05]  /*f260*/  BRA `(.L_x_170) ;  /* 0x0000000000447947 */ /* 0x000fea0003800000 */
.L_x_169:
        /* <DEDUP_REMOVED lines=17> */
.L_x_170:
[----:B------:R-:W-:Y:S05]  /*f380*/  BSYNC.RECONVERGENT B0 ;  /* 0x0000000000007941 */ /* 0x000fea0003800200 */
.L_x_168:
        /* <DEDUP_REMOVED lines=37> */
.L_x_172:
[----:B------:R-:W2:Y:S01]  /*f5e0*/  LDCU.64 UR4, c[0x0][0x460] ;  /* 0x00008c00ff0477ac */ /* 0x000ea20008000a00 */
[----:B------:R-:W-:Y:S01]  /*f5f0*/  IMAD.MOV.U32 R103, RZ, RZ, R8 ;  /* 0x000000ffff677224 */ /* 0x000fe200078e0008 */
[----:B------:R-:W-:Y:S02]  /*f600*/  MOV R101, R6 ;  /* 0x0000000600657202 */ /* 0x000fe40000000f00 */
[----:B------:R-:W-:Y:S01]  /*f610*/  MOV R100, 0xf650 ;  /* 0x0000f65000647802 */ /* 0x000fe20000000f00 */
[----:B--2---:R-:W-:Y:S01]  /*f620*/  IMAD.U32 R102, RZ, RZ, UR4 ;  /* 0x00000004ff667e24 */ /* 0x004fe2000f8e00ff */
[----:B------:R-:W-:Y:S02]  /*f630*/  MOV R99, UR5 ;  /* 0x0000000500637c02 */ /* 0x000fe40008000f00 */
[----:B-1---5:R-:W-:Y:S05]  /*f640*/  CALL.REL.NOINC `($__internal_1_$__cuda_sm20_rem_u64) ;  /* 0x000000bc00e07944 */ /* 0x022fea0003c00000 */
.L_x_173:
[----:B------:R-:W-:Y:S05]  /*f650*/  BSYNC.RECONVERGENT B0 ;  /* 0x0000000000007941 */ /* 0x000fea0003800200 */
.L_x_171:
        /* <DEDUP_REMOVED lines=42> */
.L_x_175:
        /* <DEDUP_REMOVED lines=17> */
.L_x_176:
[----:B------:R-:W-:Y:S05]  /*fa10*/  BSYNC.RECONVERGENT B0 ;  /* 0x0000000000007941 */ /* 0x000fea0003800200 */
.L_x_174:
        /* <DEDUP_REMOVED lines=37> */
.L_x_178:
[----:B------:R-:W2:Y:S01]  /*fc70*/  LDCU.64 UR4, c[0x0][0x460] ;  /* 0x00008c00ff0477ac */ /* 0x000ea20008000a00 */
[----:B------:R-:W-:Y:S01]  /*fc80*/  MOV R100, 0xfcc0 ;  /* 0x0000fcc000647802 */ /* 0x000fe20000000f00 */
[----:B--2---:R-:W-:Y:S01]  /*fc90*/  IMAD.U32 R102, RZ, RZ, UR4 ;  /* 0x00000004ff667e24 */ /* 0x004fe2000f8e00ff */
[----:B------:R-:W-:Y:S02]  /*fca0*/  MOV R99, UR5 ;  /* 0x0000000500637c02 */ /* 0x000fe40008000f00 */
[----:B-1---5:R-:W-:Y:S05]  /*fcb0*/  CALL.REL.NOINC `($__internal_1_$__cuda_sm20_rem_u64) ;  /* 0x000000b800447944 */ /* 0x022fea0003c00000 */
.L_x_179:
[----:B------:R-:W-:Y:S05]  /*fcc0*/  BSYNC.RECONVERGENT B0 ;  /* 0x0000000000007941 */ /* 0x000fea0003800200 */
.L_x_177:
        /* <DEDUP_REMOVED lines=9> */
.L_x_155:
[----:B------:R-:W1:Y:S01]  /*fd60*/  LDCU UR7, c[0x0][0x380] ;  /* 0x00007000ff0777ac */ /* 0x000e620008000800 */
[----:B------:R-:W-:Y:S01]  /*fd70*/  ISETP.GE.AND P6, PT, R94, UR9, PT ;  /* 0x000000095e007c0c */ /* 0x000fe2000bfc6270 */
[C---:B------:R-:W-:Y:S01]  /*fd80*/  VIADD R8, R95.reuse, 0x13 ;  /* 0x000000135f087836 */ /* 0x040fe20000000000 */
        /* <DEDUP_REMOVED lines=28> */
.L_x_180:
[----:B------:R-:W-:Y:S05]  /*ff50*/  BSYNC.RECONVERGENT B1 ;  /* 0x0000000000017941 */ /* 0x000fea0003800200 */
.L_x_154:
[----:B------:R-:W2:Y:S01]  /*ff60*/  LDCU.64 UR4, c[0x0][0x480] ;  /* 0x00009000ff0477ac */ /* 0x000ea20008000a00 */
[----:B------:R-:W-:Y:S01]  /*ff70*/  ISETP.GE.AND P0, PT, R4, R5, PT ;  /* 0x000000050400720c */ /* 0x000fe20003f06270 */
[----:B------:R-:W-:Y:S01]  /*ff80*/  BSSY.RECONVERGENT B1, `(.L_x_181) ;  /* 0x00001a3000017945 */ /* 0x000fe20003800200 */
[----:B--2---:R-:W-:-:S04]  /*ff90*/  IADD3 R10, P1, PT, R10, UR4, RZ ;  /* 0x000000040a0a7c10 */ /* 0x004fc8000ff3e0ff */
[----:B------:R-:W-:-:S07]  /*ffa0*/  IADD3.X R11, PT, PT, R11, UR5, RZ, P1, !PT ;  /* 0x000000050b0b7c10 */ /* 0x000fce0008ffe4ff */
[----:B------:R-:W-:Y:S05]  /*ffb0*/  @P0 BRA `(.L_x_182) ;  /* 0x0000001400fc0947 */ /* 0x000fea0003800000 */
[----:B-1-3--:R-:W-:Y:S01]  /*ffc0*/  IADD3 R14, P0, PT, -R2, R72, RZ ;  /* 0x00000048020e7210 */ /* 0x00afe20007f1e1ff */
        /* <DEDUP_REMOVED lines=27> */
.L_x_184:
        /* <DEDUP_REMOVED lines=10> */
[----:B------:R-:W-:Y:S01]  /*10220*/  IMAD R6, R13, R92, RZ ;  /* 0x0000005c0d067224 */ /* 0x000fe200078e02ff */
[----:B------:R-:W-:-:S03]  /*10230*/  MOV R8, R16 ;  /* 0x0000001000087202 */ /* 0x000fc60000000f00 */
[----:B------:R-:W-:-:S05]  /*10240*/  IMAD R6, R91, R9, R6 ;  /* 0x000000095b067224 */ /* 0x000fca00078e0206 */
[----:B------:R-:W-:Y:S02]  /*10250*/  IADD3 R9, PT, PT, R6, R17, RZ ;  /* 0x0000001106097210 */ /* 0x000fe40007ffe0ff */
.L_x_185:
[----:B------:R-:W-:Y:S05]  /*10260*/  BSYNC.RECONVERGENT B0 ;  /* 0x0000000000007941 */ /* 0x000fea0003800200 */
.L_x_183:
        /* <DEDUP_REMOVED lines=35> */
.L_x_187:
[----:B------:R-:W-:Y:S01]  /*104a0*/  IMAD.MOV.U32 R103, RZ, RZ, R9 ;  /* 0x000000ffff677224 */ /* 0x000fe200078e0009 */
[----:B------:R-:W-:Y:S01]  /*104b0*/  MOV R102, R92 ;  /* 0x0000005c00667202 */ /* 0x000fe20000000f00 */
[----:B------:R-:W-:Y:S01]  /*104c0*/  IMAD.MOV.U32 R101, RZ, RZ, R6 ;  /* 0x000000ffff657224 */ /* 0x000fe200078e0006 */
[----:B------:R-:W-:Y:S02]  /*104d0*/  MOV R99, R91 ;  /* 0x0000005b00637202 */ /* 0x000fe40000000f00 */
[----:B------:R-:W-:Y:S02]  /*104e0*/  MOV R100, 0x10500 ;  /* 0x0001050000647802 */ /* 0x000fe40000000f00 */
[----:B----45:R-:W-:Y:S05]  /*104f0*/  CALL.REL.NOINC `($__internal_1_$__cuda_sm20_rem_u64) ;  /* 0x000000b000347944 */ /* 0x030fea0003c00000 */
.L_x_188:
[----:B------:R-:W-:Y:S05]  /*10500*/  BSYNC.RECONVERGENT B0 ;  /* 0x0000000000007941 */ /* 0x000fea0003800200 */
.L_x_186:
        /* <DEDUP_REMOVED lines=39> */
.L_x_190:
        /* <DEDUP_REMOVED lines=14> */
.L_x_191:
[----:B------:R-:W-:Y:S05]  /*10860*/  BSYNC.RECONVERGENT B0 ;  /* 0x0000000000007941 */ /* 0x000fea0003800200 */
.L_x_189:
        /* <DEDUP_REMOVED lines=36> */
.L_x_193:
[----:B------:R-:W-:Y:S01]  /*10ab0*/  IMAD.MOV.U32 R103, RZ, RZ, R9 ;  /* 0x000000ffff677224 */ /* 0x000fe200078e0009 */
[----:B------:R-:W-:Y:S01]  /*10ac0*/  MOV R102, R92 ;  /* 0x0000005c00667202 */ /* 0x000fe20000000f00 */
[----:B------:R-:W-:Y:S01]  /*10ad0*/  IMAD.MOV.U32 R101, RZ, RZ, R6 ;  /* 0x000000ffff657224 */ /* 0x000fe200078e0006 */
[----:B------:R-:W-:Y:S02]  /*10ae0*/  MOV R99, R91 ;  /* 0x0000005b00637202 */ /* 0x000fe40000000f00 */
[----:B------:R-:W-:Y:S02]  /*10af0*/  MOV R100, 0x10b10 ;  /* 0x00010b1000647802 */ /* 0x000fe40000000f00 */
[----:B----45:R-:W-:Y:S05]  /*10b00*/  CALL.REL.NOINC `($__internal_1_$__cuda_sm20_rem_u64) ;  /* 0x000000a800b07944 */ /* 0x030fea0003c00000 */
.L_x_194:
[----:B------:R-:W-:Y:S05]  /*10b10*/  BSYNC.RECONVERGENT B0 ;  /* 0x0000000000007941 */ /* 0x000fea0003800200 */
.L_x_192:
        /* <DEDUP_REMOVED lines=39> */
.L_x_196:
        /* <DEDUP_REMOVED lines=14> */
.L_x_197:
[----:B------:R-:W-:Y:S05]  /*10e70*/  BSYNC.RECONVERGENT B0 ;  /* 0x0000000000007941 */ /* 0x000fea0003800200 */
.L_x_195:
        /* <DEDUP_REMOVED lines=36> */
.L_x_199:
[----:B------:R-:W-:Y:S01]  /*110c0*/  IMAD.MOV.U32 R103, RZ, RZ, R9 ;  /* 0x000000ffff677224 */ /* 0x000fe200078e0009 */
[----:B------:R-:W-:Y:S01]  /*110d0*/  MOV R102, R92 ;  /* 0x0000005c00667202 */ /* 0x000fe20000000f00 */
[----:B------:R-:W-:Y:S01]  /*110e0*/  IMAD.MOV.U32 R101, RZ, RZ, R6 ;  /* 0x000000ffff657224 */ /* 0x000fe200078e0006 */
[----:B------:R-:W-:Y:S02]  /*110f0*/  MOV R99, R91 ;  /* 0x0000005b00637202 */ /* 0x000fe40000000f00 */
[----:B------:R-:W-:Y:S02]  /*11100*/  MOV R100, 0x11120 ;  /* 0x0001112000647802 */ /* 0x000fe40000000f00 */
[----:B----45:R-:W-:Y:S05]  /*11110*/  CALL.REL.NOINC `($__internal_1_$__cuda_sm20_rem_u64) ;  /* 0x000000a4002c7944 */ /* 0x030fea0003c00000 */
.L_x_200:
[----:B------:R-:W-:Y:S05]  /*11120*/  BSYNC.RECONVERGENT B0 ;  /* 0x0000000000007941 */ /* 0x000fea0003800200 */
.L_x_198:
        /* <DEDUP_REMOVED lines=39> */
.L_x_202:
        /* <DEDUP_REMOVED lines=14> */
.L_x_203:
[----:B------:R-:W-:Y:S05]  /*11480*/  BSYNC.RECONVERGENT B0 ;  /* 0x0000000000007941 */ /* 0x000fea0003800200 */
.L_x_201:
        /* <DEDUP_REMOVED lines=36> */
.L_x_205:
[----:B------:R-:W-:Y:S01]  /*116d0*/  IMAD.MOV.U32 R102, RZ, RZ, R92 ;  /* 0x000000ffff667224 */ /* 0x000fe200078e005c */
[----:B------:R-:W-:Y:S02]  /*116e0*/  MOV R99, R91 ;  /* 0x0000005b00637202 */ /* 0x000fe40000000f00 */
[----:B------:R-:W-:Y:S02]  /*116f0*/  MOV R100, 0x11710 ;  /* 0x0001171000647802 */ /* 0x000fe40000000f00 */
[----:B----45:R-:W-:Y:S05]  /*11700*/  CALL.REL.NOINC `($__internal_1_$__cuda_sm20_rem_u64) ;  /* 0x0000009c00b07944 */ /* 0x030fea0003c00000 */
.L_x_206:
[----:B------:R-:W-:Y:S05]  /*11710*/  BSYNC.RECONVERGENT B0 ;  /* 0x0000000000007941 */ /* 0x000fea0003800200 */
.L_x_204:
        /* <DEDUP_REMOVED lines=9> */
.L_x_182:
[----:B------:R-:W2:Y:S01]  /*117b0*/  LDCU UR4, c[0x0][0x380] ;  /* 0x00007000ff0477ac */ /* 0x000ea20008000800 */
[----:B------:R-:W-:Y:S01]  /*117c0*/  ISETP.GE.AND P0, PT, R94, UR9, PT ;  /* 0x000000095e007c0c */ /* 0x000fe2000bf06270 */
[----:B------:R-:W-:Y:S01]  /*117d0*/  VIADD R2, R95, 0x19 ;  /* 0x000000195f027836 */ /* 0x000fe20000000000 */
[----:B------:R-:W-:Y:S02]  /*117e0*/  ISETP.GE.AND P1, PT, R0, UR9, PT ;  /* 0x0000000900007c0c */ /* 0x000fe4000bf26270 */
[C---:B--2---:R-:W-:Y:S02]  /*117f0*/  ISETP.LT.AND P3, PT, R7.reuse, UR4, !P0 ;  /* 0x0000000407007c0c */ /* 0x044fe4000c761270 */
[----:B------:R-:W-:Y:S02]  /*11800*/  ISETP.LT.AND P4, PT, R7, UR4, !P1 ;  /* 0x0000000407007c0c */ /* 0x000fe4000cf81270 */
[C---:B------:R-:W-:Y:S02]  /*11810*/  ISETP.LT.AND P2, PT, R2.reuse, UR4, !P0 ;  /* 0x0000000402007c0c */ /* 0x040fe4000c741270 */
[----:B------:R-:W-:-:S07]  /*11820*/  ISETP.LT.AND P6, PT, R2, UR4, !P1 ;  /* 0x0000000402007c0c */ /* 0x000fce000cfc1270 */
[--C-:B---3--:R-:W-:Y:S02]  /*11830*/  @P3 IMAD.MOV.U32 R8, RZ, RZ, R72.reuse ;  /* 0x000000ffff083224 */ /* 0x108fe400078e0048 */
[----:B------:R-:W-:Y:S02]  /*11840*/  @P3 IMAD.MOV.U32 R9, RZ, RZ, R73 ;  /* 0x000000ffff093224 */ /* 0x000fe400078e0049 */
[----:B-1----:R-:W-:-:S03]  /*11850*/  @P4 IMAD.MOV.U32 R14, RZ, RZ, R72 ;  /* 0x000000ffff0e4224 */ /* 0x002fc600078e0048 */
[----:B------:R1:W4:Y:S01]  /*11860*/  @P3 LDG.E.LTC128B.64 R88, desc[UR22][R8.64] ;  /* 0x0000001608583981 */ /* 0x000322000c1e1b20 */
[----:B------:R-:W-:Y:S01]  /*11870*/  IADD3 R12, P3, PT, R70, R72, RZ ;  /* 0x00000048460c7210 */ /* 0x000fe20007f7e0ff */
[--C-:B------:R-:W-:Y:S02]  /*11880*/  @P4 IMAD.MOV.U32 R15, RZ, RZ, R73.reuse ;  /* 0x000000ffff0f4224 */ /* 0x100fe400078e0049 */
[----:B------:R-:W-:Y:S02]  /*11890*/  VIADD R2, R95, 0x1a ;  /* 0x0000001a5f027836 */ /* 0x000fe40000000000 */
[----:B------:R-:W-:Y:S01]  /*118a0*/  IMAD.X R13, R71, 0x1, R73, P3 ;  /* 0x00000001470d7824 */ /* 0x000fe200018e0649 */
[----:B------:R2:W4:Y:S02]  /*118b0*/  @P4 LDG.E.LTC128B.64 R86, desc[UR22][R14.64+0x100] ;  /* 0x000100160e564981 */ /* 0x000524000c1e1b20 */
[C---:B------:R-:W-:Y:S02]  /*118c0*/  ISETP.LT.AND P4, PT, R2.reuse, UR4, !P0 ;  /* 0x0000000402007c0c */ /* 0x040fe4000c781270 */
[----:B------:R-:W-:Y:S01]  /*118d0*/  ISETP.LT.AND P3, PT, R2, UR4, !P1 ;  /* 0x0000000402007c0c */ /* 0x000fe2000cf61270 */
[----:B------:R-:W-:Y:S01]  /*118e0*/  VIADD R2, R95, 0x1b ;  /* 0x0000001b5f027836 */ /* 0x000fe20000000000 */
[----:B------:R2:W4:Y:S04]  /*118f0*/  @P2 LDG.E.LTC128B.64 R84, desc[UR22][R12.64] ;  /* 0x000000160c542981 */ /* 0x000528000c1e1b20 */
[C---:B------:R-:W-:Y:S01]  /*11900*/  ISETP.LT.AND P0, PT, R2.reuse, UR4, !P0 ;  /* 0x0000000402007c0c */ /* 0x040fe2000c701270 */
[----:B------:R2:W4:Y:S01]  /*11910*/  @P6 LDG.E.LTC128B.64 R82, desc[UR22][R12.64+0x100] ;  /* 0x000100160c526981 */ /* 0x000522000c1e1b20 */
[----:B------:R-:W-:-:S02]  /*11920*/  ISETP.LT.AND P1, PT, R2, UR4, !P1 ;  /* 0x0000000402007c0c */ /* 0x000fc4000cf21270 */
[----:B-1----:R-:W-:-:S05]  /*11930*/  IADD3 R8, P2, PT, R70, R12, RZ ;  /* 0x0000000c46087210 */ /* 0x002fca0007f5e0ff */
[----:B------:R-:W-:Y:S01]  /*11940*/  IMAD.X R9, R71, 0x1, R13, P2 ;  /* 0x0000000147097824 */ /* 0x000fe200010e060d */
[----:B------:R-:W-:-:S04]  /*11950*/  IADD3 R70, P2, PT, R70, R8, RZ ;  /* 0x0000000846467210 */ /* 0x000fc80007f5e0ff */
[----:B------:R2:W4:Y:S01]  /*11960*/  @P4 LDG.E.LTC128B.64 R80, desc[UR22][R8.64] ;  /* 0x0000001608504981 */ /* 0x000522000c1e1b20 */
[----:B------:R-:W-:-:S03]  /*11970*/  IMAD.X R71, R71, 0x1, R9, P2 ;  /* 0x0000000147477824 */ /* 0x000fc600010e0609 */
[----:B------:R2:W4:Y:S04]  /*11980*/  @P3 LDG.E.LTC128B.64 R78, desc[UR22][R8.64+0x100] ;  /* 0x00010016084e3981 */ /* 0x000528000c1e1b20 */
[----:B------:R2:W4:Y:S04]  /*11990*/  @P0 LDG.E.LTC128B.64 R76, desc[UR22][R70.64] ;  /* 0x00000016464c0981 */ /* 0x000528000c1e1b20 */
[----:B------:R2:W4:Y:S02]  /*119a0*/  @P1 LDG.E.LTC128B.64 R74, desc[UR22][R70.64+0x100] ;  /* 0x00010016464a1981 */ /* 0x000524000c1e1b20 */
.L_x_207:
[----:B------:R-:W-:Y:S05]  /*119b0*/  BSYNC.RECONVERGENT B1 ;  /* 0x0000000000017941 */ /* 0x000fea0003800200 */
.L_x_181:
[----:B------:R-:W-:Y:S01]  /*119c0*/  BAR.SYNC.DEFER_BLOCKING 0x0 ;  /* 0x0000000000007b1d */ /* 0x000fe20000010000 */
[----:B------:R-:W-:-:S05]  /*119d0*/  ISETP.GE.AND P0, PT, R4, R5, PT ;  /* 0x000000050400720c */ /* 0x000fca0003f06270 */
[----:B-----5:R-:W-:Y:S04]  /*119e0*/  STS.128 [R93], R64 ;  /* 0x000000405d007388 */ /* 0x020fe80000000c00 */
[----:B------:R-:W-:Y:S04]  /*119f0*/  STS.128 [R93+0x40], R60 ;  /* 0x0000403c5d007388 */ /* 0x000fe80000000c00 */
[----:B------:R-:W-:Y:S04]  /*11a00*/  STS.128 [R93+0x80], R56 ;  /* 0x000080385d007388 */ /* 0x000fe80000000c00 */
[----:B------:R-:W-:Y:S01]  /*11a10*/  STS.128 [R93+0xc0], R52 ;  /* 0x0000c0345d007388 */ /* 0x000fe20000000c00 */
[----:B------:R-:W-:Y:S06]  /*11a20*/  BAR.SYNC.DEFER_BLOCKING 0x0 ;  /* 0x0000000000007b1d */ /* 0x000fec0000010000 */
[----:B------:R-:W3:Y:S04]  /*11a30*/  LDS.64 R18, [R96+UR6+0x440] ;  /* 0x0004400660127984 */ /* 0x000ee80008000a00 */
[----:B------:R-:W3:Y:S04]  /*11a40*/  LDS.64 R20, [R96+UR6] ;  /* 0x0000000660147984 */ /* 0x000ee80008000a00 */
[----:B--2---:R-:W2:Y:S04]  /*11a50*/  LDS.64 R8, [R96+UR6+0x100] ;  /* 0x0001000660087984 */ /* 0x004ea80008000a00 */
[----:B-1----:R-:W1:Y:S04]  /*11a60*/  LDS.64 R12, [R96+UR6+0x220] ;  /* 0x00022006600c7984 */ /* 0x002e680008000a00 */
[----:B------:R-:W1:Y:S04]  /*11a70*/  LDS.64 R14, [R96+UR6+0x320] ;  /* 0x00032006600e7984 */ /* 0x000e680008000a00 */
[----:B------:R-:W1:Y:S04]  /*11a80*/  LDS.64 R16, [R96+UR6+0x540] ;  /* 0x0005400660107984 */ /* 0x000e680008000a00 */
[----:B------:R-:W1:Y:S04]  /*11a90*/  LDS.64 R2, [R96+UR6+0x660] ;  /* 0x0006600660027984 */ /* 0x000e680008000a00 */
[----:B------:R-:W1:Y:S01]  /*11aa0*/  LDS.64 R22, [R96+UR6+0x760] ;  /* 0x0007600660167984 */ /* 0x000e620008000a00 */
[----:B---3--:R-:W-:-:S02]  /*11ab0*/  DMUL R18, R18, R114 ;  /* 0x0000007212127228 */ /* 0x008fc40000000000 */
[-C--:B------:R-:W-:Y:S02]  /*11ac0*/  DMUL R20, R20, R114.reuse ;  /* 0x0000007214147228 */ /* 0x080fe40000000000 */
[----:B--2---:R-:W-:-:S04]  /*11ad0*/  DMUL R8, R8, R114 ;  /* 0x0000007208087228 */ /* 0x004fc80000000000 */
[----:B----4-:R-:W-:Y:S02]  /*11ae0*/  DFMA R4, R80, R112, R18 ;  /* 0x000000705004722b */ /* 0x010fe40000000012 */
[----:B-1----:R-:W-:Y:S02]  /*11af0*/  DMUL R12, R12, R114 ;  /* 0x000000720c0c7228 */ /* 0x002fe40000000000 */
        /* <DEDUP_REMOVED lines=31> */
[----:B------:R-:W-:Y:S01]  /*11cf0*/  IMAD.HI.U32 R6, R3, R22, RZ ;  /* 0x0000001603067227 */ /* 0x000fe200078e00ff */
[----:B------:R-:W-:-:S04]  /*11d00*/  MOV R3, RZ ;  /* 0x000000ff00037202 */ /* 0x000fc80000000f00 */
        /* <DEDUP_REMOVED lines=11> */
.L_x_210:
[----:B------:R-:W1:Y:S01]  /*11dc0*/  LDCU.64 UR4, c[0x0][0x460] ;  /* 0x00008c00ff0477ac */ /* 0x000e620008000a00 */
[----:B------:R-:W-:Y:S01]  /*11dd0*/  IMAD.MOV.U32 R98, RZ, RZ, R22 ;  /* 0x000000ffff627224 */ /* 0x000fe200078e0016 */
[----:B------:R-:W-:Y:S02]  /*11de0*/  MOV R97, R23 ;  /* 0x0000001700617202 */ /* 0x000fe40000000f00 */
[----:B------:R-:W-:Y:S01]  /*11df0*/  MOV R104, 0x11e30 ;  /* 0x00011e3000687802 */ /* 0x000fe20000000f00 */
[----:B-1----:R-:W-:Y:S01]  /*11e00*/  IMAD.U32 R103, RZ, RZ, UR4 ;  /* 0x00000004ff677e24 */ /* 0x002fe2000f8e00ff */
[----:B------:R-:W-:Y:S02]  /*11e10*/  MOV R106, UR5 ;  /* 0x00000005006a7c02 */ /* 0x000fe40008000f00 */
[----:B------:R-:W-:Y:S05]  /*11e20*/  CALL.REL.NOINC `($__internal_0_$__cuda_sm20_div_u64) ;  /* 0x0000009000d47944 */ /* 0x000fea0003c00000 */
        /* <DEDUP_REMOVED lines=11> */
.L_x_211:
[----:B------:R-:W-:Y:S05]  /*11ee0*/  BSYNC.RECONVERGENT B0 ;  /* 0x0000000000007941 */ /* 0x000fea0003800200 */
.L_x_209:
[----:B------:R-:W1:Y:S01]  /*11ef0*/  LDCU.64 UR4, c[0x0][0x380] ;  /* 0x00007000ff0477ac */ /* 0x000e620008000a00 */
[--C-:B------:R-:W-:Y:S01]  /*11f00*/  SHF.R.U64 R29, R24, 0x3, R3.reuse ;  /* 0x00000003181d7819 */ /* 0x100fe20000001203 */
[----:B------:R-:W-:Y:S01]  /*11f10*/  BSSY.RECONVERGENT B0, `(.L_x_212) ;  /* 0x0000028000007945 */ /* 0x000fe20003800200 */
[----:B------:R-:W-:Y:S02]  /*11f20*/  SHF.R.U32.HI R2, RZ, 0x3, R3 ;  /* 0x00000003ff027819 */ /* 0x000fe40000011603 */
[----:B------:R-:W-:Y:S02]  /*11f30*/  ISETP.GE.U32.AND P2, PT, R6, R29, PT ;  /* 0x0000001d0600720c */ /* 0x000fe40003f46070 */
[----:B-1----:R-:W-:Y:S02]  /*11f40*/  ISETP.GE.AND P0, PT, R7, UR4, PT ;  /* 0x0000000407007c0c */ /* 0x002fe4000bf06270 */
[----:B------:R-:W-:Y:S02]  /*11f50*/  SHF.R.S32.HI R7, RZ, 0x1f, R6 ;  /* 0x0000001fff077819 */ /* 0x000fe40000011406 */
        /* <DEDUP_REMOVED lines=28> */
.L_x_213:
[----:B------:R-:W2:Y:S01]  /*12120*/  LDCU.64 UR4, c[0x0][0x460] ;  /* 0x00008c00ff0477ac */ /* 0x000ea20008000a00 */
[----:B------:R-:W-:Y:S01]  /*12130*/  IMAD.MOV.U32 R103, RZ, RZ, R3 ;  /* 0x000000ffff677224 */ /* 0x000fe200078e0003 */
[----:B------:R-:W-:Y:S02]  /*12140*/  MOV R101, R2 ;  /* 0x0000000200657202 */ /* 0x000fe40000000f00 */
[----:B------:R-:W-:Y:S01]  /*12150*/  MOV R100, 0x12190 ;  /* 0x0001219000647802 */ /* 0x000fe20000000f00 */
[----:B--2---:R-:W-:Y:S01]  /*12160*/  IMAD.U32 R102, RZ, RZ, UR4 ;  /* 0x00000004ff667e24 */ /* 0x004fe2000f8e00ff */
[----:B------:R-:W-:Y:S02]  /*12170*/  MOV R99, UR5 ;  /* 0x0000000500637c02 */ /* 0x000fe40008000f00 */
[----:B-1----:R-:W-:Y:S05]  /*12180*/  CALL.REL.NOINC `($__internal_1_$__cuda_sm20_rem_u64) ;  /* 0x0000009400107944 */ /* 0x002fea0003c00000 */
.L_x_214:
[----:B------:R-:W-:Y:S05]  /*12190*/  BSYNC.RECONVERGENT B0 ;  /* 0x0000000000007941 */ /* 0x000fea0003800200 */
.L_x_212:
        /* <DEDUP_REMOVED lines=44> */
.L_x_216:
[----:B------:R-:W2:Y:S01]  /*12460*/  LDCU.64 UR4, c[0x0][0x460] ;  /* 0x00008c00ff0477ac */ /* 0x000ea20008000a00 */
[----:B------:R-:W-:Y:S01]  /*12470*/  IMAD.MOV.U32 R98, RZ, RZ, R20 ;  /* 0x000000ffff627224 */ /* 0x000fe200078e0014 */
[----:B------:R-:W-:Y:S02]  /*12480*/  MOV R97, R21 ;  /* 0x0000001500617202 */ /* 0x000fe40000000f00 */
[----:B------:R-:W-:Y:S01]  /*12490*/  MOV R104, 0x124d0 ;  /* 0x000124d000687802 */ /* 0x000fe20000000f00 */
[----:B--2---:R-:W-:Y:S01]  /*124a0*/  IMAD.U32 R103, RZ, RZ, UR4 ;  /* 0x00000004ff677e24 */ /* 0x004fe2000f8e00ff */
[----:B------:R-:W-:Y:S02]  /*124b0*/  MOV R106, UR5 ;  /* 0x00000005006a7c02 */ /* 0x000fe40008000f00 */
[----:B-1----:R-:W-:Y:S05]  /*124c0*/  CALL.REL.NOINC `($__internal_0_$__cuda_sm20_div_u64) ;  /* 0x0000008c002c7944 */ /* 0x002fea0003c00000 */
        /* <DEDUP_REMOVED lines=10> */
.L_x_217:
[----:B------:R-:W-:Y:S05]  /*12570*/  BSYNC.RECONVERGENT B0 ;  /* 0x0000000000007941 */ /* 0x000fea0003800200 */
.L_x_215:
        /* <DEDUP_REMOVED lines=37> */
.L_x_219:
[----:B------:R-:W2:Y:S01]  /*127d0*/  LDCU.64 UR4, c[0x0][0x460] ;  /* 0x00008c00ff0477ac */ /* 0x000ea20008000a00 */
[----:B------:R-:W-:Y:S01]  /*127e0*/  IMAD.MOV.U32 R103, RZ, RZ, R3 ;  /* 0x000000ffff677224 */ /* 0x000fe200078e0003 */
[----:B------:R-:W-:Y:S02]  /*127f0*/  MOV R101, R2 ;  /* 0x0000000200657202 */ /* 0x000fe40000000f00 */
[----:B------:R-:W-:Y:S01]  /*12800*/  MOV R100, 0x12840 ;  /* 0x0001284000647802 */ /* 0x000fe20000000f00 */
[----:B--2---:R-:W-:Y:S01]  /*12810*/  IMAD.U32 R102, RZ, RZ, UR4 ;  /* 0x00000004ff667e24 */ /* 0x004fe2000f8e00ff */
[----:B------:R-:W-:Y:S02]  /*12820*/  MOV R99, UR5 ;  /* 0x0000000500637c02 */ /* 0x000fe40008000f00 */
[----:B-1----:R-:W-:Y:S05]  /*12830*/  CALL.REL.NOINC `($__internal_1_$__cuda_sm20_rem_u64) ;  /* 0x0000008c00647944 */ /* 0x002fea0003c00000 */
.L_x_220:
[----:B------:R-:W-:Y:S05]  /*12840*/  BSYNC.RECONVERGENT B0 ;  /* 0x0000000000007941 */ /* 0x000fea0003800200 */
.L_x_218:
        /* <DEDUP_REMOVED lines=44> */
.L_x_222:
        /* <DEDUP_REMOVED lines=17> */
.L_x_223:
[----:B------:R-:W-:Y:S05]  /*12c20*/  BSYNC.RECONVERGENT B0 ;  /* 0x0000000000007941 */ /* 0x000fea0003800200 */
.L_x_221:
        /* <DEDUP_REMOVED lines=37> */
.L_x_225:
[----:B------:R-:W2:Y:S01]  /*12e80*/  LDCU.64 UR4, c[0x0][0x460] ;  /* 0x00008c00ff0477ac */ /* 0x000ea20008000a00 */
[----:B------:R-:W-:Y:S01]  /*12e90*/  IMAD.MOV.U32 R103, RZ, RZ, R3 ;  /* 0x000000ffff677224 */ /* 0x000fe200078e0003 */
[----:B------:R-:W-:Y:S02]  /*12ea0*/  MOV R101, R2 ;  /* 0x0000000200657202 */ /* 0x000fe40000000f00 */
[----:B------:R-:W-:Y:S01]  /*12eb0*/  MOV R100, 0x12ef0 ;  /* 0x00012ef000647802 */ /* 0x000fe20000000f00 */
[----:B--2---:R-:W-:Y:S01]  /*12ec0*/  IMAD.U32 R102, RZ, RZ, UR4 ;  /* 0x00000004ff667e24 */ /* 0x004fe2000f8e00ff */
[----:B------:R-:W-:Y:S02]  /*12ed0*/  MOV R99, UR5 ;  /* 0x0000000500637c02 */ /* 0x000fe40008000f00 */
[----:B-1----:R-:W-:Y:S05]  /*12ee0*/  CALL.REL.NOINC `($__internal_1_$__cuda_sm20_rem_u64) ;  /* 0x0000008400b87944 */ /* 0x002fea0003c00000 */
.L_x_226:
[----:B------:R-:W-:Y:S05]  /*12ef0*/  BSYNC.RECONVERGENT B0 ;  /* 0x0000000000007941 */ /* 0x000fea0003800200 */
.L_x_224:
        /* <DEDUP_REMOVED lines=44> */
.L_x_228:
        /* <DEDUP_REMOVED lines=17> */
.L_x_229:
[----:B------:R-:W-:Y:S05]  /*132d0*/  BSYNC.RECONVERGENT B0 ;  /* 0x0000000000007941 */ /* 0x000fea0003800200 */
.L_x_227:
[----:B------:R-:W1:Y:S01]  /*132e0*/  LDCU.64 UR6, c[0x0][0x380] ;  /* 0x00007000ff0677ac */ /* 0x000e620008000a00 */
[----:B------:R-:W-:Y:S01]  /*132f0*/  VIADD R95, R95, 0x1b ;  /* 0x0000001b5f5f7836 */ /* 0x000fe20000000000 */
[--C-:B------:R-:W-:Y:S01]  /*13300*/  SHF.R.U64 R7, R68, 0x3, R8.reuse ;  /* 0x0000000344077819 */ /* 0x100fe20000001208 */
[----:B------:R-:W-:Y:S01]  /*13310*/  BSSY.RECONVERGENT B0, `(.L_x_230) ;  /* 0x0000028000007945 */ /* 0x000fe20003800200 */
[----:B------:R-:W2:Y:S01]  /*13320*/  LDCU.64 UR4, c[0x0][0x468] ;  /* 0x00008d00ff0477ac */ /* 0x000ea20008000a00 */
[----:B------:R-:W-:Y:S02]  /*13330*/  SHF.R.U32.HI R8, RZ, 0x3, R8 ;  /* 0x00000003ff087819 */ /* 0x000fe40000011608 */
[----:B------:R-:W-:Y:S02]  /*13340*/  ISETP.GE.U32.AND P2, PT, R6, R7, PT ;  /* 0x000000070600720c */ /* 0x000fe40003f46070 */
[----:B------:R-:W-:Y:S02]  /*13350*/  SHF.R.S32.HI R7, RZ, 0x1f, R6 ;  /* 0x0000001fff077819 */ /* 0x000fe40000011406 */
[----:B-1----:R-:W-:-:S04]  /*13360*/  ISETP.GE.AND P1, PT, R95, UR6, PT ;  /* 0x000000065f007c0c */ /* 0x002fc8000bf26270 */
[----:B------:R-:W-:-:S04]  /*13370*/  ISETP.LT.AND P0, PT, R94, UR7, !P1 ;  /* 0x000000075e007c0c */ /* 0x000fc8000cf01270 */
[----:B------:R-:W-:Y:S02]  /*13380*/  ISETP.GE.U32.AND.EX P2, PT, R7, R8, P0, P2 ;  /* 0x000000080700720c */ /* 0x000fe40000746120 */
[----:B--2---:R-:W-:-:S04]  /*13390*/  IADD3 R103, P0, PT, R3, UR4, RZ ;  /* 0x0000000403677c10 */ /* 0x004fc8000ff1e0ff */
[----:B------:R-:W-:Y:S02]  /*133a0*/  IADD3.X R101, PT, PT, R2, UR5, RZ, P0, !PT ;  /* 0x0000000502657c10 */ /* 0x000fe400087fe4ff */
[----:B------:R-:W-:Y:S02]  /*133b0*/  ISETP.LT.AND P0, PT, R0, UR7, !P1 ;  /* 0x0000000700007c0c */ /* 0x000fe4000cf01270 */
[----:B------:R-:W-:-:S03]  /*133c0*/  LOP3.LUT R9, R101, R9, RZ, 0xfc, !PT ;  /* 0x0000000965097212 */ /* 0x000fc600078efcff */
[----:B------:R1:W-:Y:S01]  /*133d0*/  @P2 STG.E.64 desc[UR22][R4.64], R18 ;  /* 0x0000001204002986 */ /* 0x0003e2000c101b16 */
[----:B------:R-:W-:-:S13]  /*133e0*/  ISETP.NE.U32.AND P1, PT, R9, RZ, PT ;  /* 0x000000ff0900720c */ /* 0x000fda0003f25070 */
[----:B------:R-:W-:Y:S05]  /*133f0*/  @P1 BRA `(.L_x_231) ;  /* 0x0000000000501947 */ /* 0x000fea0003800000 */
[----:B------:R-:W2:Y:S01]  /*13400*/  I2F.U32.RP R8, R11 ;  /* 0x0000000b00087306 */ /* 0x000ea20000209000 */
[----:B------:R-:W-:-:S07]  /*13410*/  MOV R105, RZ ;  /* 0x000000ff00697202 */ /* 0x000fce0000000f00 */
[----:B--2---:R-:W2:Y:S02]  /*13420*/  MUFU.RCP R2, R8 ;  /* 0x0000000800027308 */ /* 0x004ea40000001000 */
[----:B--2---:R-:W-:-:S06]  /*13430*/  VIADD R2, R2, 0xffffffe ;  /* 0x0ffffffe02027836 */ /* 0x004fcc0000000000 */
[----:B------:R-:W2:Y:S02]  /*13440*/  F2I.FTZ.U32.TRUNC.NTZ R3, R2 ;  /* 0x0000000200037305 */ /* 0x000ea4000021f000 */
[----:B--2---:R-:W-:Y:S01]  /*13450*/  IMAD.MOV R0, RZ, RZ, -R3 ;  /* 0x000000ffff007224 */ /* 0x004fe200078e0a03 */
[----:B------:R-:W-:-:S03]  /*13460*/  MOV R2, RZ ;  /* 0x000000ff00027202 */ /* 0x000fc60000000f00 */
        /* <DEDUP_REMOVED lines=13> */
.L_x_231:
[----:B------:R-:W2:Y:S01]  /*13540*/  LDCU.64 UR4, c[0x0][0x460] ;  /* 0x00008c00ff0477ac */ /* 0x000ea20008000a00 */
[----:B------:R-:W-:Y:S01]  /*13550*/  MOV R100, 0x13590 ;  /* 0x0001359000647802 */ /* 0x000fe20000000f00 */
[----:B--2---:R-:W-:Y:S01]  /*13560*/  IMAD.U32 R102, RZ, RZ, UR4 ;  /* 0x00000004ff667e24 */ /* 0x004fe2000f8e00ff */
[----:B------:R-:W-:Y:S02]  /*13570*/  MOV R99, UR5 ;  /* 0x0000000500637c02 */ /* 0x000fe40008000f00 */
[----:B-1----:R-:W-:Y:S05]  /*13580*/  CALL.REL.NOINC `($__internal_1_$__cuda_sm20_rem_u64) ;  /* 0x0000008000107944 */ /* 0x002fea0003c00000 */
.L_x_232:
[----:B------:R-:W-:Y:S05]  /*13590*/  BSYNC.RECONVERGENT B0 ;  /* 0x0000000000007941 */ /* 0x000fea0003800200 */
.L_x_230:
[--C-:B------:R-:W-:Y:S02]  /*135a0*/  SHF.R.U64 R3, R104, 0x3, R105.reuse ;  /* 0x0000000368037819 */ /* 0x100fe40000001269 */
[----:B------:R-:W-:Y:S02]  /*135b0*/  SHF.R.U32.HI R0, RZ, 0x3, R105 ;  /* 0x00000003ff007819 */ /* 0x000fe40000011669 */
[----:B------:R-:W-:-:S04]  /*135c0*/  ISETP.GE.U32.AND P1, PT, R6, R3, PT ;  /* 0x000000030600720c */ /* 0x000fc80003f26070 */
[----:B------:R-:W-:-:S13]  /*135d0*/  ISETP.GE.U32.AND.EX P0, PT, R7, R0, P0, P1 ;  /* 0x000000000700720c */ /* 0x000fda0000706110 */
[----:B------:R-:W-:Y:S05]  /*135e0*/  @!P0 BRA `(.L_x_233) ;  /* 0x0000007800988947 */ /* 0x000fea0003800000 */
[----:B------:R3:W-:Y:S01]  /*135f0*/  STG.E.64 desc[UR22][R4.64+0x100], R112 ;  /* 0x0001007004007986 */ /* 0x0007e2000c101b16 */
[----:B------:R-:W-:Y:S05]  /*13600*/  BRA `(.L_x_233) ;  /* 0x0000007800907947 */ /* 0x000fea0003800000 */
.L_x_208:
[----:B------:R-:W1:Y:S01]  /*13610*/  LDCU UR6, c[0x0][0x380] ;  /* 0x00007000ff0677ac */ /* 0x000e620008000800 */
[----:B------:R-:W-:Y:S02]  /*13620*/  ISETP.GE.AND P0, PT, R94, UR9, PT ;  /* 0x000000095e007c0c */ /* 0x000fe4000bf06270 */
[----:B------:R-:W-:Y:S01]  /*13630*/  ISETP.GE.AND P4, PT, R0, UR9, PT ;  /* 0x0000000900007c0c */ /* 0x000fe2000bf86270 */
[----:B------:R-:W2:Y:S01]  /*13640*/  LDCU.64 UR4, c[0x0][0x468] ;  /* 0x00008d00ff0477ac */ /* 0x000ea20008000a00 */
[----:B------:R-:W-:Y:S01]  /*13650*/  VIADD R0, R95, 0x19 ;  /* 0x000000195f007836 */ /* 0x000fe20000000000 */
[C---:B-1----:R-:W-:Y:S02]  /*13660*/  ISETP.LT.AND P6, PT, R7.reuse, UR6, !P0 ;  /* 0x0000000607007c0c */ /* 0x042fe4000c7c1270 */
[----:B------:R-:W-:Y:S02]  /*13670*/  ISETP.LT.AND P2, PT, R7, UR6, !P4 ;  /* 0x0000000607007c0c */ /* 0x000fe4000e741270 */
[----:B------:R-:W-:-:S02]  /*13680*/  ISETP.LT.AND P1, PT, R0, UR6, !P0 ;  /* 0x0000000600007c0c */ /* 0x000fc4000c721270 */
[----:B--2---:R-:W-:-:S04]  /*13690*/  IADD3 R2, P3, PT, R10, UR4, RZ ;  /* 0x000000040a027c10 */ /* 0x004fc8000ff7e0ff */
[----:B------:R-:W-:Y:S02]  /*136a0*/  IADD3.X R3, PT, PT, R11, UR5, RZ, P3, !PT ;  /* 0x000000050b037c10 */ /* 0x000fe40009ffe4ff */
[----:B------:R-:W-:Y:S01]  /*136b0*/  ISETP.LT.AND P3, PT, R0, UR6, !P4 ;  /* 0x0000000600007c0c */ /* 0x000fe2000e761270 */
[----:B------:R-:W-:Y:S02]  /*136c0*/  @P6 IMAD.MOV.U32 R6, RZ, RZ, R10 ;  /* 0x000000ffff066224 */ /* 0x000fe400078e000a */
[----:B------:R-:W-:Y:S02]  /*136d0*/  @P6 IMAD.MOV.U32 R7, RZ, RZ, R11 ;  /* 0x000000ffff076224 */ /* 0x000fe400078e000b */
[C---:B------:R-:W-:Y:S02]  /*136e0*/  VIADD R0, R95.reuse, 0x1a ;  /* 0x0000001a5f007836 */ /* 0x040fe40000000000 */
[----:B------:R-:W-:Y:S01]  /*136f0*/  VIADD R95, R95, 0x1b ;  /* 0x0000001b5f5f7836 */ /* 0x000fe20000000000 */
[----:B------:R1:W-:Y:S01]  /*13700*/  @P6 STG.E.64 desc[UR22][R6.64], R20 ;  /* 0x0000001406006986 */ /* 0x0003e2000c101b16 */
[----:B------:R-:W-:-:S03]  /*13710*/  IADD3 R22, P6, PT, R2, UR4, RZ ;  /* 0x0000000402167c10 */ /* 0x000fc6000ffde0ff */
[----:B------:R2:W-:Y:S01]  /*13720*/  @P2 STG.E.64 desc[UR22][R10.64+0x100], R8 ;  /* 0x000100080a002986 */ /* 0x0005e2000c101b16 */
[C---:B------:R-:W-:Y:S02]  /*13730*/  ISETP.LT.AND P2, PT, R0.reuse, UR6, !P0 ;  /* 0x0000000600007c0c */ /* 0x040fe4000c741270 */
[----:B------:R-:W-:Y:S01]  /*13740*/  ISETP.LT.AND P0, PT, R95, UR6, !P0 ;  /* 0x000000065f007c0c */ /* 0x000fe2000c701270 */
[----:B------:R2:W-:Y:S01]  /*13750*/  @P1 STG.E.64 desc[UR22][R2.64], R12 ;  /* 0x0000000c02001986 */ /* 0x0005e2000c101b16 */
[----:B------:R-:W-:Y:S02]  /*13760*/  ISETP.LT.AND P1, PT, R0, UR6, !P4 ;  /* 0x0000000600007c0c */ /* 0x000fe4000e721270 */
[----:B------:R-:W-:Y:S01]  /*13770*/  IADD3.X R23, PT, PT, R3, UR5, RZ, P6, !PT ;  /* 0x0000000503177c10 */ /* 0x000fe2000b7fe4ff */
[----:B------:R2:W-:Y:S01]  /*13780*/  @P3 STG.E.64 desc[UR22][R2.64+0x100], R14 ;  /* 0x0001000e02003986 */ /* 0x0005e2000c101b16 */
[----:B------:R-:W-:-:S05]  /*13790*/  ISETP.LT.AND P4, PT, R95, UR6, !P4 ;  /* 0x000000065f007c0c */ /* 0x000fca000e781270 */
[----:B------:R2:W-:Y:S04]  /*137a0*/  @P2 STG.E.64 desc[UR22][R22.64], R4 ;  /* 0x0000000416002986 */ /* 0x0005e8000c101b16 */
[----:B------:R2:W-:Y:S01]  /*137b0*/  @P1 STG.E.64 desc[UR22][R22.64+0x100], R16 ;  /* 0x0001001016001986 */ /* 0x0005e2000c101b16 */
[----:B-1----:R-:W-:-:S04]  /*137c0*/  IADD3 R6, P6, PT, R22, UR4, RZ ;  /* 0x0000000416067c10 */ /* 0x002fc8000ffde0ff */
[----:B------:R-:W-:-:S05]  /*137d0*/  IADD3.X R7, PT, PT, R23, UR5, RZ, P6, !PT ;  /* 0x0000000517077c10 */ /* 0x000fca000b7fe4ff */
[----:B------:R2:W-:Y:S01]  /*137e0*/  @P0 STG.E.64 desc[UR22][R6.64], R18 ;  /* 0x0000001206000986 */ /* 0x0005e2000c101b16 */
[----:B------:R-:W-:Y:S05]  /*137f0*/  @!P4 BRA `(.L_x_233) ;  /* 0x000000780014c947 */ /* 0x000fea0003800000 */
[----:B------:R1:W-:Y:S01]  /*13800*/  STG.E.64 desc[UR22][R6.64+0x100], R112 ;  /* 0x0001007006007986 */ /* 0x0003e2000c101b16 */
[----:B------:R-:W-:Y:S05]  /*13810*/  BRA `(.L_x_233) ;  /* 0x00000078000c7947 */ /* 0x000fea0003800000 */
.L_x_18:
[----:B------:R-:W-:Y:S01]  /*13820*/  BAR.SYNC.DEFER_BLOCKING 0x0 ;  /* 0x0000000000007b1d */ /* 0x000fe20000010000 */
[----:B------:R-:W-:-:S05]  /*13830*/  ISETP.GE.AND P0, PT, R77, R74, PT ;  /* 0x0000004a4d00720c */ /* 0x000fca0003f06270 */
[----:B------:R-:W-:Y:S01]  /*13840*/  BSSY.RECONVERGENT B1, `(.L_x_234) ;  /* 0x00001db000017945 */ /* 0x000fe20003800200 */
[----:B------:R-:W-:-:S04]  /*13850*/  DEPBAR.LE SB5, 0xd ;  /* 0x0000d3400000791a */ /* 0x000fc80000000000 */
[----:B------:R-:W-:Y:S04]  /*13860*/  STS.128 [R93], R4 ;  /* 0x000000045d007388 */ /* 0x000fe80000000c00 */
[----:B------:R-:W-:Y:S04]  /*13870*/  STS.128 [R93+0x40], R8 ;  /* 0x000040085d007388 */ /* 0x000fe80000000c00 */
[----:B------:R-:W-:Y:S01]  /*13880*/  STS.128 [R93+0x80], R12 ;  /* 0x0000800c5d007388 */ /* 0x000fe20000000c00 */
[----:B------:R-:W-:-:S04]  /*13890*/  DEPBAR.LE SB5, 0xc ;  /* 0x0000d3000000791a */ /* 0x000fc80000000000 */
[----:B------:R-:W-:Y:S01]  /*138a0*/  STS.128 [R93+0xc0], R16 ;  /* 0x0000c0105d007388 */ /* 0x000fe20000000c00 */
[----:B------:R-:W-:Y:S06]  /*138b0*/  BAR.SYNC.DEFER_BLOCKING 0x0 ;  /* 0x0000000000007b1d */ /* 0x000fec0000010000 */
[----:B--23--:R-:W2:Y:S04]  /*138c0*/  LDS.64 R70, [R75+UR12] ;  /* 0x0000000c4b467984 */ /* 0x00cea80008000a00 */
[----:B------:R-:W3:Y:S04]  /*138d0*/  LDS.64 R96, [R75+UR12+0x100] ;  /* 0x0001000c4b607984 */ /* 0x000ee80008000a00 */
[----:B------:R-:W4:Y:S04]  /*138e0*/  LDS.64 R88, [R75+UR12+0x220] ;  /* 0x0002200c4b587984 */ /* 0x000f280008000a00 */
[----:B------:R-:W4:Y:S04]  /*138f0*/  LDS.64 R78, [R75+UR12+0x320] ;  /* 0x0003200c4b4e7984 */ /* 0x000f280008000a00 */
[----:B-1----:R-:W1:Y:S04]  /*13900*/  LDS.64 R72, [R75+UR12+0x440] ;  /* 0x0004400c4b487984 */ /* 0x002e680008000a00 */
[----:B------:R-:W1:Y:S04]  /*13910*/  LDS.64 R2, [R75+UR12+0x540] ;  /* 0x0005400c4b027984 */ /* 0x000e680008000a00 */
[----:B------:R-:W1:Y:S04]  /*13920*/  LDS.64 R6, [R75+UR12+0x660] ;  /* 0x0006600c4b067984 */ /* 0x000e680008000a00 */
[----:B------:R-:W1:Y:S01]  /*13930*/  LDS.64 R4, [R75+UR12+0x760] ;  /* 0x0007600c4b047984 */ /* 0x000e620008000a00 */
[----:B--2---:R-:W-:-:S02]  /*13940*/  DMUL R70, R70, R114 ;  /* 0x0000007246467228 */ /* 0x004fc40000000000 */
[-C--:B---3--:R-:W-:Y:S02]  /*13950*/  DMUL R18, R96, R114.reuse ;  /* 0x0000007260127228 */ /* 0x088fe40000000000 */
[-C--:B----4-:R-:W-:Y:S02]  /*13960*/  DMUL R14, R88, R114.reuse ;  /* 0x00000072580e7228 */ /* 0x090fe40000000000 */
[-C--:B------:R-:W-:Y:S02]  /*13970*/  DMUL R12, R78, R114.reuse ;  /* 0x000000724e0c7228 */ /* 0x080fe40000000000 */
[-C--:B-1----:R-:W-:Y:S02]  /*13980*/  DMUL R10, R72, R114.reuse ;  /* 0x00000072480a7228 */ /* 0x082fe40000000000 */
[-C--:B------:R-:W-:Y:S02]  /*13990*/  DMUL R8, R2, R114.reuse ;  /* 0x0000007202087228 */ /* 0x080fe40000000000 */
[----:B------:R-:W-:-:S02]  /*139a0*/  DMUL R6, R6, R114 ;  /* 0x0000007206067228 */ /* 0x000fc40000000000 */
[----:B------:R-:W-:Y:S01]  /*139b0*/  DMUL R4, R4, R114 ;  /* 0x0000007204047228 */ /* 0x000fe20000000000 */
[----:B------:R-:W-:Y:S10]  /*139c0*/  @!P0 BRA `(.L_x_235) ;  /* 0x0000000000848947 */ /* 0x000ff40003800000 */
[----:B------:R-:W1:Y:S01]  /*139d0*/  LDCU.64 UR6, c[0x0][0x380] ;  /* 0x00007000ff0677ac */ /* 0x000e620008000a00 */
[C---:B------:R-:W-:Y:S02]  /*139e0*/  VIADD R0, R95.reuse, 0x1 ;  /* 0x000000015f007836 */ /* 0x040fe40000000000 */
[C---:B------:R-:W-:Y:S01]  /*139f0*/  VIADD R2, R95.reuse, 0x3 ;  /* 0x000000035f027836 */ /* 0x040fe20000000000 */
[----:B------:R-:W2:Y:S01]  /*13a00*/  LDCU.64 UR4, c[0x0][0x468] ;  /* 0x00008d00ff0477ac */ /* 0x000ea20008000a00 */
[----:B-1----:R-:W-:Y:S02]  /*13a10*/  ISETP.GE.AND P0, PT, R94, UR7, PT ;  /* 0x000000075e007c0c */ /* 0x002fe4000bf06270 */
[----:B------:R-:W-:Y:S02]  /*13a20*/  ISETP.GE.AND P4, PT, R76, UR7, PT ;  /* 0x000000074c007c0c */ /* 0x000fe4000bf86270 */
[C---:B------:R-:W-:Y:S02]  /*13a30*/  ISETP.LT.AND P3, PT, R95.reuse, UR6, !P0 ;  /* 0x000000065f007c0c */ /* 0x040fe4000c761270 */
[----:B------:R-:W-:-:S02]  /*13a40*/  ISETP.LT.AND P2, PT, R95, UR6, !P4 ;  /* 0x000000065f007c0c */ /* 0x000fc4000e741270 */
[----:B------:R-:W-:Y:S02]  /*13a50*/  ISETP.LT.AND P1, PT, R0, UR6, !P0 ;  /* 0x0000000600007c0c */ /* 0x000fe4000c721270 */
[----:B--2---:R-:W-:-:S04]  /*13a60*/  IADD3 R16, P6, PT, R80, UR4, RZ ;  /* 0x0000000450107c10 */ /* 0x004fc8000ffde0ff */
[----:B------:R-:W-:Y:S02]  /*13a70*/  IADD3.X R17, PT, PT, R81, UR5, RZ, P6, !PT ;  /* 0x0000000551117c10 */ /* 0x000fe4000b7fe4ff */
[----:B------:R-:W-:Y:S01]  /*13a80*/  IADD3 R72, P6, PT, R16, UR4, RZ ;  /* 0x0000000410487c10 */ /* 0x000fe2000ffde0ff */
[----:B------:R1:W-:Y:S01]  /*13a90*/  @P3 STG.E.64 desc[UR22][R80.64], R70 ;  /* 0x0000004650003986 */ /* 0x0003e2000c101b16 */
[----:B------:R-:W-:Y:S01]  /*13aa0*/  ISETP.LT.AND P3, PT, R0, UR6, !P4 ;  /* 0x0000000600007c0c */ /* 0x000fe2000e761270 */
[----:B------:R-:W-:Y:S01]  /*13ab0*/  @P2 IMAD.MOV.U32 R78, RZ, RZ, R80 ;  /* 0x000000ffff4e2224 */ /* 0x000fe200078e0050 */
[----:B------:R-:W-:Y:S01]  /*13ac0*/  IADD3.X R73, PT, PT, R17, UR5, RZ, P6, !PT ;  /* 0x0000000511497c10 */ /* 0x000fe2000b7fe4ff */
[----:B------:R-:W-:Y:S02]  /*13ad0*/  @P2 IMAD.MOV.U32 R79, RZ, RZ, R81 ;  /* 0x000000ffff4f2224 */ /* 0x000fe400078e0051 */
[----:B------:R-:W-:-:S03]  /*13ae0*/  VIADD R0, R95, 0x2 ;  /* 0x000000025f007836 */ /* 0x000fc60000000000 */
[----:B------:R2:W-:Y:S02]  /*13af0*/  @P2 STG.E.64 desc[UR22][R78.64+0x100], R18 ;  /* 0x000100124e002986 */ /* 0x0005e4000c101b16 */
[C---:B------:R-:W-:Y:S02]  /*13b00*/  ISETP.LT.AND P2, PT, R0.reuse, UR6, !P0 ;  /* 0x0000000600007c0c */ /* 0x040fe4000c741270 */
[----:B------:R2:W-:Y:S01]  /*13b10*/  @P1 STG.E.64 desc[UR22][R16.64], R14 ;  /* 0x0000000e10001986 */ /* 0x0005e2000c101b16 */
[----:B------:R-:W-:Y:S02]  /*13b20*/  ISETP.LT.AND P1, PT, R0, UR6, !P4 ;  /* 0x0000000600007c0c */ /* 0x000fe4000e721270 */
[C---:B------:R-:W-:Y:S01]  /*13b30*/  ISETP.LT.AND P0, PT, R2.reuse, UR6, !P0 ;  /* 0x0000000602007c0c */ /* 0x040fe2000c701270 */
[----:B------:R2:W-:Y:S01]  /*13b40*/  @P3 STG.E.64 desc[UR22][R16.64+0x100], R12 ;  /* 0x0001000c10003986 */ /* 0x0005e2000c101b16 */
[----:B------:R-:W-:-:S06]  /*13b50*/  ISETP.LT.AND P4, PT, R2, UR6, !P4 ;  /* 0x0000000602007c0c */ /* 0x000fcc000e781270 */
        /* <DEDUP_REMOVED lines=8> */
.L_x_235:
[----:B------:R-:W-:Y:S01]  /*13be0*/  LOP3.LUT R0, R83, R86, RZ, 0xfc, !PT ;  /* 0x0000005653007212 */ /* 0x000fe200078efcff */
[----:B------:R-:W-:Y:S03]  /*13bf0*/  BSSY.RECONVERGENT B0, `(.L_x_237) ;  /* 0x000002c000007945 */ /* 0x000fe60003800200 */
        /* <DEDUP_REMOVED lines=11> */
[----:B------:R-:W-:-:S04]  /*13cb0*/  IMAD.HI.U32 R16, R3, R84, RZ ;  /* 0x0000005403107227 */ /* 0x000fc800078e00ff */
[----:B------:R-:W-:Y:S01]  /*13cc0*/  IMAD.MOV.U32 R3, RZ, RZ, RZ ;  /* 0x000000ffff037224 */ /* 0x000fe200078e00ff */
        /* <DEDUP_REMOVED lines=11> */
.L_x_238:
        /* <DEDUP_REMOVED lines=19> */
.L_x_239:
[----:B------:R-:W-:Y:S05]  /*13eb0*/  BSYNC.RECONVERGENT B0 ;  /* 0x0000000000007941 */ /* 0x000fea0003800200 */
.L_x_237:
        /* <DEDUP_REMOVED lines=12> */
[----:B------:R-:W-:Y:S02]  /*13f80*/  @P2 IMAD.MOV.U32 R72, RZ, RZ, R80 ;  /* 0x000000ffff482224 */ /* 0x000fe400078e0050 */
[----:B------:R-:W-:Y:S01]  /*13f90*/  @P2 IMAD.MOV.U32 R73, RZ, RZ, R81 ;  /* 0x000000ffff492224 */ /* 0x000fe200078e0051 */
[----:B------:R-:W-:-:S04]  /*13fa0*/  ISETP.NE.U32.AND P1, PT, R86, RZ, PT ;  /* 0x000000ff5600720c */ /* 0x000fc80003f25070 */
[----:B------:R1:W-:Y:S09]  /*13fb0*/  @P2 STG.E.64 desc[UR22][R72.64], R70 ;  /* 0x0000004648002986 */ /* 0x0003f2000c101b16 */
        /* <DEDUP_REMOVED lines=21> */
.L_x_241:
[----:B------:R-:W2:Y:S01]  /*14110*/  LDCU.64 UR4, c[0x0][0x460] ;  /* 0x00008c00ff0477ac */ /* 0x000ea20008000a00 */
[----:B------:R-:W-:Y:S01]  /*14120*/  IMAD.MOV.U32 R103, RZ, RZ, R2 ;  /* 0x000000ffff677224 */ /* 0x000fe200078e0002 */
[----:B------:R-:W-:Y:S02]  /*14130*/  MOV R101, R0 ;  /* 0x0000000000657202 */ /* 0x000fe40000000f00 */
[----:B------:R-:W-:Y:S01]  /*14140*/  MOV R100, 0x14180 ;  /* 0x0001418000647802 */ /* 0x000fe20000000f00 */
[----:B--2---:R-:W-:Y:S01]  /*14150*/  IMAD.U32 R102, RZ, RZ, UR4 ;  /* 0x00000004ff667e24 */ /* 0x004fe2000f8e00ff */
[----:B------:R-:W-:Y:S02]  /*14160*/  MOV R99, UR5 ;  /* 0x0000000500637c02 */ /* 0x000fe40008000f00 */
[----:B-1---5:R-:W-:Y:S05]  /*14170*/  CALL.REL.NOINC `($__internal_1_$__cuda_sm20_rem_u64) ;  /* 0x0000007400147944 */ /* 0x022fea0003c00000 */
.L_x_242:
[----:B------:R-:W-:Y:S05]  /*14180*/  BSYNC.RECONVERGENT B0 ;  /* 0x0000000000007941 */ /* 0x000fea0003800200 */
.L_x_240:
        /* <DEDUP_REMOVED lines=44> */
.L_x_244:
        /* <DEDUP_REMOVED lines=17> */
.L_x_245:
[----:B------:R-:W-:Y:S05]  /*14560*/  BSYNC.RECONVERGENT B0 ;  /* 0x0000000000007941 */ /* 0x000fea0003800200 */
.L_x_243:
        /* <DEDUP_REMOVED lines=37> */
.L_x_247:
[----:B------:R-:W2:Y:S01]  /*147c0*/  LDCU.64 UR4, c[0x0][0x460] ;  /* 0x00008c00ff0477ac */ /* 0x000ea20008000a00 */
[----:B------:R-:W-:Y:S01]  /*147d0*/  IMAD.MOV.U32 R103, RZ, RZ, R2 ;  /* 0x000000ffff677224 */ /* 0x000fe200078e0002 */
[----:B------:R-:W-:Y:S02]  /*147e0*/  MOV R101, R0 ;  /* 0x0000000000657202 */ /* 0x000fe40000000f00 */
[----:B------:R-:W-:Y:S01]  /*147f0*/  MOV R100, 0x14830 ;  /* 0x0001483000647802 */ /* 0x000fe20000000f00 */
[----:B--2---:R-:W-:Y:S01]  /*14800*/  IMAD.U32 R102, RZ, RZ, UR4 ;  /* 0x00000004ff667e24 */ /* 0x004fe2000f8e00ff */
[----:B------:R-:W-:Y:S02]  /*14810*/  MOV R99, UR5 ;  /* 0x0000000500637c02 */ /* 0x000fe40008000f00 */
[----:B-1---5:R-:W-:Y:S05]  /*14820*/  CALL.REL.NOINC `($__internal_1_$__cuda_sm20_rem_u64) ;  /* 0x0000006c00687944 */ /* 0x022fea0003c00000 */
.L_x_248:
[----:B------:R-:W-:Y:S05]  /*14830*/  BSYNC.RECONVERGENT B0 ;  /* 0x0000000000007941 */ /* 0x000fea0003800200 */
.L_x_246:
        /* <DEDUP_REMOVED lines=44> */
.L_x_250:
        /* <DEDUP_REMOVED lines=17> */
.L_x_251:
[----:B------:R-:W-:Y:S05]  /*14c10*/  BSYNC.RECONVERGENT B0 ;  /* 0x0000000000007941 */ /* 0x000fea0003800200 */
.L_x_249:
        /* <DEDUP_REMOVED lines=37> */
.L_x_253:
[----:B------:R-:W2:Y:S01]  /*14e70*/  LDCU.64 UR4, c[0x0][0x460] ;  /* 0x00008c00ff0477ac */ /* 0x000ea20008000a00 */
[----:B------:R-:W-:Y:S01]  /*14e80*/  IMAD.MOV.U32 R103, RZ, RZ, R2 ;  /* 0x000000ffff677224 */ /* 0x000fe200078e0002 */
[----:B------:R-:W-:Y:S02]  /*14e90*/  MOV R101, R0 ;  /* 0x0000000000657202 */ /* 0x000fe40000000f00 */
[----:B------:R-:W-:Y:S01]  /*14ea0*/  MOV R100, 0x14ee0 ;  /* 0x00014ee000647802 */ /* 0x000fe20000000f00 */
[----:B--2---:R-:W-:Y:S01]  /*14eb0*/  IMAD.U32 R102, RZ, RZ, UR4 ;  /* 0x00000004ff667e24 */ /* 0x004fe2000f8e00ff */
[----:B------:R-:W-:Y:S02]  /*14ec0*/  MOV R99, UR5 ;  /* 0x0000000500637c02 */ /* 0x000fe40008000f00 */
[----:B-1---5:R-:W-:Y:S05]  /*14ed0*/  CALL.REL.NOINC `($__internal_1_$__cuda_sm20_rem_u64) ;  /* 0x0000006400bc7944 */ /* 0x022fea0003c00000 */
.L_x_254:
[----:B------:R-:W-:Y:S05]  /*14ee0*/  BSYNC.RECONVERGENT B0 ;  /* 0x0000000000007941 */ /* 0x000fea0003800200 */
.L_x_252:
        /* <DEDUP_REMOVED lines=44> */
.L_x_256:
        /* <DEDUP_REMOVED lines=17> */
.L_x_257:
[----:B------:R-:W-:Y:S05]  /*152c0*/  BSYNC.RECONVERGENT B0 ;  /* 0x0000000000007941 */ /* 0x000fea0003800200 */
.L_x_255:
        /* <DEDUP_REMOVED lines=37> */
.L_x_259:
[----:B------:R-:W2:Y:S01]  /*15520*/  LDCU.64 UR4, c[0x0][0x460] ;  /* 0x00008c00ff0477ac */ /* 0x000ea20008000a00 */
[----:B------:R-:W-:Y:S01]  /*15530*/  MOV R100, 0x15570 ;  /* 0x0001557000647802 */ /* 0x000fe20000000f00 */
[----:B--2---:R-:W-:Y:S01]  /*15540*/  IMAD.U32 R102, RZ, RZ, UR4 ;  /* 0x00000004ff667e24 */ /* 0x004fe2000f8e00ff */
[----:B------:R-:W-:Y:S02]  /*15550*/  MOV R99, UR5 ;  /* 0x0000000500637c02 */ /* 0x000fe40008000f00 */
[----:B-1---5:R-:W-:Y:S05]  /*15560*/  CALL.REL.NOINC `($__internal_1_$__cuda_sm20_rem_u64) ;  /* 0x0000006000187944 */ /* 0x022fea0003c00000 */
.L_x_260:
[----:B------:R-:W-:Y:S05]  /*15570*/  BSYNC.RECONVERGENT B0 ;  /* 0x0000000000007941 */ /* 0x000fea0003800200 */
.L_x_258:
[----:B------:R-:W1:Y:S01]  /*15580*/  LDCU UR7, c[0x0][0x384] ;  /* 0x00007080ff0777ac */ /* 0x000e620008000800 */
[--C-:B------:R-:W-:Y:S02]  /*15590*/  SHF.R.U64 R7, R104, 0x3, R105.reuse ;  /* 0x0000000368077819 */ /* 0x100fe40000001269 */
[----:B------:R-:W-:Y:S02]  /*155a0*/  SHF.R.U32.HI R0, RZ, 0x3, R105 ;  /* 0x00000003ff007819 */ /* 0x000fe40000011669 */
[----:B------:R-:W-:Y:S02]  /*155b0*/  ISETP.GE.U32.AND P1, PT, R8, R7, PT ;  /* 0x000000070800720c */ /* 0x000fe40003f26070 */
[----:B-1----:R-:W-:-:S04]  /*155c0*/  ISETP.LT.AND P0, PT, R76, UR7, !P0 ;  /* 0x000000074c007c0c */ /* 0x002fc8000c701270 */
[----:B------:R-:W-:-:S13]  /*155d0*/  ISETP.GE.U32.AND.EX P0, PT, R3, R0, P0, P1 ;  /* 0x000000000300720c */ /* 0x000fda0000706110 */
[----:B------:R1:W-:Y:S02]  /*155e0*/  @P0 STG.E.64 desc[UR22][R10.64+0x100], R4 ;  /* 0x000100040a000986 */ /* 0x0003e4000c101b16 */
.L_x_236:
[----:B------:R-:W-:Y:S05]  /*155f0*/  BSYNC.RECONVERGENT B1 ;  /* 0x0000000000017941 */ /* 0x000fea0003800200 */
.L_x_234:
[----:B------:R-:W-:Y:S01]  /*15600*/  BAR.SYNC.DEFER_BLOCKING 0x0 ;  /* 0x0000000000007b1d */ /* 0x000fe20000010000 */
[----:B------:R-:W-:Y:S01]  /*15610*/  ISETP.GE.AND P0, PT, R77, R74, PT ;  /* 0x0000004a4d00720c */ /* 0x000fe20003f06270 */
[----:B------:R-:W-:-:S04]  /*15620*/  VIADD R0, R95, 0x8 ;  /* 0x000000085f007836 */ /* 0x000fc80000000000 */
[----:B------:R-:W4:Y:S01]  /*15630*/  LDCU.64 UR4, c[0x0][0x480] ;  /* 0x00009000ff0477ac */ /* 0x000f220008000a00 */
[----:B------:R-:W-:Y:S01]  /*15640*/  BSSY.RECONVERGENT B1, `(.L_x_261) ;  /* 0x00001dd000017945 */ /* 0x000fe20003800200 */
[----:B------:R-:W-:-:S04]  /*15650*/  DEPBAR.LE SB5, 0x8 ;  /* 0x0000d2000000791a */ /* 0x000fc80000000000 */
[----:B------:R-:W-:Y:S04]  /*15660*/  STS.128 [R93], R32 ;  /* 0x000000205d007388 */ /* 0x000fe80000000c00 */
[----:B------:R-:W-:Y:S04]  /*15670*/  STS.128 [R93+0x40], R28 ;  /* 0x0000401c5d007388 */ /* 0x000fe80000000c00 */
[----:B------:R-:W-:Y:S04]  /*15680*/  STS.128 [R93+0x80], R24 ;  /* 0x000080185d007388 */ /* 0x000fe80000000c00 */
[----:B------:R-:W-:Y:S01]  /*15690*/  STS.128 [R93+0xc0], R20 ;  /* 0x0000c0145d007388 */ /* 0x000fe20000000c00 */
[----:B------:R-:W-:Y:S06]  /*156a0*/  BAR.SYNC.DEFER_BLOCKING 0x0 ;  /* 0x0000000000007b1d */ /* 0x000fec0000010000 */
[----:B--2---:R-:W2:Y:S04]  /*156b0*/  LDS.64 R12, [R75+UR12] ;  /* 0x0000000c4b0c7984 */ /* 0x004ea80008000a00 */
[----:B------:R-:W4:Y:S04]  /*156c0*/  LDS.64 R2, [R75+UR12+0x100] ;  /* 0x0001000c4b027984 */ /* 0x000f280008000a00 */
[----:B------:R-:W4:Y:S04]  /*156d0*/  LDS.64 R16, [R75+UR12+0x220] ;  /* 0x0002200c4b107984 */ /* 0x000f280008000a00 */
[----:B------:R-:W4:Y:S04]  /*156e0*/  LDS.64 R14, [R75+UR12+0x320] ;  /* 0x0003200c4b0e7984 */ /* 0x000f280008000a00 */
[----:B-1----:R-:W1:Y:S04]  /*156f0*/  LDS.64 R10, [R75+UR12+0x440] ;  /* 0x0004400c4b0a7984 */ /* 0x002e680008000a00 */
[----:B------:R-:W1:Y:S04]  /*15700*/  LDS.64 R8, [R75+UR12+0x540] ;  /* 0x0005400c4b087984 */ /* 0x000e680008000a00 */
[----:B------:R-:W1:Y:S04]  /*15710*/  LDS.64 R6, [R75+UR12+0x660] ;  /* 0x0006600c4b067984 */ /* 0x000e680008000a00 */
[----:B---3--:R-:W3:Y:S01]  /*15720*/  LDS.64 R4, [R75+UR12+0x760] ;  /* 0x0007600c4b047984 */ /* 0x008ee20008000a00 */
[-C--:B--2---:R-:W-:Y:S01]  /*15730*/  DMUL R22, R12, R114.reuse ;  /* 0x000000720c167228 */ /* 0x084fe20000000000 */
[----:B----4-:R-:W-:Y:S01]  /*15740*/  IADD3 R12, P1, PT, R80, UR4, RZ ;  /* 0x00000004500c7c10 */ /* 0x010fe2000ff3e0ff */
[----:B------:R-:W-:-:S03]  /*15750*/  DMUL R20, R2, R114 ;  /* 0x0000007202147228 */ /* 0x000fc60000000000 */
[----:B------:R-:W-:Y:S01]  /*15760*/  IADD3.X R13, PT, PT, R81, UR5, RZ, P1, !PT ;  /* 0x00000005510d7c10 */ /* 0x000fe20008ffe4ff */
[-C--:B------:R-:W-:Y:S02]  /*15770*/  DMUL R16, R16, R114.reuse ;  /* 0x0000007210107228 */ /* 0x080fe40000000000 */
[-C--:B------:R-:W-:Y:S02]  /*15780*/  DMUL R14, R14, R114.reuse ;  /* 0x000000720e0e7228 */ /* 0x080fe40000000000 */
[-C--:B-1----:R-:W-:Y:S02]  /*15790*/  DMUL R10, R10, R114.reuse ;  /* 0x000000720a0a7228 */ /* 0x082fe40000000000 */
[-C--:B------:R-:W-:Y:S02]  /*157a0*/  DMUL R8, R8, R114.reuse ;  /* 0x0000007208087228 */ /* 0x080fe40000000000 */
[-C--:B------:R-:W-:Y:S02]  /*157b0*/  DMUL R6, R6, R114.reuse ;  /* 0x0000007206067228 */ /* 0x080fe40000000000 */
[----:B---3--:R-:W-:Y:S01]  /*157c0*/  DMUL R4, R4, R114 ;  /* 0x0000007204047228 */ /* 0x008fe20000000000 */
        /* <DEDUP_REMOVED lines=33> */
.L_x_264:
        /* <DEDUP_REMOVED lines=18> */
.L_x_265:
[----:B------:R-:W-:Y:S05]  /*15b00*/  BSYNC.RECONVERGENT B0 ;  /* 0x0000000000007941 */ /* 0x000fea0003800200 */
.L_x_263:
        /* <DEDUP_REMOVED lines=35> */
.L_x_267:
[----:B------:R-:W2:Y:S01]  /*15d40*/  LDCU.64 UR4, c[0x0][0x460] ;  /* 0x00008c00ff0477ac */ /* 0x000ea20008000a00 */
[----:B------:R-:W-:Y:S01]  /*15d50*/  IMAD.MOV.U32 R103, RZ, RZ, R2 ;  /* 0x000000ffff677224 */ /* 0x000fe200078e0002 */
[----:B------:R-:W-:Y:S02]  /*15d60*/  MOV R101, R0 ;  /* 0x0000000000657202 */ /* 0x000fe40000000f00 */
[----:B------:R-:W-:Y:S01]  /*15d70*/  MOV R100, 0x15db0 ;  /* 0x00015db000647802 */ /* 0x000fe20000000f00 */
[----:B--2---:R-:W-:Y:S01]  /*15d80*/  IMAD.U32 R102, RZ, RZ, UR4 ;  /* 0x00000004ff667e24 */ /* 0x004fe2000f8e00ff */
[----:B------:R-:W-:Y:S02]  /*15d90*/  MOV R99, UR5 ;  /* 0x0000000500637c02 */ /* 0x000fe40008000f00 */
[----:B-1---5:R-:W-:Y:S05]  /*15da0*/  CALL.REL.NOINC `($__internal_1_$__cuda_sm20_rem_u64) ;  /* 0x0000005800087944 */ /* 0x022fea0003c00000 */
.L_x_268:
[----:B------:R-:W-:Y:S05]  /*15db0*/  BSYNC.RECONVERGENT B0 ;  /* 0x0000000000007941 */ /* 0x000fea0003800200 */
.L_x_266:
        /* <DEDUP_REMOVED lines=42> */
.L_x_270:
        /* <DEDUP_REMOVED lines=17> */
.L_x_271:
[----:B------:R-:W-:Y:S05]  /*16170*/  BSYNC.RECONVERGENT B0 ;  /* 0x0000000000007941 */ /* 0x000fea0003800200 */
.L_x_269:
        /* <DEDUP_REMOVED lines=37> */
.L_x_273:
[----:B------:R-:W2:Y:S01]  /*163d0*/  LDCU.64 UR4, c[0x0][0x460] ;  /* 0x00008c00ff0477ac */ /* 0x000ea20008000a00 */
[----:B------:R-:W-:Y:S01]  /*163e0*/  IMAD.MOV.U32 R103, RZ, RZ, R2 ;  /* 0x000000ffff677224 */ /* 0x000fe200078e0002 */
[----:B------:R-:W-:Y:S02]  /*163f0*/  MOV R101, R0 ;  /* 0x0000000000657202 */ /* 0x000fe40000000f00 */
[----:B------:R-:W-:Y:S01]  /*16400*/  MOV R100, 0x16440 ;  /* 0x0001644000647802 */ /* 0x000fe20000000f00 */
[----:B--2---:R-:W-:Y:S01]  /*16410*/  IMAD.U32 R102, RZ, RZ, UR4 ;  /* 0x00000004ff667e24 */ /* 0x004fe2000f8e00ff */
[----:B------:R-:W-:Y:S02]  /*16420*/  MOV R99, UR5 ;  /* 0x0000000500637c02 */ /* 0x000fe40008000f00 */
[----:B-1---5:R-:W-:Y:S05]  /*16430*/  CALL.REL.NOINC `($__internal_1_$__cuda_sm20_rem_u64) ;  /* 0x0000005000647944 */ /* 0x022fea0003c00000 */
.L_x_274:
[----:B------:R-:W-:Y:S05]  /*16440*/  BSYNC.RECONVERGENT B0 ;  /* 0x0000000000007941 */ /* 0x000fea0003800200 */
.L_x_272:
        /* <DEDUP_REMOVED lines=44> */
.L_x_276:
        /* <DEDUP_REMOVED lines=17> */
.L_x_277:
[----:B------:R-:W-:Y:S05]  /*16820*/  BSYNC.RECONVERGENT B0 ;  /* 0x0000000000007941 */ /* 0x000fea0003800200 */
.L_x_275:
        /* <DEDUP_REMOVED lines=37> */
.L_x_279:
[----:B------:R-:W2:Y:S01]  /*16a80*/  LDCU.64 UR4, c[0x0][0x460] ;  /* 0x00008c00ff0477ac */ /* 0x000ea20008000a00 */
[----:B------:R-:W-:Y:S01]  /*16a90*/  IMAD.MOV.U32 R103, RZ, RZ, R2 ;  /* 0x000000ffff677224 */ /* 0x000fe200078e0002 */
[----:B------:R-:W-:Y:S02]  /*16aa0*/  MOV R101, R0 ;  /* 0x0000000000657202 */ /* 0x000fe40000000f00 */
[----:B------:R-:W-:Y:S01]  /*16ab0*/  MOV R100, 0x16af0 ;  /* 0x00016af000647802 */ /* 0x000fe20000000f00 */
[----:B--2---:R-:W-:Y:S01]  /*16ac0*/  IMAD.U32 R102, RZ, RZ, UR4 ;  /* 0x00000004ff667e24 */ /* 0x004fe2000f8e00ff */
[----:B------:R-:W-:Y:S02]  /*16ad0*/  MOV R99, UR5 ;  /* 0x0000000500637c02 */ /* 0x000fe40008000f00 */
[----:B-1---5:R-:W-:Y:S05]  /*16ae0*/  CALL.REL.NOINC `($__internal_1_$__cuda_sm20_rem_u64) ;  /* 0x0000004800b87944 */ /* 0x022fea0003c00000 */
.L_x_280:
[----:B------:R-:W-:Y:S05]  /*16af0*/  BSYNC.RECONVERGENT B0 ;  /* 0x0000000000007941 */ /* 0x000fea0003800200 */
.L_x_278:
        /* <DEDUP_REMOVED lines=44> */
.L_x_282:
        /* <DEDUP_REMOVED lines=17> */
.L_x_283:
[----:B------:R-:W-:Y:S05]  /*16ed0*/  BSYNC.RECONVERGENT B0 ;  /* 0x0000000000007941 */ /* 0x000fea0003800200 */
.L_x_281:
        /* <DEDUP_REMOVED lines=37> */
.L_x_285:
[----:B------:R-:W2:Y:S01]  /*17130*/  LDCU.64 UR4, c[0x0][0x460] ;  /* 0x00008c00ff0477ac */ /* 0x000ea20008000a00 */
[----:B------:R-:W-:Y:S01]  /*17140*/  MOV R100, 0x17180 ;  /* 0x0001718000647802 */ /* 0x000fe20000000f00 */
[----:B--2---:R-:W-:Y:S01]  /*17150*/  IMAD.U32 R102, RZ, RZ, UR4 ;  /* 0x00000004ff667e24 */ /* 0x004fe2000f8e00ff */
[----:B------:R-:W-:Y:S02]  /*17160*/  MOV R99, UR5 ;  /* 0x0000000500637c02 */ /* 0x000fe40008000f00 */
[----:B-1---5:R-:W-:Y:S05]  /*17170*/  CALL.REL.NOINC `($__internal_1_$__cuda_sm20_rem_u64) ;  /* 0x0000004400147944 */ /* 0x022fea0003c00000 */
.L_x_286:
[----:B------:R-:W-:Y:S05]  /*17180*/  BSYNC.RECONVERGENT B0 ;  /* 0x0000000000007941 */ /* 0x000fea0003800200 */
.L_x_284:
        /* <DEDUP_REMOVED lines=9> */
.L_x_262:
        /* <DEDUP_REMOVED lines=31> */
.L_x_287:
[----:B------:R-:W-:Y:S05]  /*17410*/  BSYNC.RECONVERGENT B1 ;  /* 0x0000000000017941 */ /* 0x000fea0003800200 */
.L_x_261:
[----:B------:R-:W-:Y:S01]  /*17420*/  BAR.SYNC.DEFER_BLOCKING 0x0 ;  /* 0x0000000000007b1d */ /* 0x000fe20000010000 */
[----:B------:R-:W-:Y:S01]  /*17430*/  ISETP.GE.AND P0, PT, R77, R74, PT ;  /* 0x0000004a4d00720c */ /* 0x000fe20003f06270 */
[----:B------:R-:W-:-:S04]  /*17440*/  VIADD R0, R95, 0x10 ;  /* 0x000000105f007836 */ /* 0x000fc80000000000 */
[----:B------:R-:W2:Y:S01]  /*17450*/  LDCU.64 UR4, c[0x0][0x480] ;  /* 0x00009000ff0477ac */ /* 0x000ea20008000a00 */
[----:B------:R-:W-:Y:S01]  /*17460*/  BSSY.RECONVERGENT B1, `(.L_x_288) ;  /* 0x00001de000017945 */ /* 0x000fe20003800200 */
[----:B------:R-:W-:-:S04]  /*17470*/  DEPBAR.LE SB5, 0x6 ;  /* 0x0000d1800000791a */ /* 0x000fc80000000000 */
[----:B------:R-:W-:Y:S01]  /*17480*/  STS.128 [R93], R36 ;  /* 0x000000245d007388 */ /* 0x000fe20000000c00 */
[----:B--2---:R-:W-:-:S03]  /*17490*/  IADD3 R12, P1, PT, R12, UR4, RZ ;  /* 0x000000040c0c7c10 */ /* 0x004fc6000ff3e0ff */
[----:B------:R-:W-:Y:S01]  /*174a0*/  STS.128 [R93+0x40], R40 ;  /* 0x000040285d007388 */ /* 0x000fe20000000c00 */
[----:B------:R-:W-:Y:S01]  /*174b0*/  IADD3.X R13, PT, PT, R13, UR5, RZ, P1, !PT ;  /* 0x000000050d0d7c10 */ /* 0x000fe20008ffe4ff */
[----:B------:R-:W-:-:S04]  /*174c0*/  DEPBAR.LE SB5, 0x4 ;  /* 0x0000d1000000791a */ /* 0x000fc80000000000 */
[----:B------:R-:W-:Y:S04]  /*174d0*/  STS.128 [R93+0x80], R44 ;  /* 0x0000802c5d007388 */ /* 0x000fe80000000c00 */
[----:B------:R-:W-:Y:S01]  /*174e0*/  STS.128 [R93+0xc0], R48 ;  /* 0x0000c0305d007388 */ /* 0x000fe20000000c00 */
[----:B------:R-:W-:Y:S06]  /*174f0*/  BAR.SYNC.DEFER_BLOCKING 0x0 ;  /* 0x0000000000007b1d */ /* 0x000fec0000010000 */
[----:B---3--:R-:W2:Y:S04]  /*17500*/  LDS.64 R22, [R75+UR12] ;  /* 0x0000000c4b167984 */ /* 0x008ea80008000a00 */
        /* <DEDUP_REMOVED lines=48> */
.L_x_291:
        /* <DEDUP_REMOVED lines=18> */
.L_x_292:
[----:B------:R-:W-:Y:S05]  /*17930*/  BSYNC.RECONVERGENT B0 ;  /* 0x0000000000007941 */ /* 0x000fea0003800200 */
.L_x_290:
        /* <DEDUP_REMOVED lines=35> */
.L_x_294:
[----:B------:R-:W2:Y:S01]  /*17b70*/  LDCU.64 UR4, c[0x0][0x460] ;  /* 0x00008c00ff0477ac */ /* 0x000ea20008000a00 */
[----:B------:R-:W-:Y:S01]  /*17b80*/  IMAD.MOV.U32 R103, RZ, RZ, R2 ;  /* 0x000000ffff677224 */ /* 0x000fe200078e0002 */
[----:B------:R-:W-:Y:S02]  /*17b90*/  MOV R101, R0 ;  /* 0x0000000000657202 */ /* 0x000fe40000000f00 */
[----:B------:R-:W-:Y:S01]  /*17ba0*/  MOV R100, 0x17be0 ;  /* 0x00017be000647802 */ /* 0x000fe20000000f00 */
[----:B--2---:R-:W-:Y:S01]  /*17bb0*/  IMAD.U32 R102, RZ, RZ, UR4 ;  /* 0x00000004ff667e24 */ /* 0x004fe2000f8e00ff */
[----:B------:R-:W-:Y:S02]  /*17bc0*/  MOV R99, UR5 ;  /* 0x0000000500637c02 */ /* 0x000fe40008000f00 */
[----:B-1---5:R-:W-:Y:S05]  /*17bd0*/  CALL.REL.NOINC `($__internal_1_$__cuda_sm20_rem_u64) ;  /* 0x00000038007c7944 */ /* 0x022fea0003c00000 */
.L_x_295:
[----:B------:R-:W-:Y:S05]  /*17be0*/  BSYNC.RECONVERGENT B0 ;  /* 0x0000000000007941 */ /* 0x000fea0003800200 */
.L_x_293:
        /* <DEDUP_REMOVED lines=42> */
.L_x_297:
        /* <DEDUP_REMOVED lines=17> */
.L_x_298:
[----:B------:R-:W-:Y:S05]  /*17fa0*/  BSYNC.RECONVERGENT B0 ;  /* 0x0000000000007941 */ /* 0x000fea0003800200 */
.L_x_296:
        /* <DEDUP_REMOVED lines=37> */
.L_x_300:
[----:B------:R-:W2:Y:S01]  /*18200*/  LDCU.64 UR4, c[0x0][0x460] ;  /* 0x00008c00ff0477ac */ /* 0x000ea20008000a00 */
[----:B------:R-:W-:Y:S01]  /*18210*/  IMAD.MOV.U32 R103, RZ, RZ, R2 ;  /* 0x000000ffff677224 */ /* 0x000fe200078e0002 */
[----:B------:R-:W-:Y:S02]  /*18220*/  MOV R101, R0 ;  /* 0x0000000000657202 */ /* 0x000fe40000000f00 */
[----:B------:R-:W-:Y:S01]  /*18230*/  MOV R100, 0x18270 ;  /* 0x0001827000647802 */ /* 0x000fe20000000f00 */
[----:B--2---:R-:W-:Y:S01]  /*18240*/  IMAD.U32 R102, RZ, RZ, UR4 ;  /* 0x00000004ff667e24 */ /* 0x004fe2000f8e00ff */
[----:B------:R-:W-:Y:S02]  /*18250*/  MOV R99, UR5 ;  /* 0x0000000500637c02 */ /* 0x000fe40008000f00 */
[----:B-1---5:R-:W-:Y:S05]  /*18260*/  CALL.REL.NOINC `($__internal_1_$__cuda_sm20_rem_u64) ;  /* 0x0000003000d87944 */ /* 0x022fea0003c00000 */
.L_x_301:
[----:B------:R-:W-:Y:S05]  /*18270*/  BSYNC.RECONVERGENT B0 ;  /* 0x0000000000007941 */ /* 0x000fea0003800200 */
.L_x_299:
        /* <DEDUP_REMOVED lines=44> */
.L_x_303:
        /* <DEDUP_REMOVED lines=17> */
.L_x_304:
[----:B------:R-:W-:Y:S05]  /*18650*/  BSYNC.RECONVERGENT B0 ;  /* 0x0000000000007941 */ /* 0x000fea0003800200 */
.L_x_302:
        /* <DEDUP_REMOVED lines=37> */
.L_x_306:
[----:B------:R-:W2:Y:S01]  /*188b0*/  LDCU.64 UR4, c[0x0][0x460] ;  /* 0x00008c00ff0477ac */ /* 0x000ea20008000a00 */
[----:B------:R-:W-:Y:S01]  /*188c0*/  IMAD.MOV.U32 R103, RZ, RZ, R2 ;  /* 0x000000ffff677224 */ /* 0x000fe200078e0002 */
[----:B------:R-:W-:Y:S02]  /*188d0*/  MOV R101, R0 ;  /* 0x0000000000657202 */ /* 0x000fe40000000f00 */
[----:B------:R-:W-:Y:S01]  /*188e0*/  MOV R100, 0x18920 ;  /* 0x0001892000647802 */ /* 0x000fe20000000f00 */
[----:B--2---:R-:W-:Y:S01]  /*188f0*/  IMAD.U32 R102, RZ, RZ, UR4 ;  /* 0x00000004ff667e24 */ /* 0x004fe2000f8e00ff */
[----:B------:R-:W-:Y:S02]  /*18900*/  MOV R99, UR5 ;  /* 0x0000000500637c02 */ /* 0x000fe40008000f00 */
[----:B-1---5:R-:W-:Y:S05]  /*18910*/  CALL.REL.NOINC `($__internal_1_$__cuda_sm20_rem_u64) ;  /* 0x0000002c002c7944 */ /* 0x022fea0003c00000 */
.L_x_307:
[----:B------:R-:W-:Y:S05]  /*18920*/  BSYNC.RECONVERGENT B0 ;  /* 0x0000000000007941 */ /* 0x000fea0003800200 */
.L_x_305:
        /* <DEDUP_REMOVED lines=44> */
.L_x_309:
        /* <DEDUP_REMOVED lines=17> */
.L_x_310:
[----:B------:R-:W-:Y:S05]  /*18d00*/  BSYNC.RECONVERGENT B0 ;  /* 0x0000000000007941 */ /* 0x000fea0003800200 */
.L_x_308:
        /* <DEDUP_REMOVED lines=37> */
.L_x_312:
[----:B------:R-:W2:Y:S01]  /*18f60*/  LDCU.64 UR4, c[0x0][0x460] ;  /* 0x00008c00ff0477ac */ /* 0x000ea20008000a00 */
[----:B------:R-:W-:Y:S01]  /*18f70*/  MOV R100, 0x18fb0 ;  /* 0x00018fb000647802 */ /* 0x000fe20000000f00 */
[----:B--2---:R-:W-:Y:S01]  /*18f80*/  IMAD.U32 R102, RZ, RZ, UR4 ;  /* 0x00000004ff667e24 */ /* 0x004fe2000f8e00ff */
[----:B------:R-:W-:Y:S02]  /*18f90*/  MOV R99, UR5 ;  /* 0x0000000500637c02 */ /* 0x000fe40008000f00 */
[----:B-1---5:R-:W-:Y:S05]  /*18fa0*/  CALL.REL.NOINC `($__internal_1_$__cuda_sm20_rem_u64) ;  /* 0x0000002400887944 */ /* 0x022fea0003c00000 */
.L_x_313:
[----:B------:R-:W-:Y:S05]  /*18fb0*/  BSYNC.RECONVERGENT B0 ;  /* 0x0000000000007941 */ /* 0x000fea0003800200 */
.L_x_311:
        /* <DEDUP_REMOVED lines=9> */
.L_x_289:
        /* <DEDUP_REMOVED lines=31> */
.L_x_314:
[----:B------:R-:W-:Y:S05]  /*19240*/  BSYNC.RECONVERGENT B1 ;  /* 0x0000000000017941 */ /* 0x000fea0003800200 */
.L_x_288:
[----:B------:R-:W-:Y:S01]  /*19250*/  BAR.SYNC.DEFER_BLOCKING 0x0 ;  /* 0x0000000000007b1d */ /* 0x000fe20000010000 */
[----:B------:R-:W-:Y:S01]  /*19260*/  ISETP.GE.AND P0, PT, R77, R74, PT ;  /* 0x0000004a4d00720c */ /* 0x000fe20003f06270 */
[----:B------:R-:W-:-:S04]  /*19270*/  VIADD R0, R95, 0x18 ;  /* 0x000000185f007836 */ /* 0x000fc80000000000 */
[----:B------:R-:W3:Y:S01]  /*19280*/  LDCU.64 UR4, c[0x0][0x480] ;  /* 0x00009000ff0477ac */ /* 0x000ee20008000a00 */
[----:B-----5:R-:W-:Y:S01]  /*19290*/  STS.128 [R93], R64 ;  /* 0x000000405d007388 */ /* 0x020fe20000000c00 */
[----:B---3--:R-:W-:-:S03]  /*192a0*/  IADD3 R18, P1, PT, R12, UR4, RZ ;  /* 0x000000040c127c10 */ /* 0x008fc6000ff3e0ff */
[----:B------:R-:W-:Y:S01]  /*192b0*/  STS.128 [R93+0x40], R60 ;  /* 0x0000403c5d007388 */ /* 0x000fe20000000c00 */
[----:B------:R-:W-:-:S03]  /*192c0*/  IADD3.X R19, PT, PT, R13, UR5, RZ, P1, !PT ;  /* 0x000000050d137c10 */ /* 0x000fc60008ffe4ff */
[----:B------:R-:W-:Y:S04]  /*192d0*/  STS.128 [R93+0x80], R56 ;  /* 0x000080385d007388 */ /* 0x000fe80000000c00 */
[----:B------:R-:W-:Y:S01]  /*192e0*/  STS.128 [R93+0xc0], R52 ;  /* 0x0000c0345d007388 */ /* 0x000fe20000000c00 */
[----:B------:R-:W-:Y:S06]  /*192f0*/  BAR.SYNC.DEFER_BLOCKING 0x0 ;  /* 0x0000000000007b1d */ /* 0x000fec0000010000 */
[----:B------:R-:W2:Y:S04]  /*19300*/  LDS.64 R20, [R75+UR12] ;  /* 0x0000000c4b147984 */ /* 0x000ea80008000a00 */
[----:B------:R-:W3:Y:S04]  /*19310*/  LDS.64 R16, [R75+UR12+0x100] ;  /* 0x0001000c4b107984 */ /* 0x000ee80008000a00 */
[----:B------:R-:W4:Y:S04]  /*19320*/  LDS.64 R14, [R75+UR12+0x220] ;  /* 0x0002200c4b0e7984 */ /* 0x000f280008000a00 */
[----:B-1----:R-:W1:Y:S04]  /*19330*/  LDS.64 R10, [R75+UR12+0x320] ;  /* 0x0003200c4b0a7984 */ /* 0x002e680008000a00 */
[----:B------:R-:W1:Y:S04]  /*19340*/  LDS.64 R4, [R75+UR12+0x440] ;  /* 0x0004400c4b047984 */ /* 0x000e680008000a00 */
[----:B------:R-:W1:Y:S04]  /*19350*/  LDS.64 R8, [R75+UR12+0x540] ;  /* 0x0005400c4b087984 */ /* 0x000e680008000a00 */
[----:B------:R-:W1:Y:S04]  /*19360*/  LDS.64 R6, [R75+UR12+0x660] ;  /* 0x0006600c4b067984 */ /* 0x000e680008000a00 */
[----:B------:R-:W1:Y:S01]  /*19370*/  LDS.64 R2, [R75+UR12+0x760] ;  /* 0x0007600c4b027984 */ /* 0x000e620008000a00 */
[----:B--2---:R-:W-:-:S02]  /*19380*/  DMUL R20, R20, R114 ;  /* 0x0000007214147228 */ /* 0x004fc40000000000 */
[-C--:B---3--:R-:W-:Y:S02]  /*19390*/  DMUL R16, R16, R114.reuse ;  /* 0x0000007210107228 */ /* 0x088fe40000000000 */
[-C--:B----4-:R-:W-:Y:S02]  /*193a0*/  DMUL R14, R14, R114.reuse ;  /* 0x000000720e0e7228 */ /* 0x090fe40000000000 */
[-C--:B-1----:R-:W-:Y:S02]  /*193b0*/  DMUL R10, R10, R114.reuse ;  /* 0x000000720a0a7228 */ /* 0x082fe40000000000 */
[-C--:B------:R-:W-:Y:S02]  /*193c0*/  DMUL R4, R4, R114.reuse ;  /* 0x0000007204047228 */ /* 0x080fe40000000000 */
        /* <DEDUP_REMOVED lines=36> */
.L_x_317:
        /* <DEDUP_REMOVED lines=18> */
.L_x_318:
[----:B------:R-:W-:Y:S05]  /*19730*/  BSYNC.RECONVERGENT B0 ;  /* 0x0000000000007941 */ /* 0x000fea0003800200 */
.L_x_316:
        /* <DEDUP_REMOVED lines=35> */
.L_x_320:
[----:B------:R-:W2:Y:S01]  /*19970*/  LDCU.64 UR4, c[0x0][0x460] ;  /* 0x00008c00ff0477ac */ /* 0x000ea20008000a00 */
[----:B------:R-:W-:Y:S01]  /*19980*/  IMAD.MOV.U32 R103, RZ, RZ, R2 ;  /* 0x000000ffff677224 */ /* 0x000fe200078e0002 */
[----:B------:R-:W-:Y:S02]  /*19990*/  MOV R101, R0 ;  /* 0x0000000000657202 */ /* 0x000fe40000000f00 */
[----:B------:R-:W-:Y:S01]  /*199a0*/  MOV R100, 0x199e0 ;  /* 0x000199e000647802 */ /* 0x000fe20000000f00 */
[----:B--2---:R-:W-:Y:S01]  /*199b0*/  IMAD.U32 R102, RZ, RZ, UR4 ;  /* 0x00000004ff667e24 */ /* 0x004fe2000f8e00ff */
[----:B------:R-:W-:Y:S02]  /*199c0*/  MOV R99, UR5 ;  /* 0x0000000500637c02 */ /* 0x000fe40008000f00 */
[----:B-1----:R-:W-:Y:S05]  /*199d0*/  CALL.REL.NOINC `($__internal_1_$__cuda_sm20_rem_u64) ;  /* 0x0000001800fc7944 */ /* 0x002fea0003c00000 */
.L_x_321:
[----:B------:R-:W-:Y:S05]  /*199e0*/  BSYNC.RECONVERGENT B0 ;  /* 0x0000000000007941 */ /* 0x000fea0003800200 */
.L_x_319:
        /* <DEDUP_REMOVED lines=44> */
.L_x_323:
        /* <DEDUP_REMOVED lines=17> */
.L_x_324:
[----:B------:R-:W-:Y:S05]  /*19dc0*/  BSYNC.RECONVERGENT B0 ;  /* 0x0000000000007941 */ /* 0x000fea0003800200 */
.L_x_322:
        /* <DEDUP_REMOVED lines=37> */
.L_x_326:
[----:B------:R-:W2:Y:S01]  /*1a020*/  LDCU.64 UR4, c[0x0][0x460] ;  /* 0x00008c00ff0477ac */ /* 0x000ea20008000a00 */
[----:B------:R-:W-:Y:S01]  /*1a030*/  IMAD.MOV.U32 R103, RZ, RZ, R2 ;  /* 0x000000ffff677224 */ /* 0x000fe200078e0002 */
[----:B------:R-:W-:Y:S02]  /*1a040*/  MOV R101, R0 ;  /* 0x0000000000657202 */ /* 0x000fe40000000f00 */
[----:B------:R-:W-:Y:S01]  /*1a050*/  MOV R100, 0x1a090 ;  /* 0x0001a09000647802 */ /* 0x000fe20000000f00 */
[----:B--2---:R-:W-:Y:S01]  /*1a060*/  IMAD.U32 R102, RZ, RZ, UR4 ;  /* 0x00000004ff667e24 */ /* 0x004fe2000f8e00ff */
[----:B------:R-:W-:Y:S02]  /*1a070*/  MOV R99, UR5 ;  /* 0x0000000500637c02 */ /* 0x000fe40008000f00 */
[----:B-1----:R-:W-:Y:S05]  /*1a080*/  CALL.REL.NOINC `($__internal_1_$__cuda_sm20_rem_u64) ;  /* 0x0000001400507944 */ /* 0x002fea0003c00000 */
.L_x_327:
[----:B------:R-:W-:Y:S05]  /*1a090*/  BSYNC.RECONVERGENT B0 ;  /* 0x0000000000007941 */ /* 0x000fea0003800200 */
.L_x_325:
        /* <DEDUP_REMOVED lines=44> */
.L_x_329:
        /* <DEDUP_REMOVED lines=17> */
.L_x_330:
[----:B------:R-:W-:Y:S05]  /*1a470*/  BSYNC.RECONVERGENT B0 ;  /* 0x0000000000007941 */ /* 0x000fea0003800200 */
.L_x_328:
        /* <DEDUP_REMOVED lines=37> */
.L_x_332:
[----:B------:R-:W2:Y:S01]  /*1a6d0*/  LDCU.64 UR4, c[0x0][0x460] ;  /* 0x00008c00ff0477ac */ /* 0x000ea20008000a00 */
[----:B------:R-:W-:Y:S01]  /*1a6e0*/  IMAD.MOV.U32 R103, RZ, RZ, R2 ;  /* 0x000000ffff677224 */ /* 0x000fe200078e0002 */
[----:B------:R-:W-:Y:S02]  /*1a6f0*/  MOV R101, R0 ;  /* 0x0000000000657202 */ /* 0x000fe40000000f00 */
[----:B------:R-:W-:Y:S01]  /*1a700*/  MOV R100, 0x1a740 ;  /* 0x0001a74000647802 */ /* 0x000fe20000000f00 */
[----:B--2---:R-:W-:Y:S01]  /*1a710*/  IMAD.U32 R102, RZ, RZ, UR4 ;  /* 0x00000004ff667e24 */ /* 0x004fe2000f8e00ff */
[----:B------:R-:W-:Y:S02]  /*1a720*/  MOV R99, UR5 ;  /* 0x0000000500637c02 */ /* 0x000fe40008000f00 */
[----:B-1----:R-:W-:Y:S05]  /*1a730*/  CALL.REL.NOINC `($__internal_1_$__cuda_sm20_rem_u64) ;  /* 0x0000000c00a47944 */ /* 0x002fea0003c00000 */
.L_x_333:
[----:B------:R-:W-:Y:S05]  /*1a740*/  BSYNC.RECONVERGENT B0 ;  /* 0x0000000000007941 */ /* 0x000fea0003800200 */
.L_x_331:
        /* <DEDUP_REMOVED lines=42> */
.L_x_335:
[----:B------:R-:W1:Y:S01]  /*1a9f0*/  LDCU.64 UR4, c[0x0][0x460] ;  /* 0x00008c00ff0477ac */ /* 0x000e620008000a00 */
[----:B------:R-:W-:Y:S01]  /*1aa00*/  IMAD.MOV.U32 R98, RZ, RZ, R68 ;  /* 0x000000ffff627224 */ /* 0x000fe200078e0044 */
[----:B------:R-:W-:Y:S02]  /*1aa10*/  MOV R97, R69 ;  /* 0x0000004500617202 */ /* 0x000fe40000000f00 */
[----:B------:R-:W-:Y:S01]  /*1aa20*/  MOV R104, 0x1aa60 ;  /* 0x0001aa6000687802 */ /* 0x000fe20000000f00 */
[----:B-1----:R-:W-:Y:S01]  /*1aa30*/  IMAD.U32 R103, RZ, RZ, UR4 ;  /* 0x00000004ff677e24 */ /* 0x002fe2000f8e00ff */
[----:B------:R-:W-:Y:S02]  /*1aa40*/  MOV R106, UR5 ;  /* 0x00000005006a7c02 */ /* 0x000fe40008000f00 */
[----:B--2---:R-:W-:Y:S05]  /*1aa50*/  CALL.REL.NOINC `($__internal_0_$__cuda_sm20_div_u64) ;  /* 0x0000000400c87944 */ /* 0x004fea0003c00000 */
        /* <DEDUP_REMOVED lines=10> */
.L_x_336:
[----:B------:R-:W-:Y:S05]  /*1ab00*/  BSYNC.RECONVERGENT B0 ;  /* 0x0000000000007941 */ /* 0x000fea0003800200 */
.L_x_334:
        /* <DEDUP_REMOVED lines=18> */
[----:B------:R-:W1:Y:S01]  /*1ac30*/  I2F.U32.RP R2, R9 ;  /* 0x0000000900027306 */ /* 0x000e620000209000 */
[----:B------:R-:W-:-:S07]  /*1ac40*/  MOV R105, RZ ;  /* 0x000000ff00697202 */ /* 0x000fce0000000f00 */
[----:B-1----:R-:W1:Y:S02]  /*1ac50*/  MUFU.RCP R6, R2 ;  /* 0x0000000200067308 */ /* 0x002e640000001000 */
[----:B-1----:R-:W-:-:S06]  /*1ac60*/  VIADD R6, R6, 0xffffffe ;  /* 0x0ffffffe06067836 */ /* 0x002fcc0000000000 */
        /* <DEDUP_REMOVED lines=16> */
.L_x_338:
[----:B------:R-:W2:Y:S01]  /*1ad70*/  LDCU.64 UR4, c[0x0][0x460] ;  /* 0x00008c00ff0477ac */ /* 0x000ea20008000a00 */
[----:B------:R-:W-:Y:S01]  /*1ad80*/  MOV R100, 0x1adc0 ;  /* 0x0001adc000647802 */ /* 0x000fe20000000f00 */
[----:B--2---:R-:W-:Y:S01]  /*1ad90*/  IMAD.U32 R102, RZ, RZ, UR4 ;  /* 0x00000004ff667e24 */ /* 0x004fe2000f8e00ff */
[----:B------:R-:W-:Y:S02]  /*1ada0*/  MOV R99, UR5 ;  /* 0x0000000500637c02 */ /* 0x000fe40008000f00 */
[----:B-1----:R-:W-:Y:S05]  /*1adb0*/  CALL.REL.NOINC `($__internal_1_$__cuda_sm20_rem_u64) ;  /* 0x0000000800047944 */ /* 0x002fea0003c00000 */
.L_x_339:
[----:B------:R-:W-:Y:S05]  /*1adc0*/  BSYNC.RECONVERGENT B0 ;  /* 0x0000000000007941 */ /* 0x000fea0003800200 */
.L_x_337:
[--C-:B------:R-:W-:Y:S02]  /*1add0*/  SHF.R.U64 R0, R104, 0x3, R105.reuse ;  /* 0x0000000368007819 */ /* 0x100fe40000001269 */
[----:B------:R-:W-:Y:S02]  /*1ade0*/  SHF.R.U32.HI R7, RZ, 0x3, R105 ;  /* 0x00000003ff077819 */ /* 0x000fe40000011669 */
[----:B------:R-:W-:-:S04]  /*1adf0*/  ISETP.GE.U32.AND P1, PT, R3, R0, PT ;  /* 0x000000000300720c */ /* 0x000fc80003f26070 */
[----:B------:R-:W-:-:S13]  /*1ae00*/  ISETP.GE.U32.AND.EX P0, PT, R8, R7, P0, P1 ;  /* 0x000000070800720c */ /* 0x000fda0000706110 */
[----:B------:R-:W-:Y:S05]  /*1ae10*/  @!P0 BRA `(.L_x_233) ;  /* 0x00000000008c8947 */ /* 0x000fea0003800000 */
[----:B------:R1:W-:Y:S01]  /*1ae20*/  STG.E.64 desc[UR22][R4.64+0x100], R114 ;  /* 0x0001007204007986 */ /* 0x0003e2000c101b16 */
[----:B------:R-:W-:Y:S05]  /*1ae30*/  BRA `(.L_x_233) ;  /* 0x0000000000847947 */ /* 0x000fea0003800000 */
.L_x_315:
[----:B------:R-:W1:Y:S01]  /*1ae40*/  LDCU UR6, c[0x0][0x380] ;  /* 0x00007000ff0677ac */ /* 0x000e620008000800 */
[----:B------:R-:W-:Y:S02]  /*1ae50*/  ISETP.GE.AND P6, PT, R94, UR7, PT ;  /* 0x000000075e007c0c */ /* 0x000fe4000bfc6270 */
[----:B------:R-:W-:Y:S01]  /*1ae60*/  ISETP.GE.AND P0, PT, R76, UR7, PT ;  /* 0x000000074c007c0c */ /* 0x000fe2000bf06270 */
[----:B------:R-:W2:Y:S01]  /*1ae70*/  LDCU.64 UR4, c[0x0][0x468] ;  /* 0x00008d00ff0477ac */ /* 0x000ea20008000a00 */
[C---:B-1----:R-:W-:Y:S02]  /*1ae80*/  ISETP.LT.AND P2, PT, R0.reuse, UR6, !P6 ;  /* 0x0000000600007c0c */ /* 0x042fe4000f741270 */
[----:B------:R-:W-:Y:S01]  /*1ae90*/  ISETP.LT.AND P3, PT, R0, UR6, !P0 ;  /* 0x0000000600007c0c */ /* 0x000fe2000c761270 */
[----:B------:R-:W-:-:S05]  /*1aea0*/  VIADD R0, R95, 0x19 ;  /* 0x000000195f007836 */ /* 0x000fca0000000000 */
[C---:B------:R-:W-:Y:S02]  /*1aeb0*/  ISETP.LT.AND P1, PT, R0.reuse, UR6, !P6 ;  /* 0x0000000600007c0c */ /* 0x040fe4000f721270 */
[----:B------:R-:W-:Y:S01]  /*1aec0*/  ISETP.LT.AND P4, PT, R0, UR6, !P0 ;  /* 0x0000000600007c0c */ /* 0x000fe2000c781270 */
[C---:B------:R-:W-:Y:S02]  /*1aed0*/  VIADD R0, R95.reuse, 0x1a ;  /* 0x0000001a5f007836 */ /* 0x040fe40000000000 */
[----:B------:R-:W-:Y:S02]  /*1aee0*/  @P2 IMAD.MOV.U32 R12, RZ, RZ, R18 ;  /* 0x000000ffff0c2224 */ /* 0x000fe400078e0012 */
[----:B------:R-:W-:Y:S02]  /*1aef0*/  @P2 IMAD.MOV.U32 R13, RZ, RZ, R19 ;  /* 0x000000ffff0d2224 */ /* 0x000fe400078e0013 */
[----:B------:R-:W-:-:S03]  /*1af00*/  VIADD R95, R95, 0x1b ;  /* 0x0000001b5f5f7836 */ /* 0x000fc60000000000 */
[----:B------:R1:W-:Y:S01]  /*1af10*/  @P2 STG.E.64 desc[UR22][R12.64], R20 ;  /* 0x000000140c002986 */ /* 0x0003e2000c101b16 */
[----:B--2---:R-:W-:-:S04]  /*1af20*/  IADD3 R2, P2, PT, R18, UR4, RZ ;  /* 0x0000000412027c10 */ /* 0x004fc8000ff5e0ff */
[----:B------:R-:W-:Y:S02]  /*1af30*/  IADD3.X R3, PT, PT, R19, UR5, RZ, P2, !PT ;  /* 0x0000000513037c10 */ /* 0x000fe400097fe4ff */
[----:B------:R-:W-:Y:S02]  /*1af40*/  ISETP.LT.AND P2, PT, R0, UR6, !P0 ;  /* 0x0000000600007c0c */ /* 0x000fe4000c741270 */
[----:B------:R-:W-:Y:S01]  /*1af50*/  ISETP.LT.AND P0, PT, R95, UR6, !P0 ;  /* 0x000000065f007c0c */ /* 0x000fe2000c701270 */
[----:B-1----:R-:W-:Y:S02]  /*1af60*/  @P3 IMAD.MOV.U32 R12, RZ, RZ, R18 ;  /* 0x000000ffff0c3224 */ /* 0x002fe400078e0012 */
[----:B------:R-:W-:-:S05]  /*1af70*/  @P3 IMAD.MOV.U32 R13, RZ, RZ, R19 ;  /* 0x000000ffff0d3224 */ /* 0x000fca00078e0013 */
[----:B------:R1:W-:Y:S01]  /*1af80*/  @P3 STG.E.64 desc[UR22][R12.64+0x100], R16 ;  /* 0x000100100c003986 */ /* 0x0003e2000c101b16 */
[----:B------:R-:W-:-:S03]  /*1af90*/  ISETP.LT.AND P3, PT, R0, UR6, !P6 ;  /* 0x0000000600007c0c */ /* 0x000fc6000f761270 */
[----:B------:R2:W-:Y:S01]  /*1afa0*/  @P1 STG.E.64 desc[UR22][R2.64], R14 ;  /* 0x0000000e02001986 */ /* 0x0005e2000c101b16 */
[----:B------:R-:W-:Y:S02]  /*1afb0*/  ISETP.LT.AND P1, PT, R95, UR6, !P6 ;  /* 0x000000065f007c0c */ /* 0x000fe4000f721270 */
[----:B------:R-:W-:Y:S01]  /*1afc0*/  IADD3 R18, P6, PT, R2, UR4, RZ ;  /* 0x0000000402127c10 */ /* 0x000fe2000ffde0ff */
[----:B------:R2:W-:Y:S03]  /*1afd0*/  @P4 STG.E.64 desc[UR22][R2.64+0x100], R10 ;  /* 0x0001000a02004986 */ /* 0x0005e6000c101b16 */
[----:B------:R-:W-:-:S05]  /*1afe0*/  IADD3.X R19, PT, PT, R3, UR5, RZ, P6, !PT ;  /* 0x0000000503137c10 */ /* 0x000fca000b7fe4ff */
[----:B------:R2:W-:Y:S04]  /*1aff0*/  @P3 STG.E.64 desc[UR22][R18.64], R4 ;  /* 0x0000000412003986 */ /* 0x0005e8000c101b16 */
[----:B------:R2:W-:Y:S01]  /*1b000*/  @P2 STG.E.64 desc[UR22][R18.64+0x100], R8 ;  /* 0x0001000812002986 */ /* 0x0005e2000c101b16 */
[----:B-1----:R-:W-:-:S04]  /*1b010*/  IADD3 R12, P4, PT, R18, UR4, RZ ;  /* 0x00000004120c7c10 */ /* 0x002fc8000ff9e0ff */
[----:B------:R-:W-:-:S05]  /*1b020*/  IADD3.X R13, PT, PT, R19, UR5, RZ, P4, !PT ;  /* 0x00000005130d7c10 */ /* 0x000fca000a7fe4ff */
[----:B------:R2:W-:Y:S04]  /*1b030*/  @P1 STG.E.64 desc[UR22][R12.64], R6 ;  /* 0x000000060c001986 */ /* 0x0005e8000c101b16 */
[----:B------:R2:W-:Y:S02]  /*1b040*/  @P0 STG.E.64 desc[UR22][R12.64+0x100], R114 ;  /* 0x000100720c000986 */ /* 0x0005e4000c101b16 */
.L_x_233:
[----:B------:R-:W-:Y:S05]  /*1b050*/  BSYNC.RECONVERGENT B2 ;  /* 0x0000000000027941 */ /* 0x000fea0003800200 */
.L_x_17:
[----:B------:R-:W-:Y:S05]  /*1b060*/  @!P5 EXIT ;  /* 0x000000000000d94d */ /* 0x000fea0003800000 */
[----:B--2---:R-:W2:Y:S01]  /*1b070*/  S2R R2, SR_TID.X ;  /* 0x0000000000027919 */ /* 0x004ea20000002100 */
[----:B------:R-:W4:Y:S01]  /*1b080*/  LDC R0, c[0x0][0x394] ;  /* 0x0000e500ff007b82 */ /* 0x000f220000000800 */
[----:B------:R-:W-:-:S07]  /*1b090*/  VIADD R3, R90, 0x1 ;  /* 0x000000015a037836 */ /* 0x000fce0000000000 */
[----:B------:R-:W-:Y:S01]  /*1b0a0*/  BAR.SYNC.DEFER_BLOCKING 0x0 ;  /* 0x0000000000007b1d */ /* 0x000fe20000010000 */
[----:B----4-:R-:W-:-:S04]  /*1b0b0*/  ISETP.NE.AND P1, PT, R3, R0, PT ;  /* 0x000000000300720c */ /* 0x010fc80003f25270 */
[----:B------:R-:W-:Y:S02]  /*1b0c0*/  SEL R3, R3, RZ, P1 ;  /* 0x000000ff03037207 */ /* 0x000fe40000800000 */
[----:B--2---:R-:W-:-:S13]  /*1b0d0*/  ISETP.NE.AND P0, PT, R2, RZ, PT ;  /* 0x000000ff0200720c */ /* 0x004fda0003f05270 */
[----:B------:R-:W-:Y:S05]  /*1b0e0*/  @P0 EXIT ;  /* 0x000000000000094d */ /* 0x000fea0003800000 */
[----:B------:R-:W-:Y:S01]  /*1b0f0*/  @!PT LDS RZ, [RZ] ;  /* 0x00000000fffff984 */ /* 0x000fe20000000800 */
[----:B------:R-:W-:Y:S01]  /*1b100*/  @!PT LDS RZ, [RZ] ;  /* 0x00000000fffff984 */ /* 0x000fe20000000800 */
[----:B------:R-:W-:Y:S01]  /*1b110*/  @!PT LDS RZ, [RZ] ;  /* 0x00000000fffff984 */ /* 0x000fe20000000800 */
[----:B------:R-:W-:Y:S01]  /*1b120*/  @!PT LDS RZ, [RZ] ;  /* 0x00000000fffff984 */ /* 0x000fe20000000800 */
[----:B------:R-:W-:Y:S06]  /*1b130*/  MEMBAR.ALL.GPU ;  /* 0x0000000000007992 */ /* 0x000fec000000a000 */
[----:B------:R-:W-:-:S00]  /*1b140*/  ERRBAR ;  /* 0x00000000000079ab */ /* 0x000fc00000000000 */
[----:B------:R-:W-:Y:S06]  /*1b150*/  CGAERRBAR ;  /* 0x00000000000075ab */ /* 0x000fec0000000000 */
[----:B------:R-:W-:Y:S01]  /*1b160*/  STG.E.STRONG.GPU desc[UR22][R110.64], R3 ;  /* 0x000000036e007986 */ /* 0x000fe2000c10f916 */
[----:B------:R-:W-:Y:S05]  /*1b170*/  EXIT ;  /* 0x000000000000794d */ /* 0x000fea0003800000 */
        .weak           $__internal_0_$__cuda_sm20_div_u64
        .type           $__internal_0_$__cuda_sm20_div_u64,@function
        .size           $__internal_0_$__cuda_sm20_div_u64,($__internal_1_$__cuda_sm20_rem_u64 - $__internal_0_$__cuda_sm20_div_u64)
$__internal_0_$__cuda_sm20_div_u64:
[----:B------:R-:W-:Y:S02]  /*1b180*/  IMAD.MOV.U32 R126, RZ, RZ, R103 ;  /* 0x000000ffff7e7224 */ /* 0x000fe400078e0067 */
[----:B------:R-:W-:-:S04]  /*1b190*/  IMAD.MOV.U32 R127, RZ, RZ, R106 ;  /* 0x000000ffff7f7224 */ /* 0x000fc800078e006a */
[----:B------:R-:W1:Y:S08]  /*1b1a0*/  I2F.U64.RP R99, R126 ;  /* 0x0000007e00637312 */ /* 0x000e700000309000 */
[----:B-1----:R-:W1:Y:S02]  /*1b1b0*/  MUFU.RCP R101, R99 ;  /* 0x0000006300657308 */ /* 0x002e640000001000 */
[----:B-1----:R-:W-:-:S06]  /*1b1c0*/  IADD3 R101, PT, PT, R101, 0x1ffffffe, RZ ;  /* 0x1ffffffe65657810 */ /* 0x002fcc0007ffe0ff */
[----:B------:R-:W1:Y:S02]  /*1b1d0*/  F2I.U64.TRUNC R122, R101 ;  /* 0x00000065007a7311 */ /* 0x000e64000020d800 */
[----:B-1----:R-:W-:-:S04]  /*1b1e0*/  IMAD.WIDE.U32 R120, R122, R103, RZ ;  /* 0x000000677a787225 */ /* 0x002fc800078e00ff */
[C---:B------:R-:W-:Y:S01]  /*1b1f0*/  IMAD R100, R122.reuse, R106, R121 ;  /* 0x0000006a7a647224 */ /* 0x040fe200078e0279 */
[----:B------:R-:W-:Y:S02]  /*1b200*/  IADD3 R102, P2, PT, RZ, -R120, RZ ;  /* 0x80000078ff667210 */ /* 0x000fe40007f5e0ff */
[----:B------:R-:W-:Y:S01]  /*1b210*/  MOV R121, R122 ;  /* 0x0000007a00797202 */ /* 0x000fe20000000f00 */
[----:B------:R-:W-:Y:S02]  /*1b220*/  IMAD R100, R123, R103, R100 ;  /* 0x000000677b647224 */ /* 0x000fe400078e0264 */
[----:B------:R-:W-:-:S04]  /*1b230*/  IMAD.HI.U32 R120, R122, R102, RZ ;  /* 0x000000667a787227 */ /* 0x000fc800078e00ff */
[----:B------:R-:W-:-:S04]  /*1b240*/  IMAD.X R100, RZ, RZ, ~R100, P2 ;  /* 0x000000ffff647224 */ /* 0x000fc800010e0e64 */
[----:B------:R-:W-:-:S04]  /*1b250*/  IMAD.WIDE.U32 R120, P4, R122, R100, R120 ;  /* 0x000000647a787225 */ /* 0x000fc80007880078 */
[C---:B------:R-:W-:Y:S02]  /*1b260*/  IMAD R99, R123.reuse, R100, RZ ;  /* 0x000000647b637224 */ /* 0x040fe400078e02ff */
[----:B------:R-:W-:-:S04]  /*1b270*/  IMAD.HI.U32 R102, P3, R123, R102, R120 ;  /* 0x000000667b667227 */ /* 0x000fc80007860078 */
[----:B------:R-:W-:Y:S01]  /*1b280*/  IMAD.HI.U32 R100, R123, R100, RZ ;  /* 0x000000647b647227 */ /* 0x000fe200078e00ff */
[----:B------:R-:W-:-:S03]  /*1b290*/  IADD3 R121, P2, PT, R99, R102, RZ ;  /* 0x0000006663797210 */ /* 0x000fc60007f5e0ff */
[----:B------:R-:W-:Y:S02]  /*1b2a0*/  IMAD.X R100, R100, 0x1, R123, P4 ;  /* 0x0000000164647824 */ /* 0x000fe400020e067b */
[----:B------:R-:W-:-:S03]  /*1b2b0*/  IMAD.WIDE.U32 R122, R121, R103, RZ ;  /* 0x00000067797a7225 */ /* 0x000fc600078e00ff */
[----:B------:R-:W-:Y:S01]  /*1b2c0*/  IADD3.X R101, PT, PT, RZ, RZ, R100, P2, P3 ;  /* 0x000000ffff657210 */ /* 0x000fe200017e6464 */
[----:B------:R-:W-:Y:S01]  /*1b2d0*/  IMAD R100, R121, R106, R123 ;  /* 0x0000006a79647224 */ /* 0x000fe200078e027b */
[----:B------:R-:W-:-:S03]  /*1b2e0*/  IADD3 R102, P2, PT, RZ, -R122, RZ ;  /* 0x8000007aff667210 */ /* 0x000fc60007f5e0ff */
[----:B------:R-:W-:Y:S02]  /*1b2f0*/  IMAD R100, R101, R103, R100 ;  /* 0x0000006765647224 */ /* 0x000fe400078e0264 */
[----:B------:R-:W-:-:S03]  /*1b300*/  IMAD.HI.U32 R120, R121, R102, RZ ;  /* 0x0000006679787227 */ /* 0x000fc600078e00ff */
[----:B------:R-:W-:-:S05]  /*1b310*/  IADD3.X R100, PT, PT, RZ, ~R100, RZ, P2, !PT ;  /* 0x80000064ff647210 */ /* 0x000fca00017fe4ff */
[----:B------:R-:W-:-:S04]  /*1b320*/  IMAD.WIDE.U32 R120, P4, R121, R100, R120 ;  /* 0x0000006479787225 */ /* 0x000fc80007880078 */
[C---:B------:R-:W-:Y:S02]  /*1b330*/  IMAD R99, R101.reuse, R100, RZ ;  /* 0x0000006465637224 */ /* 0x040fe400078e02ff */
[----:B------:R-:W-:Y:S01]  /*1b340*/  IMAD.HI.U32 R102, P3, R101, R102, R120 ;  /* 0x0000006665667227 */ /* 0x000fe20007860078 */
[----:B------:R-:W-:-:S03]  /*1b350*/  MOV R121, RZ ;  /* 0x000000ff00797202 */ /* 0x000fc60000000f00 */
[----:B------:R-:W-:Y:S01]  /*1b360*/  IMAD.HI.U32 R100, R101, R100, RZ ;  /* 0x0000006465647227 */ /* 0x000fe200078e00ff */
[----:B------:R-:W-:-:S03]  /*1b370*/  IADD3 R99, P2, PT, R99, R102, RZ ;  /* 0x0000006663637210 */ /* 0x000fc60007f5e0ff */
[----:B------:R-:W-:Y:S02]  /*1b380*/  IMAD.X R100, R100, 0x1, R101, P4 ;  /* 0x0000000164647824 */ /* 0x000fe400020e0665 */
[----:B------:R-:W-:-:S03]  /*1b390*/  IMAD.HI.U32 R120, R99, R98, RZ ;  /* 0x0000006263787227 */ /* 0x000fc600078e00ff */
[----:B------:R-:W-:Y:S01]  /*1b3a0*/  IADD3.X R102, PT, PT, RZ, RZ, R100, P2, P3 ;  /* 0x000000ffff667210 */ /* 0x000fe200017e6464 */
[----:B------:R-:W-:-:S04]  /*1b3b0*/  IMAD.WIDE.U32 R100, R99, R97, R120 ;  /* 0x0000006163647225 */ /* 0x000fc800078e0078 */
[C---:B------:R-:W-:Y:S02]  /*1b3c0*/  IMAD R105, R102.reuse, R97, RZ ;  /* 0x0000006166697224 */ /* 0x040fe400078e02ff */
[----:B------:R-:W-:-:S04]  /*1b3d0*/  IMAD.HI.U32 R100, P3, R102, R98, R100 ;  /* 0x0000006266647227 */ /* 0x000fc80007860064 */
[----:B------:R-:W-:Y:S01]  /*1b3e0*/  IMAD.HI.U32 R99, R102, R97, RZ ;  /* 0x0000006166637227 */ /* 0x000fe200078e00ff */
[----:B------:R-:W-:-:S03]  /*1b3f0*/  IADD3 R105, P2, PT, R105, R100, RZ ;  /* 0x0000006469697210 */ /* 0x000fc60007f5e0ff */
[----:B------:R-:W-:Y:S02]  /*1b400*/  IMAD.X R99, RZ, RZ, R99, P3 ;  /* 0x000000ffff637224 */ /* 0x000fe400018e0663 */
[----:B------:R-:W-:-:S03]  /*1b410*/  IMAD.WIDE.U32 R100, R105, R103, RZ ;  /* 0x0000006769647225 */ /* 0x000fc600078e00ff */
[----:B------:R-:W-:Y:S01]  /*1b420*/  IADD3.X R108, PT, PT, RZ, R99, RZ, P2, !PT ;  /* 0x00000063ff6c7210 */ /* 0x000fe200017fe4ff */
[----:B------:R-:W-:Y:S01]  /*1b430*/  IMAD R99, R105, R106, R101 ;  /* 0x0000006a69637224 */ /* 0x000fe200078e0265 */
[----:B------:R-:W-:-:S03]  /*1b440*/  IADD3 R98, P2, PT, -R100, R98, RZ ;  /* 0x0000006264627210 */ /* 0x000fc60007f5e1ff */
[-C--:B------:R-:W-:Y:S01]  /*1b450*/  IMAD R100, R108, R103.reuse, R99 ;  /* 0x000000676c647224 */ /* 0x080fe200078e0263 */
[----:B------:R-:W-:Y:S02]  /*1b460*/  ISETP.GE.U32.AND P4, PT, R98, R103, PT ;  /* 0x000000676200720c */ /* 0x000fe40003f86070 */
[----:B------:R-:W-:Y:S01]  /*1b470*/  IADD3 R99, P3, PT, -R103, R98, RZ ;  /* 0x0000006267637210 */ /* 0x000fe20007f7e1ff */
[----:B------:R-:W-:Y:S01]  /*1b480*/  IMAD.X R97, R97, 0x1, ~R100, P2 ;  /* 0x0000000161617824 */ /* 0x000fe200010e0e64 */
[----:B------:R-:W-:-:S04]  /*1b490*/  IADD3 R102, P2, PT, R105, 0x1, RZ ;  /* 0x0000000169667810 */ /* 0x000fc80007f5e0ff */
[----:B------:R-:W-:Y:S01]  /*1b4a0*/  ISETP.GE.U32.AND.EX P4, PT, R97, R106, PT, P4 ;  /* 0x0000006a6100720c */ /* 0x000fe20003f86140 */
[----:B------:R-:W-:Y:S01]  /*1b4b0*/  IMAD.X R101, RZ, RZ, R108, P2 ;  /* 0x000000ffff657224 */ /* 0x000fe200010e066c */
[----:B------:R-:W-:Y:S02]  /*1b4c0*/  IADD3.X R100, PT, PT, ~R106, R97, RZ, P3, !PT ;  /* 0x000000616a647210 */ /* 0x000fe40001ffe5ff */
[----:B------:R-:W-:Y:S02]  /*1b4d0*/  SEL R98, R99, R98, P4 ;  /* 0x0000006263627207 */ /* 0x000fe40002000000 */
[----:B------:R-:W-:Y:S02]  /*1b4e0*/  SEL R102, R102, R105, P4 ;  /* 0x0000006966667207 */ /* 0x000fe40002000000 */
[----:B------:R-:W-:Y:S02]  /*1b4f0*/  SEL R97, R100, R97, P4 ;  /* 0x0000006164617207 */ /* 0x000fe40002000000 */
[----:B------:R-:W-:-:S02]  /*1b500*/  SEL R101, R101, R108, P4 ;  /* 0x0000006c65657207 */ /* 0x000fc40002000000 */
[----:B------:R-:W-:Y:S02]  /*1b510*/  ISETP.GE.U32.AND P4, PT, R98, R103, PT ;  /* 0x000000676200720c */ /* 0x000fe40003f86070 */
[----:B------:R-:W-:Y:S02]  /*1b520*/  IADD3 R99, P3, PT, R102, 0x1, RZ ;  /* 0x0000000166637810 */ /* 0x000fe40007f7e0ff */
[----:B------:R-:W-:Y:S02]  /*1b530*/  ISETP.NE.U32.AND P2, PT, R103, RZ, PT ;  /* 0x000000ff6700720c */ /* 0x000fe40003f45070 */
[----:B------:R-:W-:Y:S02]  /*1b540*/  ISETP.GE.U32.AND.EX P4, PT, R97, R106, PT, P4 ;  /* 0x0000006a6100720c */ /* 0x000fe40003f86140 */
[----:B------:R-:W-:Y:S02]  /*1b550*/  IADD3.X R98, PT, PT, RZ, R101, RZ, P3, !PT ;  /* 0x00000065ff627210 */ /* 0x000fe40001ffe4ff */
[----:B------:R-:W-:-:S02]  /*1b560*/  MOV R105, 0x0 ;  /* 0x0000000000697802 */ /* 0x000fc40000000f00 */
[----:B------:R-:W-:Y:S02]  /*1b570*/  ISETP.NE.AND.EX P2, PT, R106, RZ, PT, P2 ;  /* 0x000000ff6a00720c */ /* 0x000fe40003f45320 */
[----:B------:R-:W-:Y:S02]  /*1b580*/  SEL R99, R99, R102, P4 ;  /* 0x0000006663637207 */ /* 0x000fe40002000000 */
[----:B------:R-:W-:Y:S02]  /*1b590*/  SEL R98, R98, R101, P4 ;  /* 0x0000006562627207 */ /* 0x000fe40002000000 */
[----:B------:R-:W-:Y:S02]  /*1b5a0*/  SEL R99, R99, 0xffffffff, P2 ;  /* 0xffffffff63637807 */ /* 0x000fe40001000000 */
[----:B------:R-:W-:Y:S01]  /*1b5b0*/  SEL R98, R98, 0xffffffff, P2 ;  /* 0xffffffff62627807 */ /* 0x000fe20001000000 */
[----:B------:R-:W-:Y:S06]  /*1b5c0*/  RET.REL.NODEC R104 `(_ZN7cutlass6KernelINS_4gemm6kernel15Rank2KUniversalINS1_11threadblock13MmaMultistageINS1_9GemmShapeILi64ELi64ELi16EEENS_9transform11threadblock28PredicatedTileAccessIteratorINS_11MatrixShapeILi64ELi16EEEdNS_6layout11ColumnMajorELi1ENS8_31PitchLinearWarpStripedThreadMapINS_16PitchLinearShapeILi64ELi16EEELi128ENSG_ILi16ELi2EEELi1EEENS_5ArrayIdLi1ELb1EEELb0ENSD_9NoPermuteEEENS9_25RegularTileAccessIteratorISC_dNSD_43ColumnMajorTensorOpMultiplicandCongruous64bELi1ESJ_Li8EEELNS_4arch14CacheOperation4KindE0ENSA_INSB_ILi16ELi64EEEdNSD_8RowMajorELi0ESJ_SL_Lb0ESM_EENSO_ISU_dNSD_40RowMajorTensorOpMultiplicandCongruous64bELi0ESJ_Li8EEELST_0EdSV_NS4_9MmaPolicyINS1_4warp11MmaTensorOpINS6_ILi32ELi32ELi16EEEdSP_dSX_dSV_NS10_17MmaTensorOpPolicyINSR_3MmaINS6_ILi8ELi8ELi4EEELi32EdSV_dSE_dSV_NSR_13OpMultiplyAddEEENSB_ILi1ELi1EEEEELi1ELb0EbEENSB_ILi0ELi0EEES1B_Li1EEELi3ELNS1_23SharedMemoryClearOptionE0EbEES1E_NS_8epilogue11threadblock8EpilogueIS7_S1A_Li1ENS1G_27PredicatedTileIteratorBlas3INS1G_26OutputTileOptimalThreadMapINS1G_15OutputTileShapeILi64ELi8ELi2ELi1ELi1EEENS1K_ILi1ELi4ELi1ELi1ELi4EEELi128ELi1ELi64EEEdLNS_8BlasModeE1EEENS1F_4warp24FragmentIteratorTensorOpIS12_S15_dNSK_IdLi2ELb1EEESV_EENS1Q_20TileIteratorTensorOpIS12_S15_dSV_EENS1G_18SharedLoadIteratorINS1N_18CompactedThreadMapEdLi8EEENS1F_6thread17LinearCombinationIdLi1EddLNS1Z_9ScaleType4KindE0ELNS_15FloatRoundStyleE2EdEENSB_ILi0ELi4EEELi1ELi1EEENS4_30GemmIdentityThreadblockSwizzleILi1EEELNS_8FillModeE1ELS1O_1EEEEEvNT_6ParamsE) ;  /* 0xfffffe48688c7950 */ /* 0x000fec0003c3ffff */
        .weak           $__internal_1_$__cuda_sm20_rem_u64
        .type           $__internal_1_$__cuda_sm20_rem_u64,@function
        .size           $__internal_1_$__cuda_sm20_rem_u64,(.L_x_341 - $__internal_1_$__cuda_sm20_rem_u64)
$__internal_1_$__cuda_sm20_rem_u64:
[----:B------:R-:W-:Y:S01]  /*1b5d0*/  MOV R126, R102 ;  /* 0x00000066007e7202 */ /* 0x000fe20000000f00 */
        /* <DEDUP_REMOVED lines=45> */
[----:B------:R-:W-:-:S04]  /*1b8b0*/  ISETP.GE.U32.AND P3, PT, R103, R102, PT ;  /* 0x000000666700720c */ /* 0x000fc80003f66070 */
[----:B------:R-:W-:Y:S02]  /*1b8c0*/  IADD3.X R98, PT, PT, ~R98, R101, RZ, P2, !PT ;  /* 0x0000006562627210 */ /* 0x000fe400017fe5ff */
[----:B------:R-:W-:Y:S02]  /*1b8d0*/  IADD3 R104, P2, PT, -R102, R103, RZ ;  /* 0x0000006766687210 */ /* 0x000fe40007f5e1ff */
[C---:B------:R-:W-:Y:S02]  /*1b8e0*/  ISETP.GE.U32.AND.EX P3, PT, R98.reuse, R99, PT, P3 ;  /* 0x000000636200720c */ /* 0x040fe40003f66130 */
[----:B------:R-:W-:Y:S01]  /*1b8f0*/  MOV R101, 0x0 ;  /* 0x0000000000657802 */ /* 0x000fe20000000f00 */
[----:B------:R-:W-:Y:S01]  /*1b900*/  IMAD.X R97, R98, 0x1, ~R99, P2 ;  /* 0x0000000162617824 */ /* 0x000fe200010e0e63 */
[----:B------:R-:W-:Y:S02]  /*1b910*/  SEL R103, R104, R103, P3 ;  /* 0x0000006768677207 */ /* 0x000fe40001800000 */
[----:B------:R-:W-:-:S02]  /*1b920*/  ISETP.NE.U32.AND P2, PT, R102, RZ, PT ;  /* 0x000000ff6600720c */ /* 0x000fc40003f45070 */
[----:B------:R-:W-:Y:S02]  /*1b930*/  SEL R98, R97, R98, P3 ;  /* 0x0000006261627207 */ /* 0x000fe40001800000 */
[----:B------:R-:W-:Y:S02]  /*1b940*/  ISETP.GE.U32.AND P4, PT, R103, R102, PT ;  /* 0x000000666700720c */ /* 0x000fe40003f86070 */
[----:B------:R-:W-:Y:S02]  /*1b950*/  IADD3 R104, P3, PT, -R102, R103, RZ ;  /* 0x0000006766687210 */ /* 0x000fe40007f7e1ff */
[----:B------:R-:W-:Y:S02]  /*1b960*/  ISETP.GE.U32.AND.EX P4, PT, R98, R99, PT, P4 ;  /* 0x000000636200720c */ /* 0x000fe40003f86140 */
[C---:B------:R-:W-:Y:S02]  /*1b970*/  IADD3.X R97, PT, PT, ~R99.reuse, R98, RZ, P3, !PT ;  /* 0x0000006263617210 */ /* 0x040fe40001ffe5ff */
[----:B------:R-:W-:-:S02]  /*1b980*/  ISETP.NE.AND.EX P2, PT, R99, RZ, PT, P2 ;  /* 0x000000ff6300720c */ /* 0x000fc40003f45320 */
[----:B------:R-:W-:Y:S02]  /*1b990*/  SEL R104, R104, R103, P4 ;  /* 0x0000006768687207 */ /* 0x000fe40002000000 */
[----:B------:R-:W-:Y:S02]  /*1b9a0*/  SEL R97, R97, R98, P4 ;  /* 0x0000006261617207 */ /* 0x000fe40002000000 */
[----:B------:R-:W-:Y:S02]  /*1b9b0*/  SEL R104, R104, 0xffffffff, P2 ;  /* 0xffffffff68687807 */ /* 0x000fe40001000000 */
[----:B------:R-:W-:Y:S01]  /*1b9c0*/  SEL R105, R97, 0xffffffff, P2 ;  /* 0xffffffff61697807 */ /* 0x000fe20001000000 */
[----:B------:R-:W-:Y:S06]  /*1b9d0*/  RET.REL.NODEC R100 `(_ZN7cutlass6KernelINS_4gemm6kernel15Rank2KUniversalINS1_11threadblock13MmaMultistageINS1_9GemmShapeILi64ELi64ELi16EEENS_9transform11threadblock28PredicatedTileAccessIteratorINS_11MatrixShapeILi64ELi16EEEdNS_6layout11ColumnMajorELi1ENS8_31PitchLinearWarpStripedThreadMapINS_16PitchLinearShapeILi64ELi16EEELi128ENSG_ILi16ELi2EEELi1EEENS_5ArrayIdLi1ELb1EEELb0ENSD_9NoPermuteEEENS9_25RegularTileAccessIteratorISC_dNSD_43ColumnMajorTensorOpMultiplicandCongruous64bELi1ESJ_Li8EEELNS_4arch14CacheOperation4KindE0ENSA_INSB_ILi16ELi64EEEdNSD_8RowMajorELi0ESJ_SL_Lb0ESM_EENSO_ISU_dNSD_40RowMajorTensorOpMultiplicandCongruous64bELi0ESJ_Li8EEELST_0EdSV_NS4_9MmaPolicyINS1_4warp11MmaTensorOpINS6_ILi32ELi32ELi16EEEdSP_dSX_dSV_NS10_17MmaTensorOpPolicyINSR_3MmaINS6_ILi8ELi8ELi4EEELi32EdSV_dSE_dSV_NSR_13OpMultiplyAddEEENSB_ILi1ELi1EEEEELi1ELb0EbEENSB_ILi0ELi0EEES1B_Li1EEELi3ELNS1_23SharedMemoryClearOptionE0EbEES1E_NS_8epilogue11threadblock8EpilogueIS7_S1A_Li1ENS1G_27PredicatedTileIteratorBlas3INS1G_26OutputTileOptimalThreadMapINS1G_15OutputTileShapeILi64ELi8ELi2ELi1ELi1EEENS1K_ILi1ELi4ELi1ELi1ELi4EEELi128ELi1ELi64EEEdLNS_8BlasModeE1EEENS1F_4warp24FragmentIteratorTensorOpIS12_S15_dNSK_IdLi2ELb1EEESV_EENS1Q_20TileIteratorTensorOpIS12_S15_dSV_EENS1G_18SharedLoadIteratorINS1N_18CompactedThreadMapEdLi8EEENS1F_6thread17LinearCombinationIdLi1EddLNS1Z_9ScaleType4KindE0ELNS_15FloatRoundStyleE2EdEENSB_ILi0ELi4EEELi1ELi1EEENS4_30GemmIdentityThreadblockSwizzleILi1EEELNS_8FillModeE1ELS1O_1EEEEEvNT_6ParamsE) ;  /* 0xfffffe4464887950 */ /* 0x000fec0003c3ffff */
.L_x_340:
[----:B------:R-:W-:-:S00]  /*1b9e0*/  BRA `(.L_x_340) ;  /* 0xfffffffc00fc7947 */ /* 0x000fc0000383ffff */
[----:B------:R-:W-:-:S00]  /*1b9f0*/  NOP ;  /* 0x0000000000007918 */ /* 0x000fc00000000000 */
        /* <DEDUP_REMOVED lines=8> */
.L_x_341:


//--------------------- .nv.shared._ZN7cutlass6KernelINS_4gemm6kernel15Rank2KUniversalINS1_11threadblock13MmaMultistageINS1_9GemmShapeILi64ELi64ELi16EEENS_9transform11threadblock28PredicatedTileAccessIteratorINS_11MatrixShapeILi64ELi16EEEdNS_6layout11ColumnMajorELi1ENS8_31PitchLinearWarpStripedThreadMapINS_16PitchLinearShapeILi64ELi16EEELi128ENSG_ILi16ELi2EEELi1EEENS_5ArrayIdLi1ELb1EEELb0ENSD_9NoPermuteEEENS9_25RegularTileAccessIteratorISC_dNSD_43ColumnMajorTensorOpMultiplicandCongruous64bELi1ESJ_Li8EEELNS_4arch14CacheOperation4KindE0ENSA_INSB_ILi16ELi64EEEdNSD_8RowMajorELi0ESJ_SL_Lb0ESM_EENSO_ISU_dNSD_40RowMajorTensorOpMultiplicandCongruous64bELi0ESJ_Li8EEELST_0EdSV_NS4_9MmaPolicyINS1_4warp11MmaTensorOpINS6_ILi32ELi32ELi16EEEdSP_dSX_dSV_NS10_17MmaTensorOpPolicyINSR_3MmaINS6_ILi8ELi8ELi4EEELi32EdSV_dSE_dSV_NSR_13OpMultiplyAddEEENSB_ILi1ELi1EEEEELi1ELb0EbEENSB_ILi0ELi0EEES1B_Li1EEELi3ELNS1_23SharedMemoryClearOptionE0EbEES1E_NS_8epilogue11threadblock8EpilogueIS7_S1A_Li1ENS1G_27PredicatedTileIteratorBlas3INS1G_26OutputTileOptimalThreadMapINS1G_15OutputTileShapeILi64ELi8ELi2ELi1ELi1EEENS1K_ILi1ELi4ELi1ELi1ELi4EEELi128ELi1ELi64EEEdLNS_8BlasModeE1EEENS1F_4warp24FragmentIteratorTensorOpIS12_S15_dNSK_IdLi2ELb1EEESV_EENS1Q_20TileIteratorTensorOpIS12_S15_dSV_EENS1G_18SharedLoadIteratorINS1N_18CompactedThreadMapEdLi8EEENS1F_6thread17LinearCombinationIdLi1EddLNS1Z_9ScaleType4KindE0ELNS_15FloatRoundStyleE2EdEENSB_ILi0ELi4EEELi1ELi1EEENS4_30GemmIdentityThreadblockSwizzleILi1EEELNS_8FillModeE1ELS1O_1EEEEEvNT_6ParamsE --------------------------
	.section	.nv.shared._ZN7cutlass6KernelINS_4gemm6kernel15Rank2KUniversalINS1_11threadblock13MmaMultistageINS1_9GemmShapeILi64ELi64ELi16EEENS_9transform11threadblock28PredicatedTileAccessIteratorINS_11MatrixShapeILi64ELi16EEEdNS_6layout11ColumnMajorELi1ENS8_31PitchLinearWarpStripedThreadMapINS_16PitchLinearShapeILi64ELi16EEELi128ENSG_ILi16ELi2EEELi1EEENS_5ArrayIdLi1ELb1EEELb0ENSD_9NoPermuteEEENS9_25RegularTileAccessIteratorISC_dNSD_43ColumnMajorTensorOpMultiplicandCongruous64bELi1ESJ_Li8EEELNS_4arch14CacheOperation4KindE0ENSA_INSB_ILi16ELi64EEEdNSD_8RowMajorELi0ESJ_SL_Lb0ESM_EENSO_ISU_dNSD_40RowMajorTensorOpMultiplicandCongruous64bELi0ESJ_Li8EEELST_0EdSV_NS4_9MmaPolicyINS1_4warp11MmaTensorOpINS6_ILi32ELi32ELi16EEEdSP_dSX_dSV_NS10_17MmaTensorOpPolicyINSR_3MmaINS6_ILi8ELi8ELi4EEELi32EdSV_dSE_dSV_NSR_13OpMultiplyAddEEENSB_ILi1ELi1EEEEELi1ELb0EbEENSB_ILi0ELi0EEES1B_Li1EEELi3ELNS1_23SharedMemoryClearOptionE0EbEES1E_NS_8epilogue11threadblock8EpilogueIS7_S1A_Li1ENS1G_27PredicatedTileIteratorBlas3INS1G_26OutputTileOptimalThreadMapINS1G_15OutputTileShapeILi64ELi8ELi2ELi1ELi1EEENS1K_ILi1ELi4ELi1ELi1ELi4EEELi128ELi1ELi64EEEdLNS_8BlasModeE1EEENS1F_4warp24FragmentIteratorTensorOpIS12_S15_dNSK_IdLi2ELb1EEESV_EENS1Q_20TileIteratorTensorOpIS12_S15_dSV_EENS1G_18SharedLoadIteratorINS1N_18CompactedThreadMapEdLi8EEENS1F_6thread17LinearCombinationIdLi1EddLNS1Z_9ScaleType4KindE0ELNS_15FloatRoundStyleE2EdEENSB_ILi0ELi4EEELi1ELi1EEENS4_30GemmIdentityThreadblockSwizzleILi1EEELNS_8FillModeE1ELS1O_1EEEEEvNT_6ParamsE,"aw",@nobits
	.sectionflags	@""
	.align	16
	.zero		1024


//--------------------- .nv.shared.reserved.0     --------------------------
	.section	.nv.shared.reserved.0,"aw",@nobits
	.weak		__nv_reservedSMEM_offset_0_alias
	.size		__nv_reservedSMEM_offset_0_alias, 0, 64
	.other		__nv_reservedSMEM_offset_0_alias,@"STO_CUDA_RESERVED_SHARED STV_DEFAULT"
__nv_reservedSMEM_offset_0_alias:
	.zero		0
	.zero		64


//--------------------- .nv.global                --------------------------
	.section	.nv.global,"aw",@nobits
.nv.global:
	.type		_ZN39_INTERNAL_9b7db774_4_k_cu_7a7d594e_24044cute1_E,@object
	.size		_ZN39_INTERNAL_9b7db774_4_k_cu_7a7d594e_24044cute1_E,(_ZN39_INTERNAL_9b7db774_4_k_cu_7a7d594e_24044cuda3std3__45__cpo6cbeginE - _ZN39_INTERNAL_9b7db774_4_k_cu_7a7d594e_24044cute1_E)
_ZN39_INTERNAL_9b7db774_4_k_cu_7a7d594e_24044cute1_E:
	.zero		1
	.type		_ZN39_INTERNAL_9b7db774_4_k_cu_7a7d594e_24044cuda3std3__45__cpo6cbeginE,@object
	.size		_ZN39_INTERNAL_9b7db774_4_k_cu_7a7d594e_24044cuda3std3__45__cpo6cbeginE,(_ZN39_INTERNAL_9b7db774_4_k_cu_7a7d594e_24044cuda3std3__48in_placeE - _ZN39_INTERNAL_9b7db774_4_k_cu_7a7d594e_24044cuda3std3__45__cpo6cbeginE)
_ZN39_INTERNAL_9b7db774_4_k_cu_7a7d594e_24044cuda3std3__45__cpo6cbeginE:
	.zero		1
	.type		_ZN39_INTERNAL_9b7db774_4_k_cu_7a7d594e_24044cuda3std3__48in_placeE,@object
	.size		_ZN39_INTERNAL_9b7db774_4_k_cu_7a7d594e_24044cuda3std3__48in_placeE,(_ZN39_INTERNAL_9b7db774_4_k_cu_7a7d594e_24044cuda3std6ranges3__45__cpo9iter_moveE - _ZN39_INTERNAL_9b7db774_4_k_cu_7a7d594e_24044cuda3std3__48in_placeE)
_ZN39_INTERNAL_9b7db774_4_k_cu_7a7d594e_24044cuda3std3__48in_placeE:
	.zero		1
	.type		_ZN39_INTERNAL_9b7db774_4_k_cu_7a7d594e_24044cuda3std6ranges3__45__cpo9iter_moveE,@object
	.size		_ZN39_INTERNAL_9b7db774_4_k_cu_7a7d594e_24044cuda3std6ranges3__45__cpo9iter_moveE,(_ZN39_INTERNAL_9b7db774_4_k_cu_7a7d594e_24044cuda3std3__45__cpo5beginE - _ZN39_INTERNAL_9b7db774_4_k_cu_7a7d594e_24044cuda3std6ranges3__45__cpo9iter_moveE)
_ZN39_INTERNAL_9b7db774_4_k_cu_7a7d594e_24044cuda3std6ranges3__45__cpo9iter_moveE:
	.zero		1
	.type		_ZN39_INTERNAL_9b7db774_4_k_cu_7a7d594e_24044cuda3std3__45__cpo5beginE,@object
	.size		_ZN39_INTERNAL_9b7db774_4_k_cu_7a7d594e_24044cuda3std3__45__cpo5beginE,(_ZN39_INTERNAL_9b7db774_4_k_cu_7a7d594e_24044cuda3std3__441_GLOBAL__N__9b7db774_4_k_cu_7a7d594e_24046ignoreE - _ZN39_INTERNAL_9b7db774_4_k_cu_7a7d594e_24044cuda3std3__45__cpo5beginE)
_ZN39_INTERNAL_9b7db774_4_k_cu_7a7d594e_24044cuda3std3__45__cpo5beginE:
	.zero		1
	.type		_ZN39_INTERNAL_9b7db774_4_k_cu_7a7d594e_24044cuda3std3__441_GLOBAL__N__9b7db774_4_k_cu_7a7d594e_24046ignoreE,@object
	.size		_ZN39_INTERNAL_9b7db774_4_k_cu_7a7d594e_24044cuda3std3__441_GLOBAL__N__9b7db774_4_k_cu_7a7d594e_24046ignoreE,(_ZN39_INTERNAL_9b7db774_4_k_cu_7a7d594e_24044cute7productE - _ZN39_INTERNAL_9b7db774_4_k_cu_7a7d594e_24044cuda3std3__441_GLOBAL__N__9b7db774_4_k_cu_7a7d594e_24046ignoreE)
_ZN39_INTERNAL_9b7db774_4_k_cu_7a7d594e_24044cuda3std3__441_GLOBAL__N__9b7db774_4_k_cu_7a7d594e_24046ignoreE:
	.zero		1
	.type		_ZN39_INTERNAL_9b7db774_4_k_cu_7a7d594e_24044cute7productE,@object
	.size		_ZN39_INTERNAL_9b7db774_4_k_cu_7a7d594e_24044cute7productE,(_ZN39_INTERNAL_9b7db774_4_k_cu_7a7d594e_24044cuda3std3__45__cpo3endE - _ZN39_INTERNAL_9b7db774_4_k_cu_7a7d594e_24044cute7productE)
_ZN39_INTERNAL_9b7db774_4_k_cu_7a7d594e_24044cute7productE:
	.zero		1
	.type		_ZN39_INTERNAL_9b7db774_4_k_cu_7a7d594e_24044cuda3std3__45__cpo3endE,@object
	.size		_ZN39_INTERNAL_9b7db774_4_k_cu_7a7d594e_24044cuda3std3__45__cpo3endE,(_ZN39_INTERNAL_9b7db774_4_k_cu_7a7d594e_24044cuda3std3__419piecewise_constructE - _ZN39_INTERNAL_9b7db774_4_k_cu_7a7d594e_24044cuda3std3__45__cpo3endE)
_ZN39_INTERNAL_9b7db774_4_k_cu_7a7d594e_24044cuda3std3__45__cpo3endE:
	.zero		1
	.type		_ZN39_INTERNAL_9b7db774_4_k_cu_7a7d594e_24044cuda3std3__419piecewise_constructE,@object
	.size		_ZN39_INTERNAL_9b7db774_4_k_cu_7a7d594e_24044cuda3std3__419piecewise_constructE,(_ZN39_INTERNAL_9b7db774_4_k_cu_7a7d594e_24044cuda3std3__45__cpo4cendE - _ZN39_INTERNAL_9b7db774_4_k_cu_7a7d594e_24044cuda3std3__419piecewise_constructE)
_ZN39_INTERNAL_9b7db774_4_k_cu_7a7d594e_24044cuda3std3__419piecewise_constructE:
	.zero		1
	.type		_ZN39_INTERNAL_9b7db774_4_k_cu_7a7d594e_24044cuda3std3__45__cpo4cendE,@object
	.size		_ZN39_INTERNAL_9b7db774_4_k_cu_7a7d594e_24044cuda3std3__45__cpo4cendE,(_ZN39_INTERNAL_9b7db774_4_k_cu_7a7d594e_24044cuda3std6ranges3__45__cpo4swapE - _ZN39_INTERNAL_9b7db774_4_k_cu_7a7d594e_24044cuda3std3__45__cpo4cendE)
_ZN39_INTERNAL_9b7db774_4_k_cu_7a7d594e_24044cuda3std3__45__cpo4cendE:
	.zero		1
	.type		_ZN39_INTERNAL_9b7db774_4_k_cu_7a7d594e_24044cuda3std6ranges3__45__cpo4swapE,@object
	.size		_ZN39_INTERNAL_9b7db774_4_k_cu_7a7d594e_24044cuda3std6ranges3__45__cpo4swapE,(.L_7 - _ZN39_INTERNAL_9b7db774_4_k_cu_7a7d594e_24044cuda3std6ranges3__45__cpo4swapE)
_ZN39_INTERNAL_9b7db774_4_k_cu_7a7d594e_24044cuda3std6ranges3__45__cpo4swapE:
	.zero		1
.L_7:


//--------------------- .nv.constant0._ZN7cutlass6KernelINS_4gemm6kernel15Rank2KUniversalINS1_11threadblock13MmaMultistageINS1_9GemmShapeILi64ELi64ELi16EEENS_9transform11threadblock28PredicatedTileAccessIteratorINS_11MatrixShapeILi64ELi16EEEdNS_6layout11ColumnMajorELi1ENS8_31PitchLinearWarpStripedThreadMapINS_16PitchLinearShapeILi64ELi16EEELi128ENSG_ILi16ELi2EEELi1EEENS_5ArrayIdLi1ELb1EEELb0ENSD_9NoPermuteEEENS9_25RegularTileAccessIteratorISC_dNSD_43ColumnMajorTensorOpMultiplicandCongruous64bELi1ESJ_Li8EEELNS_4arch14CacheOperation4KindE0ENSA_INSB_ILi16ELi64EEEdNSD_8RowMajorELi0ESJ_SL_Lb0ESM_EENSO_ISU_dNSD_40RowMajorTensorOpMultiplicandCongruous64bELi0ESJ_Li8EEELST_0EdSV_NS4_9MmaPolicyINS1_4warp11MmaTensorOpINS6_ILi32ELi32ELi16EEEdSP_dSX_dSV_NS10_17MmaTensorOpPolicyINSR_3MmaINS6_ILi8ELi8ELi4EEELi32EdSV_dSE_dSV_NSR_13OpMultiplyAddEEENSB_ILi1ELi1EEEEELi1ELb0EbEENSB_ILi0ELi0EEES1B_Li1EEELi3ELNS1_23SharedMemoryClearOptionE0EbEES1E_NS_8epilogue11threadblock8EpilogueIS7_S1A_Li1ENS1G_27PredicatedTileIteratorBlas3INS1G_26OutputTileOptimalThreadMapINS1G_15OutputTileShapeILi64ELi8ELi2ELi1ELi1EEENS1K_ILi1ELi4ELi1ELi1ELi4EEELi128ELi1ELi64EEEdLNS_8BlasModeE1EEENS1F_4warp24FragmentIteratorTensorOpIS12_S15_dNSK_IdLi2ELb1EEESV_EENS1Q_20TileIteratorTensorOpIS12_S15_dSV_EENS1G_18SharedLoadIteratorINS1N_18CompactedThreadMapEdLi8EEENS1F_6thread17LinearCombinationIdLi1EddLNS1Z_9ScaleType4KindE0ELNS_15FloatRoundStyleE2EdEENSB_ILi0ELi4EEELi1ELi1EEENS4_30GemmIdentityThreadblockSwizzleILi1EEELNS_8FillModeE1ELS1O_1EEEEEvNT_6ParamsE --------------------------
	.section	.nv.constant0._ZN7cutlass6KernelINS_4gemm6kernel15Rank2KUniversalINS1_11threadblock13MmaMultistageINS1_9GemmShapeILi64ELi64ELi16EEENS_9transform11threadblock28PredicatedTileAccessIteratorINS_11MatrixShapeILi64ELi16EEEdNS_6layout11ColumnMajorELi1ENS8_31PitchLinearWarpStripedThreadMapINS_16PitchLinearShapeILi64ELi16EEELi128ENSG_ILi16ELi2EEELi1EEENS_5ArrayIdLi1ELb1EEELb0ENSD_9NoPermuteEEENS9_25RegularTileAccessIteratorISC_dNSD_43ColumnMajorTensorOpMultiplicandCongruous64bELi1ESJ_Li8EEELNS_4arch14CacheOperation4KindE0ENSA_INSB_ILi16ELi64EEEdNSD_8RowMajorELi0ESJ_SL_Lb0ESM_EENSO_ISU_dNSD_40RowMajorTensorOpMultiplicandCongruous64bELi0ESJ_Li8EEELST_0EdSV_NS4_9MmaPolicyINS1_4warp11MmaTensorOpINS6_ILi32ELi32ELi16EEEdSP_dSX_dSV_NS10_17MmaTensorOpPolicyINSR_3MmaINS6_ILi8ELi8ELi4EEELi32EdSV_dSE_dSV_NSR_13OpMultiplyAddEEENSB_ILi1ELi1EEEEELi1ELb0EbEENSB_ILi0ELi0EEES1B_Li1EEELi3ELNS1_23SharedMemoryClearOptionE0EbEES1E_NS_8epilogue11threadblock8EpilogueIS7_S1A_Li1ENS1G_27PredicatedTileIteratorBlas3INS1G_26OutputTileOptimalThreadMapINS1G_15OutputTileShapeILi64ELi8ELi2ELi1ELi1EEENS1K_ILi1ELi4ELi1ELi1ELi4EEELi128ELi1ELi64EEEdLNS_8BlasModeE1EEENS1F_4warp24FragmentIteratorTensorOpIS12_S15_dNSK_IdLi2ELb1EEESV_EENS1Q_20TileIteratorTensorOpIS12_S15_dSV_EENS1G_18SharedLoadIteratorINS1N_18CompactedThreadMapEdLi8EEENS1F_6thread17LinearCombinationIdLi1EddLNS1Z_9ScaleType4KindE0ELNS_15FloatRoundStyleE2EdEENSB_ILi0ELi4EEELi1ELi1EEENS4_30GemmIdentityThreadblockSwizzleILi1EEELNS_8FillModeE1ELS1O_1EEEEEvNT_6ParamsE,"a",@progbits
	.sectionflags	@""
	.align	4
.nv.constant0._ZN7cutlass6KernelINS_4gemm6kernel15Rank2KUniversalINS1_11threadblock13MmaMultistageINS1_9GemmShapeILi64ELi64ELi16EEENS_9transform11threadblock28PredicatedTileAccessIteratorINS_11MatrixShapeILi64ELi16EEEdNS_6layout11ColumnMajorELi1ENS8_31PitchLinearWarpStripedThreadMapINS_16PitchLinearShapeILi64ELi16EEELi128ENSG_ILi16ELi2EEELi1EEENS_5ArrayIdLi1ELb1EEELb0ENSD_9NoPermuteEEENS9_25RegularTileAccessIteratorISC_dNSD_43ColumnMajorTensorOpMultiplicandCongruous64bELi1ESJ_Li8EEELNS_4arch14CacheOperation4KindE0ENSA_INSB_ILi16ELi64EEEdNSD_8RowMajorELi0ESJ_SL_Lb0ESM_EENSO_ISU_dNSD_40RowMajorTensorOpMultiplicandCongruous64bELi0ESJ_Li8EEELST_0EdSV_NS4_9MmaPolicyINS1_4warp11MmaTensorOpINS6_ILi32ELi32ELi16EEEdSP_dSX_dSV_NS10_17MmaTensorOpPolicyINSR_3MmaINS6_ILi8ELi8ELi4EEELi32EdSV_dSE_dSV_NSR_13OpMultiplyAddEEENSB_ILi1ELi1EEEEELi1ELb0EbEENSB_ILi0ELi0EEES1B_Li1EEELi3ELNS1_23SharedMemoryClearOptionE0EbEES1E_NS_8epilogue11threadblock8EpilogueIS7_S1A_Li1ENS1G_27PredicatedTileIteratorBlas3INS1G_26OutputTileOptimalThreadMapINS1G_15OutputTileShapeILi64ELi8ELi2ELi1ELi1EEENS1K_ILi1ELi4ELi1ELi1ELi4EEELi128ELi1ELi64EEEdLNS_8BlasModeE1EEENS1F_4warp24FragmentIteratorTensorOpIS12_S15_dNSK_IdLi2ELb1EEESV_EENS1Q_20TileIteratorTensorOpIS12_S15_dSV_EENS1G_18SharedLoadIteratorINS1N_18CompactedThreadMapEdLi8EEENS1F_6thread17LinearCombinationIdLi1EddLNS1Z_9ScaleType4KindE0ELNS_15FloatRoundStyleE2EdEENSB_ILi0ELi4EEELi1ELi1EEENS4_30GemmIdentityThreadblockSwizzleILi1EEELNS_8FillModeE1ELS1O_1EEEEEvNT_6ParamsE:
	.zero		1328


//--------------------- SYMBOLS --------------------------

	.type		.nv.reservedSmem.offset0,@object
	.size		.nv.reservedSmem.offset0,0x4
	.type		.nv.reservedSmem.cap,@object
	.size		.nv.reservedSmem.cap,0x4
